	.target	sm_80

	.elftype	@"ET_EXEC"


//--------------------- .note.nv.tkinfo           --------------------------
	.section	.note.nv.tkinfo,"",@"SHT_NOTE"
	.sectionflags	@"SHF_NOTE_NV_TKINFO"
	.tkinfo
        /*0018*/ 	.word	0x00000002
        /*0030*/ 	.string	""
        /*0030*/ 	.string	"ptxas"
        /*0030*/ 	.string	"Cuda compilation tools, release 13.0, V13.0.88"
        /*0030*/ 	.string	"Build cuda_13.0.r13.0/compiler.36424714_0"
        /*0030*/ 	.string	"-v  -suppress-debug-info  -lineinfo  -arch sm_80 "



//--------------------- .note.nv.cuinfo           --------------------------
	.section	.note.nv.cuinfo,"",@"SHT_NOTE"
	.sectionflags	@"SHF_NOTE_NV_CUINFO"
        /*0018*/ 	.short	0x0002
        /*001a*/ 	.short	0x0050
        /*001c*/ 	.short	0x0082
	.zero		2


//--------------------- .nv.info                  --------------------------
	.section	.nv.info,"",@"SHT_CUDA_INFO"
	.align	4


	//----- nvinfo : EIATTR_REGCOUNT
	.align		4
        /*0000*/ 	.byte	0x04, 0x2f
        /*0002*/ 	.short	(.L_1 - .L_0)
	.align		4
.L_0:
        /*0004*/ 	.word	index@(matmul_kernel)
        /*0008*/ 	.word	0x00000020


	//----- nvinfo : EIATTR_FRAME_SIZE
	.align		4
.L_1:
        /*000c*/ 	.byte	0x04, 0x11
        /*000e*/ 	.short	(.L_3 - .L_2)
	.align		4
.L_2:
        /*0010*/ 	.word	index@(matmul_kernel)
        /*0014*/ 	.word	0x00001b58


	//----- nvinfo : EIATTR_MIN_STACK_SIZE
	.align		4
.L_3:
        /*0018*/ 	.byte	0x04, 0x12
        /*001a*/ 	.short	(.L_5 - .L_4)
	.align		4
.L_4:
        /*001c*/ 	.word	index@(matmul_kernel)
        /*0020*/ 	.word	0x00001b58
.L_5:


//--------------------- .nv.info.matmul_kernel    --------------------------
	.section	.nv.info.matmul_kernel,"",@"SHT_CUDA_INFO"
	.sectionflags	@""
	.align	4


	//----- nvinfo : EIATTR_CUDA_API_VERSION
	.align		4
        /*0000*/ 	.byte	0x04, 0x37
        /*0002*/ 	.short	(.L_7 - .L_6)
.L_6:
        /*0004*/ 	.word	0x00000082


	//----- nvinfo : EIATTR_SW2861232_WAR
	.align		4
.L_7:
        /*0008*/ 	.byte	0x01, 0x35
	.zero		2


	//----- nvinfo : EIATTR_PARAM_CBANK
	.align		4
        /*000c*/ 	.byte	0x04, 0x0a
        /*000e*/ 	.short	(.L_9 - .L_8)
	.align		4
.L_8:
        /*0010*/ 	.word	index@(.nv.constant0.matmul_kernel)
        /*0014*/ 	.short	0x0160
        /*0016*/ 	.short	0x0050


	//----- nvinfo : EIATTR_CBANK_PARAM_SIZE
	.align		4
.L_9:
        /*0018*/ 	.byte	0x03, 0x19
        /*001a*/ 	.short	0x0050


	//----- nvinfo : EIATTR_KPARAM_INFO
	.align		4
        /*001c*/ 	.byte	0x04, 0x17
        /*001e*/ 	.short	(.L_11 - .L_10)
.L_10:
        /*0020*/ 	.word	0x00000000
        /*0024*/ 	.short	0x000d
        /*0026*/ 	.short	0x0048
        /*0028*/ 	.byte	0x00, 0xf4, 0x21, 0x00


	//----- nvinfo : EIATTR_KPARAM_INFO
	.align		4
.L_11:
        /*002c*/ 	.byte	0x04, 0x17
        /*002e*/ 	.short	(.L_13 - .L_12)
.L_12:
        /*0030*/ 	.word	0x00000000
        /*0034*/ 	.short	0x000c
        /*0036*/ 	.short	0x0040
        /*0038*/ 	.byte	0x00, 0xf4, 0x21, 0x00


	//----- nvinfo : EIATTR_KPARAM_INFO
	.align		4
.L_13:
        /*003c*/ 	.byte	0x04, 0x17
        /*003e*/ 	.short	(.L_15 - .L_14)
.L_14:
        /*0040*/ 	.word	0x00000000
        /*0044*/ 	.short	0x000b
        /*0046*/ 	.short	0x0038
        /*0048*/ 	.byte	0x00, 0xf0, 0x11, 0x00


	//----- nvinfo : EIATTR_KPARAM_INFO
	.align		4
.L_15:
        /*004c*/ 	.byte	0x04, 0x17
        /*004e*/ 	.short	(.L_17 - .L_16)
.L_16:
        /*0050*/ 	.word	0x00000000
        /*0054*/ 	.short	0x000a
        /*0056*/ 	.short	0x0034
        /*0058*/ 	.byte	0x00, 0xf0, 0x11, 0x00


	//----- nvinfo : EIATTR_KPARAM_INFO
	.align		4
.L_17:
        /*005c*/ 	.byte	0x04, 0x17
        /*005e*/ 	.short	(.L_19 - .L_18)
.L_18:
        /*0060*/ 	.word	0x00000000
        /*0064*/ 	.short	0x0009
        /*0066*/ 	.short	0x0030
        /*0068*/ 	.byte	0x00, 0xf0, 0x11, 0x00


	//----- nvinfo : EIATTR_KPARAM_INFO
	.align		4
.L_19:
        /*006c*/ 	.byte	0x04, 0x17
        /*006e*/ 	.short	(.L_21 - .L_20)
.L_20:
        /*0070*/ 	.word	0x00000000
        /*0074*/ 	.short	0x0008
        /*0076*/ 	.short	0x002c
        /*0078*/ 	.byte	0x00, 0xf0, 0x11, 0x00


	//----- nvinfo : EIATTR_KPARAM_INFO
	.align		4
.L_21:
        /*007c*/ 	.byte	0x04, 0x17
        /*007e*/ 	.short	(.L_23 - .L_22)
.L_22:
        /*0080*/ 	.word	0x00000000
        /*0084*/ 	.short	0x0007
        /*0086*/ 	.short	0x0028
        /*0088*/ 	.byte	0x00, 0xf0, 0x11, 0x00


	//----- nvinfo : EIATTR_KPARAM_INFO
	.align		4
.L_23:
        /*008c*/ 	.byte	0x04, 0x17
        /*008e*/ 	.short	(.L_25 - .L_24)
.L_24:
        /*0090*/ 	.word	0x00000000
        /*0094*/ 	.short	0x0006
        /*0096*/ 	.short	0x0024
        /*0098*/ 	.byte	0x00, 0xf0, 0x11, 0x00


	//----- nvinfo : EIATTR_KPARAM_INFO
	.align		4
.L_25:
        /*009c*/ 	.byte	0x04, 0x17
        /*009e*/ 	.short	(.L_27 - .L_26)
.L_26:
        /*00a0*/ 	.word	0x00000000
        /*00a4*/ 	.short	0x0005
        /*00a6*/ 	.short	0x0020
        /*00a8*/ 	.byte	0x00, 0xf0, 0x11, 0x00


	//----- nvinfo : EIATTR_KPARAM_INFO
	.align		4
.L_27:
        /*00ac*/ 	.byte	0x04, 0x17
        /*00ae*/ 	.short	(.L_29 - .L_28)
.L_28:
        /*00b0*/ 	.word	0x00000000
        /*00b4*/ 	.short	0x0004
        /*00b6*/ 	.short	0x001c
        /*00b8*/ 	.byte	0x00, 0xf0, 0x11, 0x00


	//----- nvinfo : EIATTR_KPARAM_INFO
	.align		4
.L_29:
        /*00bc*/ 	.byte	0x04, 0x17
        /*00be*/ 	.short	(.L_31 - .L_30)
.L_30:
        /*00c0*/ 	.word	0x00000000
        /*00c4*/ 	.short	0x0003
        /*00c6*/ 	.short	0x0018
        /*00c8*/ 	.byte	0x00, 0xf0, 0x11, 0x00


	//----- nvinfo : EIATTR_KPARAM_INFO
	.align		4
.L_31:
        /*00cc*/ 	.byte	0x04, 0x17
        /*00ce*/ 	.short	(.L_33 - .L_32)
.L_32:
        /*00d0*/ 	.word	0x00000000
        /*00d4*/ 	.short	0x0002
        /*00d6*/ 	.short	0x0010
        /*00d8*/ 	.byte	0x00, 0xf4, 0x21, 0x00


	//----- nvinfo : EIATTR_KPARAM_INFO
	.align		4
.L_33:
        /*00dc*/ 	.byte	0x04, 0x17
        /*00de*/ 	.short	(.L_35 - .L_34)
.L_34:
        /*00e0*/ 	.word	0x00000000
        /*00e4*/ 	.short	0x0001
        /*00e6*/ 	.short	0x0008
        /*00e8*/ 	.byte	0x00, 0xf4, 0x21, 0x00


	//----- nvinfo : EIATTR_KPARAM_INFO
	.align		4
.L_35:
        /*00ec*/ 	.byte	0x04, 0x17
        /*00ee*/ 	.short	(.L_37 - .L_36)
.L_36:
        /*00f0*/ 	.word	0x00000000
        /*00f4*/ 	.short	0x0000
        /*00f6*/ 	.short	0x0000
        /*00f8*/ 	.byte	0x00, 0xf4, 0x21, 0x00


	//----- nvinfo : EIATTR_MAXREG_COUNT
	.align		4
.L_37:
        /*00fc*/ 	.byte	0x03, 0x1b
        /*00fe*/ 	.short	0x00ff


	//----- nvinfo : EIATTR_NUM_BARRIERS
	.align		4
        /*0100*/ 	.byte	0x02, 0x4c
        /*0102*/ 	.byte	0x01
	.zero		1


	//----- nvinfo : EIATTR_ANNOTATIONS
	.align		4
        /*0104*/ 	.byte	0x04, 0x55
        /*0106*/ 	.short	(.L_39 - .L_38)


	//   ....[0]....
.L_38:
        /*0108*/ 	.word	0x00000001
        /*010c*/ 	.byte	0x10, 0x05, 0x00, 0x00, 0x01, 0x00, 0x00, 0x00, 0x20, 0x05, 0x00, 0x00, 0x01, 0x00, 0x00, 0x00
        /* <DEDUP_REMOVED lines=2401> */
        /*972c*/ 	.byte	0xc0, 0x34, 0x02, 0x00, 0x01, 0x00, 0x00, 0x00, 0xd0, 0x34, 0x02, 0x00


	//----- nvinfo : EIATTR_MERCURY_ISA_VERSION
	.align		4
.L_39:
        /*9738*/ 	.byte	0x03, 0x5f
        /*973a*/ 	.short	0x0000


	//----- nvinfo : EIATTR_EXIT_INSTR_OFFSETS
	.align		4
        /*973c*/ 	.byte	0x04, 0x1c
        /*973e*/ 	.short	(.L_41 - .L_40)


	//   ....[0]....
.L_40:
        /*9740*/ 	.word	0x00023610


	//   ....[1]....
        /*9744*/ 	.word	0x00023640


	//----- nvinfo : EIATTR_REQNTID
	.align		4
.L_41:
        /*9748*/ 	.byte	0x04, 0x10
        /*974a*/ 	.short	(.L_43 - .L_42)
.L_42:
        /*974c*/ 	.word	0x00000100
        /*9750*/ 	.word	0x00000001
        /*9754*/ 	.word	0x00000001
.L_43:


//--------------------- .nv.callgraph             --------------------------
	.section	.nv.callgraph,"",@"SHT_CUDA_CALLGRAPH"
	.align	4
	.sectionentsize	8
	.align		4
        /*0000*/ 	.word	0x00000000
	.align		4
        /*0004*/ 	.word	0xffffffff
	.align		4
        /*0008*/ 	.word	0x00000000
	.align		4
        /*000c*/ 	.word	0xfffffffe
	.align		4
        /*0010*/ 	.word	0x00000000
	.align		4
        /*0014*/ 	.word	0xfffffffd
	.align		4
        /*0018*/ 	.word	0x00000000
	.align		4
        /*001c*/ 	.word	0xfffffffc


//--------------------- .nv.rel.action            --------------------------
	.section	.nv.rel.action,"",@"SHT_CUDA_RELOCINFO"
	.align	8
	.sectionentsize	8
        /*0000*/ 	.byte	0x73, 0x00, 0x00, 0x00, 0x00, 0x00, 0x00, 0x00, 0x00, 0x00, 0x00, 0x11, 0x25, 0x00, 0x05, 0x36


//--------------------- .nv.constant0.matmul_kernel --------------------------
	.section	.nv.constant0.matmul_kernel,"a",@progbits
	.sectionflags	@""
	.align	4
.nv.constant0.matmul_kernel:
	.zero		432


//--------------------- .text.matmul_kernel       --------------------------
	.section	.text.matmul_kernel,"ax",@progbits
	.sectioninfo	@"SHI_REGISTERS=32"
	.align	128
        .global         matmul_kernel
        .type           matmul_kernel,@function
        .size           matmul_kernel,(.L_x_5 - matmul_kernel)
        .other          matmul_kernel,@"STO_CUDA_ENTRY STV_DEFAULT"
matmul_kernel:
.text.matmul_kernel:
[----:B------:R-:W-:-:S03]  /*0000*/  IMAD.MOV.U32 R1, RZ, RZ, c[0x0][0x28] ;  /* 0x00000a00ff017624 */ /* 0x000fc600078e00ff */
[----:B------:R-:W-:Y:S01]  /*0010*/  IMAD.MOV.U32 R0, RZ, RZ, 0x1f ;  /* 0x0000001fff007424 */ /* 0x000fe200078e00ff */
[----:B------:R-:W0:Y:S01]  /*0020*/  S2R R12, SR_TID.X ;  /* 0x00000000000c7919 */ /* 0x000e220000002100 */
[----:B------:R-:W-:Y:S01]  /*0030*/  IADD3 R1, R1, -0x1b58, RZ ;  /* 0xffffe4a801017810 */ /* 0x000fe20007ffe0ff */
[----:B------:R-:W-:Y:S02]  /*0040*/  ULDC.64 UR6, c[0x0][0x118] ;  /* 0x0000460000067ab9 */ /* 0x000fe40000000a00 */
[----:B------:R-:W-:-:S04]  /*0050*/  IADD3 R0, R0, c[0x0][0x17c], RZ ;  /* 0x00005f0000007a10 */ /* 0x000fc80007ffe0ff */
[----:B------:R-:W-:-:S04]  /*0060*/  SHF.R.S32.HI R3, RZ, 0x1f, R0 ;  /* 0x0000001fff037819 */ /* 0x000fc80000011400 */
[----:B------:R-:W-:-:S04]  /*0070*/  LEA.HI R3, R3, R0, RZ, 0x5 ;  /* 0x0000000003037211 */ /* 0x000fc800078f28ff */
[----:B------:R-:W-:Y:S02]  /*0080*/  SHF.R.S32.HI R0, RZ, 0x5, R3 ;  /* 0x00000005ff007819 */ /* 0x000fe40000011403 */
[----:B------:R-:W1:Y:S03]  /*0090*/  S2R R3, SR_CTAID.X ;  /* 0x0000000000037919 */ /* 0x000e660000002500 */
[----:B------:R-:W-:Y:S01]  /*00a0*/  IMAD.SHL.U32 R0, R0, 0x8, RZ ;  /* 0x0000000800007824 */ /* 0x000fe200078e00ff */
[----:B0-----:R-:W-:-:S04]  /*00b0*/  LOP3.LUT R14, R12, 0xff, RZ, 0xc0, !PT ;  /* 0x000000ff0c0e7812 */ /* 0x001fc800078ec0ff */
[-C--:B------:R-:W-:Y:S02]  /*00c0*/  IABS R7, R0.reuse ;  /* 0x0000000000077213 */ /* 0x080fe40000000000 */
[----:B------:R-:W-:Y:S02]  /*00d0*/  IABS R10, R0 ;  /* 0x00000000000a7213 */ /* 0x000fe40000000000 */
[----:B------:R-:W0:Y:S01]  /*00e0*/  I2F.RP R2, R7 ;  /* 0x0000000700027306 */ /* 0x000e220000209400 */
[----:B-1----:R-:W-:-:S07]  /*00f0*/  IABS R8, R3 ;  /* 0x0000000300087213 */ /* 0x002fce0000000000 */
[----:B0-----:R-:W0:Y:S02]  /*0100*/  MUFU.RCP R2, R2 ;  /* 0x0000000200027308 */ /* 0x001e240000001000 */
[----:B0-----:R-:W-:Y:S01]  /*0110*/  IADD3 R4, R2, 0xffffffe, RZ ;  /* 0x0ffffffe02047810 */ /* 0x001fe20007ffe0ff */
[----:B------:R-:W-:-:S05]  /*0120*/  IMAD.MOV R2, RZ, RZ, -R10 ;  /* 0x000000ffff027224 */ /* 0x000fca00078e0a0a */
[----:B------:R0:W1:Y:S02]  /*0130*/  F2I.FTZ.U32.TRUNC.NTZ R5, R4 ;  /* 0x0000000400057305 */ /* 0x000064000021f000 */
[----:B0-----:R-:W-:Y:S02]  /*0140*/  IMAD.MOV.U32 R4, RZ, RZ, RZ ;  /* 0x000000ffff047224 */ /* 0x001fe400078e00ff */
[----:B-1----:R-:W-:-:S04]  /*0150*/  IMAD.MOV R6, RZ, RZ, -R5 ;  /* 0x000000ffff067224 */ /* 0x002fc800078e0a05 */
[----:B------:R-:W-:Y:S02]  /*0160*/  IMAD R9, R6, R7, RZ ;  /* 0x0000000706097224 */ /* 0x000fe400078e02ff */
[----:B------:R-:W-:Y:S02]  /*0170*/  IMAD.MOV.U32 R6, RZ, RZ, R8 ;  /* 0x000000ffff067224 */ /* 0x000fe400078e0008 */
[----:B------:R-:W-:-:S06]  /*0180*/  IMAD.HI.U32 R5, R5, R9, R4 ;  /* 0x0000000905057227 */ /* 0x000fcc00078e0004 */
[----:B------:R-:W-:-:S04]  /*0190*/  IMAD.HI.U32 R5, R5, R6, RZ ;  /* 0x0000000605057227 */ /* 0x000fc800078e00ff */
[----:B------:R-:W-:-:S05]  /*01a0*/  IMAD R2, R5, R2, R6 ;  /* 0x0000000205027224 */ /* 0x000fca00078e0206 */
[----:B------:R-:W-:-:S13]  /*01b0*/  ISETP.GT.U32.AND P1, PT, R7, R2, PT ;  /* 0x000000020700720c */ /* 0x000fda0003f24070 */
[----:B------:R-:W-:Y:S01]  /*01c0*/  @!P1 IMAD.IADD R2, R2, 0x1, -R7 ;  /* 0x0000000102029824 */ /* 0x000fe200078e0a07 */
[----:B------:R-:W-:Y:S02]  /*01d0*/  @!P1 IADD3 R5, R5, 0x1, RZ ;  /* 0x0000000105059810 */ /* 0x000fe40007ffe0ff */
[----:B------:R-:W-:Y:S02]  /*01e0*/  ISETP.NE.AND P1, PT, R0, RZ, PT ;  /* 0x000000ff0000720c */ /* 0x000fe40003f25270 */
[----:B------:R-:W-:Y:S02]  /*01f0*/  ISETP.GE.U32.AND P0, PT, R2, R7, PT ;  /* 0x000000070200720c */ /* 0x000fe40003f06070 */
[----:B------:R-:W-:-:S04]  /*0200*/  LOP3.LUT R2, R3, R0, RZ, 0x3c, !PT ;  /* 0x0000000003027212 */ /* 0x000fc800078e3cff */
[----:B------:R-:W-:Y:S01]  /*0210*/  ISETP.GE.AND P2, PT, R2, RZ, PT ;  /* 0x000000ff0200720c */ /* 0x000fe20003f46270 */
[----:B------:R-:W-:-:S05]  /*0220*/  IMAD.MOV.U32 R2, RZ, RZ, c[0x0][0x178] ;  /* 0x00005e00ff027624 */ /* 0x000fca00078e00ff */
[----:B------:R-:W-:Y:S02]  /*0230*/  IADD3 R2, R2, 0x1ff, RZ ;  /* 0x000001ff02027810 */ /* 0x000fe40007ffe0ff */
[----:B------:R-:W-:-:S05]  /*0240*/  @P0 IADD3 R5, R5, 0x1, RZ ;  /* 0x0000000105050810 */ /* 0x000fca0007ffe0ff */
[----:B------:R-:W-:Y:S01]  /*0250*/  IMAD.MOV.U32 R4, RZ, RZ, R5 ;  /* 0x000000ffff047224 */ /* 0x000fe200078e0005 */
[----:B------:R-:W-:-:S03]  /*0260*/  SHF.R.S32.HI R5, RZ, 0x1f, R2 ;  /* 0x0000001fff057819 */ /* 0x000fc60000011402 */
[----:B------:R-:W-:Y:S01]  /*0270*/  @!P2 IMAD.MOV R4, RZ, RZ, -R4 ;  /* 0x000000ffff04a224 */ /* 0x000fe200078e0a04 */
[----:B------:R-:W-:Y:S02]  /*0280*/  @!P1 LOP3.LUT R4, RZ, R0, RZ, 0x33, !PT ;  /* 0x00000000ff049212 */ /* 0x000fe400078e33ff */
[----:B------:R-:W-:-:S03]  /*0290*/  LEA.HI R5, R5, R2, RZ, 0x9 ;  /* 0x0000000205057211 */ /* 0x000fc600078f48ff */
[----:B------:R-:W-:Y:S02]  /*02a0*/  IMAD.SHL.U32 R2, R4, 0x8, RZ ;  /* 0x0000000804027824 */ /* 0x000fe400078e00ff */
[----:B------:R-:W-:-:S03]  /*02b0*/  IMAD.MOV R4, RZ, RZ, -R4 ;  /* 0x000000ffff047224 */ /* 0x000fc600078e0a04 */
[----:B------:R-:W-:Y:S01]  /*02c0*/  LEA.HI.SX32 R5, R5, -R2, 0x17 ;  /* 0x8000000205057211 */ /* 0x000fe200078fbaff */
[----:B------:R-:W-:Y:S02]  /*02d0*/  IMAD R13, R0, R4, R3 ;  /* 0x00000004000d7224 */ /* 0x000fe400078e0203 */
[----:B------:R-:W-:Y:S01]  /*02e0*/  IMAD.MOV.U32 R4, RZ, RZ, RZ ;  /* 0x000000ffff047224 */ /* 0x000fe200078e00ff */
[----:B------:R-:W-:Y:S02]  /*02f0*/  IMNMX R6, R5, 0x8, PT ;  /* 0x0000000805067817 */ /* 0x000fe40003800200 */
[----:B------:R-:W-:Y:S02]  /*0300*/  IABS R11, R13 ;  /* 0x0000000d000b7213 */ /* 0x000fe40000000000 */
[----:B------:R-:W-:-:S04]  /*0310*/  IABS R9, R6 ;  /* 0x0000000600097213 */ /* 0x000fc80000000000 */
[----:B------:R-:W0:Y:S08]  /*0320*/  I2F.RP R7, R9 ;  /* 0x0000000900077306 */ /* 0x000e300000209400 */
[----:B0-----:R-:W0:Y:S02]  /*0330*/  MUFU.RCP R7, R7 ;  /* 0x0000000700077308 */ /* 0x001e240000001000 */
[----:B0-----:R-:W-:-:S06]  /*0340*/  IADD3 R5, R7, 0xffffffe, RZ ;  /* 0x0ffffffe07057810 */ /* 0x001fcc0007ffe0ff */
[----:B------:R-:W0:Y:S02]  /*0350*/  F2I.FTZ.U32.TRUNC.NTZ R5, R5 ;  /* 0x0000000500057305 */ /* 0x000e24000021f000 */
[----:B0-----:R-:W-:-:S04]  /*0360*/  IMAD.MOV R8, RZ, RZ, -R5 ;  /* 0x000000ffff087224 */ /* 0x001fc800078e0a05 */
[----:B------:R-:W-:-:S04]  /*0370*/  IMAD.MOV.U32 R0, RZ, RZ, R8 ;  /* 0x000000ffff007224 */ /* 0x000fc800078e0008 */
[----:B------:R-:W-:Y:S01]  /*0380*/  IMAD R3, R0, R9, RZ ;  /* 0x0000000900037224 */ /* 0x000fe200078e02ff */
[----:B------:R-:W-:-:S03]  /*0390*/  IABS R0, R6 ;  /* 0x0000000600007213 */ /* 0x000fc60000000000 */
[----:B------:R-:W-:-:S04]  /*03a0*/  IMAD.HI.U32 R4, R5, R3, R4 ;  /* 0x0000000305047227 */ /* 0x000fc800078e0004 */
[----:B------:R-:W-:Y:S02]  /*03b0*/  IMAD.MOV R0, RZ, RZ, -R0 ;  /* 0x000000ffff007224 */ /* 0x000fe400078e0a00 */
[----:B------:R-:W-:-:S04]  /*03c0*/  IMAD.HI.U32 R4, R4, R11, RZ ;  /* 0x0000000b04047227 */ /* 0x000fc800078e00ff */
[----:B------:R-:W-:Y:S02]  /*03d0*/  IMAD R0, R4, R0, R11 ;  /* 0x0000000004007224 */ /* 0x000fe400078e020b */
[----:B------:R-:W-:-:S03]  /*03e0*/  IMAD.MOV.U32 R3, RZ, RZ, 0x7f ;  /* 0x0000007fff037424 */ /* 0x000fc600078e00ff */
[----:B------:R-:W-:Y:S02]  /*03f0*/  ISETP.GT.U32.AND P1, PT, R9, R0, PT ;  /* 0x000000000900720c */ /* 0x000fe40003f24070 */
[----:B------:R-:W-:-:S11]  /*0400*/  IADD3 R3, R3, c[0x0][0x180], RZ ;  /* 0x0000600003037a10 */ /* 0x000fd60007ffe0ff */
[----:B------:R-:W-:Y:S01]  /*0410*/  @!P1 IMAD.IADD R0, R0, 0x1, -R9 ;  /* 0x0000000100009824 */ /* 0x000fe200078e0a09 */
[----:B------:R-:W-:Y:S02]  /*0420*/  @!P1 IADD3 R4, R4, 0x1, RZ ;  /* 0x0000000104049810 */ /* 0x000fe40007ffe0ff */
[----:B------:R-:W-:Y:S02]  /*0430*/  ISETP.NE.AND P1, PT, R6, RZ, PT ;  /* 0x000000ff0600720c */ /* 0x000fe40003f25270 */
[----:B------:R-:W-:Y:S02]  /*0440*/  ISETP.GE.U32.AND P0, PT, R0, R9, PT ;  /* 0x000000090000720c */ /* 0x000fe40003f06070 */
[----:B------:R-:W-:-:S04]  /*0450*/  LOP3.LUT R0, R13, R6, RZ, 0x3c, !PT ;  /* 0x000000060d007212 */ /* 0x000fc800078e3cff */
[----:B------:R-:W-:-:S07]  /*0460*/  ISETP.GE.AND P2, PT, R0, RZ, PT ;  /* 0x000000ff0000720c */ /* 0x000fce0003f46270 */
[----:B------:R-:W-:Y:S02]  /*0470*/  @P0 IADD3 R4, R4, 0x1, RZ ;  /* 0x0000000104040810 */ /* 0x000fe40007ffe0ff */
[----:B------:R-:W-:-:S04]  /*0480*/  ISETP.GT.AND P0, PT, R3, 0x7f, PT ;  /* 0x0000007f0300780c */ /* 0x000fc80003f04270 */
[----:B------:R-:W-:Y:S01]  /*0490*/  @!P2 IMAD.MOV R4, RZ, RZ, -R4 ;  /* 0x000000ffff04a224 */ /* 0x000fe200078e0a04 */
[----:B------:R-:W-:-:S05]  /*04a0*/  @!P1 LOP3.LUT R4, RZ, R6, RZ, 0x33, !PT ;  /* 0x00000006ff049212 */ /* 0x000fca00078e33ff */
[----:B------:R-:W-:Y:S02]  /*04b0*/  IMAD.MOV R5, RZ, RZ, -R4 ;  /* 0x000000ffff057224 */ /* 0x000fe400078e0a04 */
[----:B------:R-:W-:Y:S02]  /*04c0*/  IMAD.SHL.U32 R0, R4, 0x20, RZ ;  /* 0x0000002004007824 */ /* 0x000fe400078e00ff */
[----:B------:R-:W-:-:S04]  /*04d0*/  IMAD R5, R6, R5, R13 ;  /* 0x0000000506057224 */ /* 0x000fc800078e020d */
[----:B------:R-:W-:-:S04]  /*04e0*/  IMAD.IADD R5, R2, 0x1, R5 ;  /* 0x0000000102057824 */ /* 0x000fc800078e0205 */
[----:B------:R-:W-:-:S05]  /*04f0*/  IMAD R29, R5, 0x200, R14 ;  /* 0x00000200051d7824 */ /* 0x000fca00078e020e */
[----:B------:R-:W-:Y:S01]  /*0500*/  IADD3 R28, R29, 0x100, RZ ;  /* 0x000001001d1c7810 */ /* 0x000fe20007ffe0ff */
[----:B------:R0:W-:Y:S04]  /*0510*/  STL [R1+0xd38], R29 ;  /* 0x000d381d01007387 */ /* 0x0001e80000100800 */
[----:B------:R0:W-:Y:S04]  /*0520*/  STL [R1+0xd34], R0 ;  /* 0x000d340001007387 */ /* 0x0001e80000100800 */
[----:B------:R0:W-:Y:S01]  /*0530*/  STL [R1+0xd3c], R28 ;  /* 0x000d3c1c01007387 */ /* 0x0001e20000100800 */
[----:B------:R-:W-:Y:S05]  /*0540*/  @P0 BRA `(.L_x_0) ;  /* 0x0000017000000947 */ /* 0x000fea0003800000 */
[----:B0-----:R-:W-:Y:S01]  /*0550*/  IMAD.SHL.U32 R0, R12, 0x200, RZ ;  /* 0x000002000c007824 */ /* 0x001fe200078e00ff */
[----:B------:R-:W-:Y:S01]  /*0560*/  CS2R R24, SRZ ;  /* 0x0000000000187805 */ /* 0x000fe2000001ff00 */
[----:B------:R-:W-:Y:S01]  /*0570*/  CS2R R26, SRZ ;  /* 0x00000000001a7805 */ /* 0x000fe2000001ff00 */
[----:B------:R-:W-:Y:S01]  /*0580*/  CS2R R20, SRZ ;  /* 0x0000000000147805 */ /* 0x000fe2000001ff00 */
[----:B------:R-:W-:Y:S01]  /*0590*/  CS2R R22, SRZ ;  /* 0x0000000000167805 */ /* 0x000fe2000001ff00 */
[----:B------:R0:W-:Y:S01]  /*05a0*/  STL [R1+0xd64], R0 ;  /* 0x000d640001007387 */ /* 0x0001e20000100800 */
[----:B------:R-:W-:Y:S01]  /*05b0*/  CS2R R16, SRZ ;  /* 0x0000000000107805 */ /* 0x000fe2000001ff00 */
[----:B------:R-:W-:Y:S01]  /*05c0*/  CS2R R18, SRZ ;  /* 0x0000000000127805 */ /* 0x000fe2000001ff00 */
[----:B------:R-:W-:Y:S01]  /*05d0*/  CS2R R12, SRZ ;  /* 0x00000000000c7805 */ /* 0x000fe2000001ff00 */
[----:B------:R0:W-:Y:S01]  /*05e0*/  STL [R1], RZ ;  /* 0x000000ff01007387 */ /* 0x0001e20000100800 */
[----:B------:R-:W-:Y:S01]  /*05f0*/  CS2R R14, SRZ ;  /* 0x00000000000e7805 */ /* 0x000fe2000001ff00 */
[----:B------:R-:W-:Y:S01]  /*0600*/  CS2R R8, SRZ ;  /* 0x0000000000087805 */ /* 0x000fe2000001ff00 */
[----:B------:R-:W-:Y:S01]  /*0610*/  CS2R R10, SRZ ;  /* 0x00000000000a7805 */ /* 0x000fe2000001ff00 */
[----:B------:R0:W-:Y:S01]  /*0620*/  STL [R1+0x4], RZ ;  /* 0x000004ff01007387 */ /* 0x0001e20000100800 */
[----:B------:R-:W-:Y:S01]  /*0630*/  CS2R R4, SRZ ;  /* 0x0000000000047805 */ /* 0x000fe2000001ff00 */
[----:B------:R-:W-:-:S02]  /*0640*/  CS2R R6, SRZ ;  /* 0x0000000000067805 */ /* 0x000fc4000001ff00 */
[----:B------:R0:W-:Y:S04]  /*0650*/  STL [R1+0x8], RZ ;  /* 0x000008ff01007387 */ /* 0x0001e80000100800 */
[----:B------:R0:W-:Y:S04]  /*0660*/  STL [R1+0xc], RZ ;  /* 0x00000cff01007387 */ /* 0x0001e80000100800 */
[----:B------:R0:W-:Y:S04]  /*0670*/  STL [R1+0x10], RZ ;  /* 0x000010ff01007387 */ /* 0x0001e80000100800 */
[----:B------:R0:W-:Y:S04]  /*0680*/  STL [R1+0x14], RZ ;  /* 0x000014ff01007387 */ /* 0x0001e80000100800 */
[----:B------:R0:W-:Y:S04]  /*0690*/  STL [R1+0x18], RZ ;  /* 0x000018ff01007387 */ /* 0x0001e80000100800 */
[----:B------:R0:W-:Y:S01]  /*06a0*/  STL [R1+0x1c], RZ ;  /* 0x00001cff01007387 */ /* 0x0001e20000100800 */
[----:B------:R-:W-:Y:S05]  /*06b0*/  BRA `(.L_x_1) ;  /* 0x000215f000007947 */ /* 0x000fea0003800000 */
.L_x_0:
[----:B------:R-:W-:Y:S01]  /*06c0*/  IABS R6, c[0x0][0x178] ;  /* 0x00005e0000067a13 */ /* 0x000fe20000000000 */
[----:B------:R-:W-:Y:S01]  /*06d0*/  IMAD.MOV.U32 R14, RZ, RZ, R0 ;  /* 0x000000ffff0e7224 */ /* 0x000fe200078e0000 */
[----:B------:R-:W-:Y:S01]  /*06e0*/  IABS R2, c[0x0][0x17c] ;  /* 0x00005f0000027a13 */ /* 0x000fe20000000000 */
[----:B------:R-:W1:Y:S01]  /*06f0*/  S2R R15, SR_TID.X ;  /* 0x00000000000f7919 */ /* 0x000e620000002100 */
[----:B0-----:R-:W0:Y:S01]  /*0700*/  I2F.RP R0, R6 ;  /* 0x0000000600007306 */ /* 0x001e220000209400 */
[----:B------:R-:W-:-:S02]  /*0710*/  IABS R10, R28 ;  /* 0x0000001c000a7213 */ /* 0x000fc40000000000 */
[----:B------:R-:W-:-:S05]  /*0720*/  ISETP.GE.AND P4, PT, R28, RZ, PT ;  /* 0x000000ff1c00720c */ /* 0x000fca0003f86270 */
[----:B------:R-:W2:Y:S08]  /*0730*/  I2F.RP R7, R2 ;  /* 0x0000000200077306 */ /* 0x000eb00000209400 */
[----:B0-----:R-:W0:Y:S08]  /*0740*/  MUFU.RCP R0, R0 ;  /* 0x0000000000007308 */ /* 0x001e300000001000 */
[----:B--2---:R-:W2:Y:S01]  /*0750*/  MUFU.RCP R7, R7 ;  /* 0x0000000700077308 */ /* 0x004ea20000001000 */
[----:B0-----:R-:W-:-:S02]  /*0760*/  IADD3 R8, R0, 0xffffffe, RZ ;  /* 0x0ffffffe00087810 */ /* 0x001fc40007ffe0ff */
[----:B------:R-:W-:-:S05]  /*0770*/  IABS R0, R29 ;  /* 0x0000001d00007213 */ /* 0x000fca0000000000 */
[----:B------:R0:W3:Y:S01]  /*0780*/  F2I.FTZ.U32.TRUNC.NTZ R9, R8 ;  /* 0x0000000800097305 */ /* 0x0000e2000021f000 */
[----:B--2---:R-:W-:-:S07]  /*0790*/  IADD3 R4, R7, 0xffffffe, RZ ;  /* 0x0ffffffe07047810 */ /* 0x004fce0007ffe0ff */
[----:B------:R2:W4:Y:S01]  /*07a0*/  F2I.FTZ.U32.TRUNC.NTZ R5, R4 ;  /* 0x0000000400057305 */ /* 0x000522000021f000 */
[----:B0-----:R-:W-:Y:S02]  /*07b0*/  IMAD.MOV.U32 R8, RZ, RZ, RZ ;  /* 0x000000ffff087224 */ /* 0x001fe400078e00ff */
[----:B---3--:R-:W-:Y:S02]  /*07c0*/  IMAD.MOV R11, RZ, RZ, -R9 ;  /* 0x000000ffff0b7224 */ /* 0x008fe400078e0a09 */
[----:B--2---:R-:W-:Y:S02]  /*07d0*/  IMAD.MOV.U32 R4, RZ, RZ, RZ ;  /* 0x000000ffff047224 */ /* 0x004fe400078e00ff */
[----:B------:R-:W-:-:S04]  /*07e0*/  IMAD R11, R11, R6, RZ ;  /* 0x000000060b0b7224 */ /* 0x000fc800078e02ff */
[----:B------:R-:W-:-:S04]  /*07f0*/  IMAD.HI.U32 R9, R9, R11, R8 ;  /* 0x0000000b09097227 */ /* 0x000fc800078e0008 */
[----:B------:R-:W-:Y:S02]  /*0800*/  IMAD.MOV.U32 R8, RZ, RZ, R0 ;  /* 0x000000ffff087224 */ /* 0x000fe400078e0000 */
[----:B----4-:R-:W-:Y:S02]  /*0810*/  IMAD.MOV R27, RZ, RZ, -R5 ;  /* 0x000000ffff1b7224 */ /* 0x010fe400078e0a05 */
[----:B------:R-:W-:-:S04]  /*0820*/  IMAD.HI.U32 R0, R9, R8, RZ ;  /* 0x0000000809007227 */ /* 0x000fc800078e00ff */
[----:B------:R-:W-:-:S04]  /*0830*/  IMAD.HI.U32 R9, R9, R10, RZ ;  /* 0x0000000a09097227 */ /* 0x000fc800078e00ff */
[----:B------:R-:W-:Y:S01]  /*0840*/  IMAD.MOV R7, RZ, RZ, -R0 ;  /* 0x000000ffff077224 */ /* 0x000fe200078e0a00 */
[----:B-1----:R-:W-:Y:S01]  /*0850*/  SHF.R.U32.HI R0, RZ, 0x7, R15 ;  /* 0x00000007ff007819 */ /* 0x002fe2000001160f */
[----:B------:R-:W-:Y:S02]  /*0860*/  IMAD.MOV R9, RZ, RZ, -R9 ;  /* 0x000000ffff097224 */ /* 0x000fe400078e0a09 */
[----:B------:R-:W-:Y:S01]  /*0870*/  IMAD R7, R6, R7, R8 ;  /* 0x0000000706077224 */ /* 0x000fe200078e0208 */
[----:B------:R-:W-:Y:S01]  /*0880*/  SGXT.U32 R0, R0, 0x1 ;  /* 0x000000010000781a */ /* 0x000fe20000000000 */
[C---:B------:R-:W-:Y:S01]  /*0890*/  IMAD R9, R6.reuse, R9, R10 ;  /* 0x0000000906097224 */ /* 0x040fe200078e020a */
[----:B------:R-:W-:Y:S01]  /*08a0*/  SHF.R.S32.HI R8, RZ, 0x1f, R3 ;  /* 0x0000001fff087819 */ /* 0x000fe20000011403 */
[----:B------:R-:W-:Y:S01]  /*08b0*/  IMAD R27, R27, R2, RZ ;  /* 0x000000021b1b7224 */ /* 0x000fe200078e02ff */
[C---:B------:R-:W-:Y:S02]  /*08c0*/  ISETP.GT.U32.AND P0, PT, R6.reuse, R7, PT ;  /* 0x000000070600720c */ /* 0x040fe40003f04070 */
[----:B------:R-:W-:Y:S01]  /*08d0*/  ISETP.GT.U32.AND P1, PT, R6, R9, PT ;  /* 0x000000090600720c */ /* 0x000fe20003f24070 */
[----:B------:R-:W-:Y:S01]  /*08e0*/  IMAD.HI.U32 R27, R5, R27, R4 ;  /* 0x0000001b051b7227 */ /* 0x000fe200078e0004 */
[----:B------:R-:W-:-:S02]  /*08f0*/  LOP3.LUT R0, R14, R0, RZ, 0xfc, !PT ;  /* 0x000000000e007212 */ /* 0x000fc400078efcff */
[----:B------:R-:W-:Y:S02]  /*0900*/  LEA.HI R8, R8, R3, RZ, 0x7 ;  /* 0x0000000308087211 */ /* 0x000fe400078f38ff */
[----:B------:R-:W-:Y:S02]  /*0910*/  LOP3.LUT R12, R0, 0x1e, RZ, 0xfc, !PT ;  /* 0x0000001e000c7812 */ /* 0x000fe400078efcff */
[----:B------:R-:W-:Y:S01]  /*0920*/  LOP3.LUT R5, R15, 0x7f, RZ, 0xc0, !PT ;  /* 0x0000007f0f057812 */ /* 0x000fe200078ec0ff */
[----:B------:R0:W-:Y:S01]  /*0930*/  STL [R1+0x4], R8 ;  /* 0x0000040801007387 */ /* 0x0001e20000100800 */
[----:B------:R-:W-:Y:S01]  /*0940*/  IABS R10, R12 ;  /* 0x0000000c000a7213 */ /* 0x000fe20000000000 */
[--C-:B------:R-:W-:Y:S01]  /*0950*/  @!P0 IMAD.IADD R7, R7, 0x1, -R6.reuse ;  /* 0x0000000107078824 */ /* 0x100fe200078e0a06 */
[----:B------:R-:W-:Y:S01]  /*0960*/  SHF.R.S32.HI R4, RZ, 0x7, R15 ;  /* 0x00000007ff047819 */ /* 0x000fe2000001140f */
[----:B------:R-:W-:Y:S01]  /*0970*/  @!P1 IMAD.IADD R9, R9, 0x1, -R6 ;  /* 0x0000000109099824 */ /* 0x000fe200078e0a06 */
[----:B------:R-:W-:Y:S01]  /*0980*/  ISETP.GE.AND P1, PT, R29, RZ, PT ;  /* 0x000000ff1d00720c */ /* 0x000fe20003f26270 */
[----:B------:R-:W-:Y:S01]  /*0990*/  IMAD.HI.U32 R3, R27, R10, RZ ;  /* 0x0000000a1b037227 */ /* 0x000fe200078e00ff */
[----:B------:R-:W-:-:S02]  /*09a0*/  ISETP.GT.U32.AND P0, PT, R6, R7, PT ;  /* 0x000000070600720c */ /* 0x000fc40003f04070 */
[----:B------:R-:W-:Y:S01]  /*09b0*/  ISETP.GT.U32.AND P2, PT, R6, R9, PT ;  /* 0x000000090600720c */ /* 0x000fe20003f44070 */
[----:B------:R-:W-:Y:S01]  /*09c0*/  IMAD.MOV R3, RZ, RZ, -R3 ;  /* 0x000000ffff037224 */ /* 0x000fe200078e0a03 */
[----:B------:R-:W-:Y:S01]  /*09d0*/  LOP3.LUT R13, R0, 0x1c, RZ, 0xfc, !PT ;  /* 0x0000001c000d7812 */ /* 0x000fe200078efcff */
[----:B------:R-:W-:Y:S01]  /*09e0*/  IMAD.SHL.U32 R5, R5, 0x2, RZ ;  /* 0x0000000205057824 */ /* 0x000fe200078e00ff */
[----:B0-----:R-:W-:Y:S02]  /*09f0*/  LOP3.LUT R8, RZ, c[0x0][0x178], RZ, 0x33, !PT ;  /* 0x00005e00ff087a12 */ /* 0x001fe400078e33ff */
[----:B------:R-:W-:Y:S02]  /*0a00*/  ISETP.GE.AND P6, PT, R12, RZ, PT ;  /* 0x000000ff0c00720c */ /* 0x000fe40003fc6270 */
[----:B------:R-:W-:Y:S02]  /*0a10*/  SGXT R4, R4, 0x1 ;  /* 0x000000010404781a */ /* 0x000fe40000000200 */
[----:B------:R-:W-:Y:S01]  /*0a20*/  IABS R11, R13 ;  /* 0x0000000d000b7213 */ /* 0x000fe20000000000 */
[--C-:B------:R-:W-:Y:S01]  /*0a30*/  @!P0 IMAD.IADD R7, R7, 0x1, -R6.reuse ;  /* 0x0000000107078824 */ /* 0x100fe200078e0a06 */
[----:B------:R-:W-:Y:S01]  /*0a40*/  ISETP.NE.AND P0, PT, RZ, c[0x0][0x178], PT ;  /* 0x00005e00ff007a0c */ /* 0x000fe20003f05270 */
[----:B------:R-:W-:Y:S01]  /*0a50*/  @!P2 IMAD.IADD R9, R9, 0x1, -R6 ;  /* 0x000000010909a824 */ /* 0x000fe200078e0a06 */
[----:B------:R-:W-:Y:S01]  /*0a60*/  ISETP.GE.AND P3, PT, R13, RZ, PT ;  /* 0x000000ff0d00720c */ /* 0x000fe20003f66270 */
[----:B------:R-:W-:Y:S01]  /*0a70*/  IMAD R6, R2, R3, R10 ;  /* 0x0000000302067224 */ /* 0x000fe200078e020a */
[----:B------:R-:W-:Y:S01]  /*0a80*/  LOP3.LUT R3, R0, 0x1a, RZ, 0xfc, !PT ;  /* 0x0000001a00037812 */ /* 0x000fe200078efcff */
[----:B------:R-:W-:Y:S01]  /*0a90*/  @!P4 IMAD.MOV R9, RZ, RZ, -R9 ;  /* 0x000000ffff09c224 */ /* 0x000fe200078e0a09 */
[----:B------:R-:W-:Y:S01]  /*0aa0*/  LOP3.LUT R5, R5, 0x110, R4, 0x78, !PT ;  /* 0x0000011005057812 */ /* 0x000fe200078e7804 */
[----:B------:R-:W-:Y:S01]  /*0ab0*/  @!P1 IMAD.MOV R7, RZ, RZ, -R7 ;  /* 0x000000ffff079224 */ /* 0x000fe200078e0a07 */
[----:B------:R-:W-:Y:S01]  /*0ac0*/  ISETP.GT.U32.AND P4, PT, R2, R6, PT ;  /* 0x000000060200720c */ /* 0x000fe20003f84070 */
[----:B------:R-:W-:Y:S01]  /*0ad0*/  IMAD.HI.U32 R4, R27, R11, RZ ;  /* 0x0000000b1b047227 */ /* 0x000fe200078e00ff */
[----:B------:R-:W-:Y:S01]  /*0ae0*/  IABS R13, R3 ;  /* 0x00000003000d7213 */ /* 0x000fe20000000000 */
[----:B------:R0:W-:Y:S01]  /*0af0*/  STL [R1+0x34c], R5 ;  /* 0x00034c0501007387 */ /* 0x0001e20000100800 */
[C---:B------:R-:W-:Y:S01]  /*0b00*/  SEL R12, R8.reuse, R7, !P0 ;  /* 0x00000007080c7207 */ /* 0x040fe20004000000 */
[----:B------:R-:W-:Y:S01]  /*0b10*/  IMAD.MOV R4, RZ, RZ, -R4 ;  /* 0x000000ffff047224 */ /* 0x000fe200078e0a04 */
[----:B------:R-:W-:-:S02]  /*0b20*/  SEL R8, R8, R9, !P0 ;  /* 0x0000000908087207 */ /* 0x000fc40004000000 */
[----:B------:R-:W-:Y:S01]  /*0b30*/  ISETP.GE.AND P2, PT, R3, RZ, PT ;  /* 0x000000ff0300720c */ /* 0x000fe20003f46270 */
[----:B------:R-:W-:Y:S01]  /*0b40*/  IMAD.HI.U32 R3, R27, R13, RZ ;  /* 0x0000000d1b037227 */ /* 0x000fe200078e00ff */
[C---:B------:R-:W-:Y:S01]  /*0b50*/  LOP3.LUT R7, R0.reuse, 0x16, RZ, 0xfc, !PT ;  /* 0x0000001600077812 */ /* 0x040fe200078efcff */
[----:B------:R1:W-:Y:S01]  /*0b60*/  STL [R1+0xd74], R12 ;  /* 0x000d740c01007387 */ /* 0x0003e20000100800 */
[----:B------:R-:W-:Y:S01]  /*0b70*/  LOP3.LUT R25, R0, 0x12, RZ, 0xfc, !PT ;  /* 0x0000001200197812 */ /* 0x000fe200078efcff */
[----:B------:R-:W-:Y:S01]  /*0b80*/  @!P4 IMAD.IADD R6, R6, 0x1, -R2 ;  /* 0x000000010606c824 */ /* 0x000fe200078e0a02 */
[----:B------:R-:W-:Y:S01]  /*0b90*/  ISETP.GE.AND P5, PT, R7, RZ, PT ;  /* 0x000000ff0700720c */ /* 0x000fe20003fa6270 */
[----:B------:R-:W-:Y:S01]  /*0ba0*/  IMAD.MOV R3, RZ, RZ, -R3 ;  /* 0x000000ffff037224 */ /* 0x000fe200078e0a03 */
[----:B------:R-:W-:Y:S01]  /*0bb0*/  LOP3.LUT R10, R0, 0x14, RZ, 0xfc, !PT ;  /* 0x00000014000a7812 */ /* 0x000fe200078efcff */
[C---:B0-----:R-:W-:Y:S01]  /*0bc0*/  IMAD R5, R2.reuse, R4, R11 ;  /* 0x0000000402057224 */ /* 0x041fe200078e020b */
[----:B------:R-:W-:-:S02]  /*0bd0*/  ISETP.GT.U32.AND P0, PT, R2, R6, PT ;  /* 0x000000060200720c */ /* 0x000fc40003f04070 */
[----:B------:R-:W-:Y:S01]  /*0be0*/  IABS R11, R7 ;  /* 0x00000007000b7213 */ /* 0x000fe20000000000 */
[----:B------:R-:W-:Y:S01]  /*0bf0*/  IMAD R7, R2, R3, R13 ;  /* 0x0000000302077224 */ /* 0x000fe200078e020d */
[----:B------:R-:W-:Y:S02]  /*0c00*/  LOP3.LUT R4, R0, 0x18, RZ, 0xfc, !PT ;  /* 0x0000001800047812 */ /* 0x000fe400078efcff */
[----:B------:R-:W-:Y:S01]  /*0c10*/  IABS R18, R25 ;  /* 0x0000001900127213 */ /* 0x000fe20000000000 */
[C---:B------:R-:W-:Y:S01]  /*0c20*/  IMAD.HI.U32 R3, R27.reuse, R11, RZ ;  /* 0x0000000b1b037227 */ /* 0x040fe200078e00ff */
[----:B------:R-:W-:Y:S02]  /*0c30*/  IABS R9, R4 ;  /* 0x0000000400097213 */ /* 0x000fe40000000000 */
[----:B------:R-:W-:Y:S01]  /*0c40*/  ISETP.GE.AND P1, PT, R4, RZ, PT ;  /* 0x000000ff0400720c */ /* 0x000fe20003f26270 */
[----:B------:R-:W-:Y:S01]  /*0c50*/  IMAD.MOV R3, RZ, RZ, -R3 ;  /* 0x000000ffff037224 */ /* 0x000fe200078e0a03 */
[----:B------:R-:W-:Y:S01]  /*0c60*/  LOP3.LUT R24, R0, 0x10, RZ, 0xfc, !PT ;  /* 0x0000001000187812 */ /* 0x000fe200078efcff */
[----:B------:R-:W-:Y:S01]  /*0c70*/  @!P0 IMAD.IADD R6, R6, 0x1, -R2 ;  /* 0x0000000106068824 */ /* 0x000fe200078e0a02 */
[C---:B------:R-:W-:Y:S01]  /*0c80*/  ISETP.GT.U32.AND P0, PT, R2.reuse, R5, PT ;  /* 0x000000050200720c */ /* 0x040fe20003f04070 */
[----:B------:R-:W-:Y:S01]  /*0c90*/  IMAD R11, R2, R3, R11 ;  /* 0x00000003020b7224 */ /* 0x000fe200078e020b */
[----:B------:R-:W-:Y:S01]  /*0ca0*/  ISETP.GE.AND P4, PT, R10, RZ, PT ;  /* 0x000000ff0a00720c */ /* 0x000fe20003f86270 */
[----:B------:R-:W-:Y:S01]  /*0cb0*/  @!P6 IMAD.MOV R6, RZ, RZ, -R6 ;  /* 0x000000ffff06e224 */ /* 0x000fe200078e0a06 */
[----:B------:R-:W-:Y:S01]  /*0cc0*/  ISETP.GT.U32.AND P6, PT, R2, R7, PT ;  /* 0x000000070200720c */ /* 0x000fe20003fc4070 */
[----:B------:R-:W-:Y:S01]  /*0cd0*/  IMAD.HI.U32 R4, R27, R9, RZ ;  /* 0x000000091b047227 */ /* 0x000fe200078e00ff */
[----:B------:R-:W-:-:S02]  /*0ce0*/  IABS R22, R10 ;  /* 0x0000000a00167213 */ /* 0x000fc40000000000 */
[----:B------:R-:W-:Y:S01]  /*0cf0*/  IABS R16, R24 ;  /* 0x0000001800107213 */ /* 0x000fe20000000000 */
[----:B------:R-:W-:Y:S01]  /*0d00*/  IMAD.MOV R4, RZ, RZ, -R4 ;  /* 0x000000ffff047224 */ /* 0x000fe200078e0a04 */
[C---:B------:R-:W-:Y:S01]  /*0d10*/  LOP3.LUT R23, R0.reuse, 0xe, RZ, 0xfc, !PT ;  /* 0x0000000e00177812 */ /* 0x040fe200078efcff */
[----:B------:R-:W-:Y:S01]  /*0d20*/  IMAD.HI.U32 R10, R27, R18, RZ ;  /* 0x000000121b0a7227 */ /* 0x000fe200078e00ff */
[C---:B-1----:R-:W-:Y:S02]  /*0d30*/  LOP3.LUT R12, R0.reuse, 0xc, RZ, 0xfc, !PT ;  /* 0x0000000c000c7812 */ /* 0x042fe400078efcff */
[C---:B------:R-:W-:Y:S01]  /*0d40*/  LOP3.LUT R21, R0.reuse, 0x8, RZ, 0xfc, !PT ;  /* 0x0000000800157812 */ /* 0x040fe200078efcff */
[--C-:B------:R-:W-:Y:S01]  /*0d50*/  @!P0 IMAD.IADD R5, R5, 0x1, -R2.reuse ;  /* 0x0000000105058824 */ /* 0x100fe200078e0a02 */
[----:B------:R-:W-:Y:S01]  /*0d60*/  IABS R14, R12 ;  /* 0x0000000c000e7213 */ /* 0x000fe20000000000 */
[----:B------:R-:W-:Y:S01]  /*0d70*/  @!P6 IMAD.IADD R7, R7, 0x1, -R2 ;  /* 0x000000010707e824 */ /* 0x000fe200078e0a02 */
[----:B------:R-:W-:Y:S01]  /*0d80*/  LOP3.LUT R29, R0, 0xa, RZ, 0xfc, !PT ;  /* 0x0000000a001d7812 */ /* 0x000fe200078efcff */
[C---:B------:R-:W-:Y:S01]  /*0d90*/  IMAD R9, R2.reuse, R4, R9 ;  /* 0x0000000402097224 */ /* 0x040fe200078e0209 */
[C---:B------:R-:W-:Y:S01]  /*0da0*/  ISETP.GT.U32.AND P0, PT, R2.reuse, R5, PT ;  /* 0x000000050200720c */ /* 0x040fe20003f04070 */
[----:B------:R-:W-:Y:S01]  /*0db0*/  IMAD.MOV R15, RZ, RZ, -R10 ;  /* 0x000000ffff0f7224 */ /* 0x000fe200078e0a0a */
[----:B------:R-:W-:Y:S01]  /*0dc0*/  ISETP.GT.U32.AND P6, PT, R2, R7, PT ;  /* 0x000000070200720c */ /* 0x000fe20003fc4070 */
[----:B------:R-:W-:Y:S01]  /*0dd0*/  IMAD.HI.U32 R19, R27, R16, RZ ;  /* 0x000000101b137227 */ /* 0x000fe200078e00ff */
[----:B------:R-:W-:-:S03]  /*0de0*/  LOP3.LUT R20, R0, 0x4, RZ, 0xfc, !PT ;  /* 0x0000000400147812 */ /* 0x000fc600078efcff */
[----:B------:R-:W-:Y:S01]  /*0df0*/  IMAD R18, R2, R15, R18 ;  /* 0x0000000f02127224 */ /* 0x000fe200078e0212 */
[----:B------:R-:W-:Y:S01]  /*0e00*/  IABS R15, R23 ;  /* 0x00000017000f7213 */ /* 0x000fe20000000000 */
[----:B------:R-:W-:Y:S02]  /*0e10*/  IMAD.MOV R19, RZ, RZ, -R19 ;  /* 0x000000ffff137224 */ /* 0x000fe400078e0a13 */
[----:B------:R-:W-:-:S04]  /*0e20*/  IMAD.HI.U32 R4, R27, R22, RZ ;  /* 0x000000161b047227 */ /* 0x000fc800078e00ff */
[--C-:B------:R-:W-:Y:S01]  /*0e30*/  @!P6 IMAD.IADD R7, R7, 0x1, -R2.reuse ;  /* 0x000000010707e824 */ /* 0x100fe200078e0a02 */
[C---:B------:R-:W-:Y:S01]  /*0e40*/  ISETP.GT.U32.AND P6, PT, R2.reuse, R11, PT ;  /* 0x0000000b0200720c */ /* 0x040fe20003fc4070 */
[----:B------:R-:W-:Y:S01]  /*0e50*/  @!P0 IMAD.IADD R5, R5, 0x1, -R2 ;  /* 0x0000000105058824 */ /* 0x000fe200078e0a02 */
[----:B------:R-:W-:Y:S01]  /*0e60*/  ISETP.GT.U32.AND P0, PT, R2, R9, PT ;  /* 0x000000090200720c */ /* 0x000fe20003f04070 */
[----:B------:R-:W-:-:S04]  /*0e70*/  IMAD.HI.U32 R17, R27, R15, RZ ;  /* 0x0000000f1b117227 */ /* 0x000fc800078e00ff */
[----:B------:R-:W-:Y:S01]  /*0e80*/  IMAD R16, R2, R19, R16 ;  /* 0x0000001302107224 */ /* 0x000fe200078e0210 */
[----:B------:R-:W-:Y:S01]  /*0e90*/  LOP3.LUT R19, R0, 0x2, RZ, 0xfc, !PT ;  /* 0x0000000200137812 */ /* 0x000fe200078efcff */
[----:B------:R-:W-:Y:S01]  /*0ea0*/  IMAD.MOV R13, RZ, RZ, -R4 ;  /* 0x000000ffff0d7224 */ /* 0x000fe200078e0a04 */
[----:B------:R-:W-:Y:S01]  /*0eb0*/  IABS R4, R21 ;  /* 0x0000001500047213 */ /* 0x000fe20000000000 */
[----:B------:R-:W-:Y:S02]  /*0ec0*/  IMAD.MOV R17, RZ, RZ, -R17 ;  /* 0x000000ffff117224 */ /* 0x000fe400078e0a11 */
[--C-:B------:R-:W-:Y:S02]  /*0ed0*/  @!P6 IMAD.IADD R11, R11, 0x1, -R2.reuse ;  /* 0x000000010b0be824 */ /* 0x100fe400078e0a02 */
[----:B------:R-:W-:Y:S02]  /*0ee0*/  @!P0 IMAD.IADD R9, R9, 0x1, -R2 ;  /* 0x0000000109098824 */ /* 0x000fe400078e0a02 */
[----:B------:R-:W-:Y:S01]  /*0ef0*/  @!P3 IMAD.MOV R5, RZ, RZ, -R5 ;  /* 0x000000ffff05b224 */ /* 0x000fe200078e0a05 */
[C---:B------:R-:W-:Y:S01]  /*0f00*/  ISETP.GT.U32.AND P6, PT, R2.reuse, R11, PT ;  /* 0x0000000b0200720c */ /* 0x040fe20003fc4070 */
[----:B------:R-:W-:Y:S01]  /*0f10*/  IMAD.HI.U32 R3, R27, R14, RZ ;  /* 0x0000000e1b037227 */ /* 0x000fe200078e00ff */
[----:B------:R-:W-:-:S03]  /*0f20*/  ISETP.GT.U32.AND P3, PT, R2, R9, PT ;  /* 0x000000090200720c */ /* 0x000fc60003f64070 */
[----:B------:R-:W-:Y:S02]  /*0f30*/  IMAD R15, R2, R17, R15 ;  /* 0x00000011020f7224 */ /* 0x000fe400078e020f */
[----:B------:R-:W-:Y:S02]  /*0f40*/  IMAD.MOV R17, RZ, RZ, -R3 ;  /* 0x000000ffff117224 */ /* 0x000fe400078e0a03 */
[----:B------:R-:W-:-:S04]  /*0f50*/  IMAD.HI.U32 R3, R27, R4, RZ ;  /* 0x000000041b037227 */ /* 0x000fc800078e00ff */
[----:B------:R-:W-:Y:S01]  /*0f60*/  @!P6 IMAD.IADD R11, R11, 0x1, -R2 ;  /* 0x000000010b0be824 */ /* 0x000fe200078e0a02 */
[C---:B------:R-:W-:Y:S01]  /*0f70*/  ISETP.GT.U32.AND P6, PT, R2.reuse, R16, PT ;  /* 0x000000100200720c */ /* 0x040fe20003fc4070 */
[----:B------:R-:W-:Y:S01]  /*0f80*/  IMAD R14, R2, R17, R14 ;  /* 0x00000011020e7224 */ /* 0x000fe200078e020e */
[C---:B------:R-:W-:Y:S01]  /*0f90*/  LOP3.LUT R17, R0.reuse, 0x6, RZ, 0xfc, !PT ;  /* 0x0000000600117812 */ /* 0x040fe200078efcff */
[----:B------:R-:W-:Y:S02]  /*0fa0*/  IMAD.MOV R3, RZ, RZ, -R3 ;  /* 0x000000ffff037224 */ /* 0x000fe400078e0a03 */
[----:B------:R-:W-:Y:S01]  /*0fb0*/  @!P3 IMAD.IADD R9, R9, 0x1, -R2 ;  /* 0x000000010909b824 */ /* 0x000fe200078e0a02 */
[----:B------:R-:W-:Y:S01]  /*0fc0*/  ISETP.GE.AND P3, PT, R0, RZ, PT ;  /* 0x000000ff0000720c */ /* 0x000fe20003f66270 */
[C---:B------:R-:W-:Y:S01]  /*0fd0*/  IMAD R4, R2.reuse, R3, R4 ;  /* 0x0000000302047224 */ /* 0x040fe200078e0204 */
[----:B------:R-:W-:Y:S01]  /*0fe0*/  IABS R3, R17 ;  /* 0x0000001100037213 */ /* 0x000fe20000000000 */
[----:B------:R-:W-:Y:S01]  /*0ff0*/  @!P2 IMAD.MOV R7, RZ, RZ, -R7 ;  /* 0x000000ffff07a224 */ /* 0x000fe200078e0a07 */
[----:B------:R-:W-:Y:S01]  /*1000*/  ISETP.GT.U32.AND P2, PT, R2, R18, PT ;  /* 0x000000120200720c */ /* 0x000fe20003f44070 */
[----:B------:R-:W-:Y:S01]  /*1010*/  @!P1 IMAD.MOV R9, RZ, RZ, -R9 ;  /* 0x000000ffff099224 */ /* 0x000fe200078e0a09 */
[----:B------:R-:W-:Y:S01]  /*1020*/  IABS R0, R0 ;  /* 0x0000000000007213 */ /* 0x000fe20000000000 */
[----:B------:R-:W-:-:S02]  /*1030*/  @!P6 IMAD.IADD R16, R16, 0x1, -R2 ;  /* 0x000000011010e824 */ /* 0x000fc400078e0a02 */
[----:B------:R-:W-:-:S03]  /*1040*/  IMAD.HI.U32 R26, R27, R3, RZ ;  /* 0x000000031b1a7227 */ /* 0x000fc600078e00ff */
[C---:B------:R-:W-:Y:S01]  /*1050*/  ISETP.GT.U32.AND P1, PT, R2.reuse, R16, PT ;  /* 0x000000100200720c */ /* 0x040fe20003f24070 */
[----:B------:R-:W-:Y:S02]  /*1060*/  IMAD.MOV R26, RZ, RZ, -R26 ;  /* 0x000000ffff1a7224 */ /* 0x000fe400078e0a1a */
[C---:B------:R-:W-:Y:S01]  /*1070*/  IMAD R22, R2.reuse, R13, R22 ;  /* 0x0000000d02167224 */ /* 0x040fe200078e0216 */
[----:B------:R-:W-:Y:S01]  /*1080*/  IABS R13, R29 ;  /* 0x0000001d000d7213 */ /* 0x000fe20000000000 */
[----:B------:R-:W-:Y:S01]  /*1090*/  IMAD R3, R2, R26, R3 ;  /* 0x0000001a02037224 */ /* 0x000fe200078e0203 */
[----:B------:R-:W-:Y:S01]  /*10a0*/  IABS R26, R19 ;  /* 0x00000013001a7213 */ /* 0x000fe20000000000 */
[----:B------:R-:W-:Y:S01]  /*10b0*/  @!P2 IMAD.IADD R18, R18, 0x1, -R2 ;  /* 0x000000011212a824 */ /* 0x000fe200078e0a02 */
[C---:B------:R-:W-:Y:S01]  /*10c0*/  ISETP.GT.U32.AND P2, PT, R2.reuse, R14, PT ;  /* 0x0000000e0200720c */ /* 0x040fe20003f44070 */
[----:B------:R-:W-:Y:S01]  /*10d0*/  IMAD.HI.U32 R10, R27, R13, RZ ;  /* 0x0000000d1b0a7227 */ /* 0x000fe200078e00ff */
[----:B------:R-:W-:-:S03]  /*10e0*/  ISETP.GT.U32.AND P0, PT, R2, R22, PT ;  /* 0x000000160200720c */ /* 0x000fc60003f04070 */
[----:B------:R-:W-:Y:S01]  /*10f0*/  @!P1 IMAD.IADD R16, R16, 0x1, -R2 ;  /* 0x0000000110109824 */ /* 0x000fe200078e0a02 */
[C---:B------:R-:W-:Y:S01]  /*1100*/  ISETP.GT.U32.AND P1, PT, R2.reuse, R3, PT ;  /* 0x000000030200720c */ /* 0x040fe20003f24070 */
[----:B------:R-:W-:Y:S02]  /*1110*/  IMAD.MOV R10, RZ, RZ, -R10 ;  /* 0x000000ffff0a7224 */ /* 0x000fe400078e0a0a */
[----:B------:R-:W-:Y:S02]  /*1120*/  @!P5 IMAD.MOV R11, RZ, RZ, -R11 ;  /* 0x000000ffff0bd224 */ /* 0x000fe400078e0a0b */
[----:B------:R-:W-:Y:S01]  /*1130*/  IMAD R13, R2, R10, R13 ;  /* 0x0000000a020d7224 */ /* 0x000fe200078e020d */
[----:B------:R-:W-:Y:S01]  /*1140*/  IABS R10, R20 ;  /* 0x00000014000a7213 */ /* 0x000fe20000000000 */
[--C-:B------:R-:W-:Y:S02]  /*1150*/  @!P2 IMAD.IADD R14, R14, 0x1, -R2.reuse ;  /* 0x000000010e0ea824 */ /* 0x100fe400078e0a02 */
[----:B------:R-:W-:Y:S01]  /*1160*/  @!P0 IMAD.IADD R22, R22, 0x1, -R2 ;  /* 0x0000000116168824 */ /* 0x000fe200078e0a02 */
[C---:B------:R-:W-:Y:S01]  /*1170*/  ISETP.GT.U32.AND P6, PT, R2.reuse, R13, PT ;  /* 0x0000000d0200720c */ /* 0x040fe20003fc4070 */
[----:B------:R-:W-:Y:S01]  /*1180*/  IMAD.HI.U32 R28, R27, R10, RZ ;  /* 0x0000000a1b1c7227 */ /* 0x000fe200078e00ff */
[----:B------:R-:W-:-:S02]  /*1190*/  ISETP.GT.U32.AND P5, PT, R2, R14, PT ;  /* 0x0000000e0200720c */ /* 0x000fc40003fa4070 */
[----:B------:R-:W-:Y:S01]  /*11a0*/  ISETP.GT.U32.AND P0, PT, R2, R22, PT ;  /* 0x000000160200720c */ /* 0x000fe20003f04070 */
[----:B------:R-:W-:Y:S01]  /*11b0*/  @!P1 IMAD.IADD R3, R3, 0x1, -R2 ;  /* 0x0000000103039824 */ /* 0x000fe200078e0a02 */
[----:B------:R-:W-:Y:S01]  /*11c0*/  ISETP.GE.AND P1, PT, R24, RZ, PT ;  /* 0x000000ff1800720c */ /* 0x000fe20003f26270 */
[----:B------:R-:W-:Y:S01]  /*11d0*/  IMAD.MOV R28, RZ, RZ, -R28 ;  /* 0x000000ffff1c7224 */ /* 0x000fe200078e0a1c */
[----:B------:R-:W2:Y:S03]  /*11e0*/  LDL R24, [R1+0x34c] ;  /* 0x00034c0001187983 */ /* 0x000ea60000100800 */
[----:B------:R-:W-:Y:S02]  /*11f0*/  IMAD R10, R2, R28, R10 ;  /* 0x0000001c020a7224 */ /* 0x000fe400078e020a */
[----:B------:R-:W-:-:S04]  /*1200*/  IMAD.HI.U32 R28, R27, R0, RZ ;  /* 0x000000001b1c7227 */ /* 0x000fc800078e00ff */
[--C-:B------:R-:W-:Y:S01]  /*1210*/  @!P5 IMAD.IADD R14, R14, 0x1, -R2.reuse ;  /* 0x000000010e0ed824 */ /* 0x100fe200078e0a02 */
[----:B------:R-:W-:Y:S01]  /*1220*/  ISETP.GT.U32.AND P5, PT, R2, R10, PT ;  /* 0x0000000a0200720c */ /* 0x000fe20003fa4070 */
[----:B------:R-:W-:Y:S01]  /*1230*/  @!P0 IMAD.IADD R22, R22, 0x1, -R2 ;  /* 0x0000000116168824 */ /* 0x000fe200078e0a02 */
[----:B------:R-:W-:Y:S01]  /*1240*/  ISETP.GT.U32.AND P0, PT, R2, R15, PT ;  /* 0x0000000f0200720c */ /* 0x000fe20003f04070 */
[----:B------:R-:W-:-:S04]  /*1250*/  IMAD.HI.U32 R27, R27, R26, RZ ;  /* 0x0000001a1b1b7227 */ /* 0x000fc800078e00ff */
[----:B------:R-:W-:Y:S02]  /*1260*/  IMAD.MOV R27, RZ, RZ, -R27 ;  /* 0x000000ffff1b7224 */ /* 0x000fe400078e0a1b */
[----:B------:R-:W-:Y:S02]  /*1270*/  IMAD.MOV R28, RZ, RZ, -R28 ;  /* 0x000000ffff1c7224 */ /* 0x000fe400078e0a1c */
[----:B------:R-:W-:Y:S02]  /*1280*/  IMAD R26, R2, R27, R26 ;  /* 0x0000001b021a7224 */ /* 0x000fe400078e021a */
[--C-:B------:R-:W-:Y:S01]  /*1290*/  @!P5 IMAD.IADD R10, R10, 0x1, -R2.reuse ;  /* 0x000000010a0ad824 */ /* 0x100fe200078e0a02 */
[----:B------:R-:W-:Y:S01]  /*12a0*/  ISETP.GE.AND P5, PT, R12, RZ, PT ;  /* 0x000000ff0c00720c */ /* 0x000fe20003fa6270 */
[----:B------:R-:W-:Y:S01]  /*12b0*/  @!P0 IMAD.IADD R15, R15, 0x1, -R2 ;  /* 0x000000010f0f8824 */ /* 0x000fe200078e0a02 */
[----:B------:R-:W3:Y:S01]  /*12c0*/  LDL.LU R12, [R1+0xd74] ;  /* 0x000d7400010c7983 */ /* 0x000ee20000300800 */
[C---:B------:R-:W-:Y:S01]  /*12d0*/  ISETP.GT.U32.AND P0, PT, R2.reuse, R18, PT ;  /* 0x000000120200720c */ /* 0x040fe20003f04070 */
[----:B------:R-:W-:-:S02]  /*12e0*/  IMAD R0, R2, R28, R0 ;  /* 0x0000001c02007224 */ /* 0x000fc400078e0200 */
[----:B------:R-:W-:Y:S01]  /*12f0*/  ISETP.GT.U32.AND P2, PT, R2, R15, PT ;  /* 0x0000000f0200720c */ /* 0x000fe20003f44070 */
[----:B------:R-:W0:Y:S01]  /*1300*/  S2R R28, SR_TID.X ;  /* 0x00000000001c7919 */ /* 0x000e220000002100 */
[----:B------:R-:W-:-:S05]  /*1310*/  @!P6 IMAD.IADD R13, R13, 0x1, -R2 ;  /* 0x000000010d0de824 */ /* 0x000fca00078e0a02 */
[----:B------:R-:W-:-:S03]  /*1320*/  ISETP.GT.U32.AND P6, PT, R2, R13, PT ;  /* 0x0000000d0200720c */ /* 0x000fc60003fc4070 */
[--C-:B------:R-:W-:Y:S01]  /*1330*/  @!P0 IMAD.IADD R18, R18, 0x1, -R2.reuse ;  /* 0x0000000112128824 */ /* 0x100fe200078e0a02 */
[C---:B------:R-:W-:Y:S02]  /*1340*/  ISETP.GT.U32.AND P0, PT, R2.reuse, R4, PT ;  /* 0x000000040200720c */ /* 0x040fe40003f04070 */
[----:B------:R-:W-:Y:S01]  /*1350*/  @!P2 IMAD.IADD R15, R15, 0x1, -R2 ;  /* 0x000000010f0fa824 */ /* 0x000fe200078e0a02 */
[----:B------:R-:W-:Y:S01]  /*1360*/  ISETP.GT.U32.AND P2, PT, R2, R0, PT ;  /* 0x000000000200720c */ /* 0x000fe20003f44070 */
[----:B------:R-:W-:Y:S02]  /*1370*/  @!P4 IMAD.MOV R22, RZ, RZ, -R22 ;  /* 0x000000ffff16c224 */ /* 0x000fe400078e0a16 */
[----:B------:R-:W-:-:S03]  /*1380*/  @!P1 IMAD.MOV R16, RZ, RZ, -R16 ;  /* 0x000000ffff109224 */ /* 0x000fc600078e0a10 */
[----:B------:R-:W-:Y:S01]  /*1390*/  @!P6 IMAD.IADD R13, R13, 0x1, -R2 ;  /* 0x000000010d0de824 */ /* 0x000fe200078e0a02 */
[----:B------:R-:W-:-:S03]  /*13a0*/  ISETP.GE.AND P6, PT, R25, RZ, PT ;  /* 0x000000ff1900720c */ /* 0x000fc60003fc6270 */
[--C-:B------:R-:W-:Y:S01]  /*13b0*/  @!P0 IMAD.IADD R4, R4, 0x1, -R2.reuse ;  /* 0x0000000104048824 */ /* 0x100fe200078e0a02 */
[----:B------:R-:W-:Y:S01]  /*13c0*/  ISETP.GT.U32.AND P0, PT, R2, R26, PT ;  /* 0x0000001a0200720c */ /* 0x000fe20003f04070 */
[C---:B0-----:R-:W-:Y:S01]  /*13d0*/  IMAD.SHL.U32 R25, R28.reuse, 0x2, RZ ;  /* 0x000000021c197824 */ /* 0x041fe200078e00ff */
[----:B------:R-:W-:Y:S01]  /*13e0*/  LOP3.LUT R27, R28, 0x7, RZ, 0xc0, !PT ;  /* 0x000000071c1b7812 */ /* 0x000fe200078ec0ff */
[----:B------:R-:W-:Y:S01]  /*13f0*/  @!P2 IMAD.IADD R0, R0, 0x1, -R2 ;  /* 0x000000010000a824 */ /* 0x000fe200078e0a02 */
[----:B------:R-:W-:Y:S02]  /*1400*/  ISETP.GE.AND P2, PT, R23, RZ, PT ;  /* 0x000000ff1700720c */ /* 0x000fe40003f46270 */
[----:B------:R-:W-:Y:S01]  /*1410*/  ISETP.GT.U32.AND P4, PT, R2, R3, PT ;  /* 0x000000030200720c */ /* 0x000fe20003f84070 */
[----:B------:R-:W-:-:S06]  /*1420*/  IMAD R28, R27, 0x110, RZ ;  /* 0x000001101b1c7824 */ /* 0x000fcc00078e02ff */
[----:B------:R-:W-:Y:S01]  /*1430*/  @!P0 IMAD.IADD R26, R26, 0x1, -R2 ;  /* 0x000000011a1a8824 */ /* 0x000fe200078e0a02 */
[C---:B------:R-:W-:Y:S02]  /*1440*/  ISETP.GT.U32.AND P0, PT, R2.reuse, R4, PT ;  /* 0x000000040200720c */ /* 0x040fe40003f04070 */
[C---:B------:R-:W-:Y:S01]  /*1450*/  ISETP.GT.U32.AND P1, PT, R2.reuse, R0, PT ;  /* 0x000000000200720c */ /* 0x040fe20003f24070 */
[----:B------:R-:W-:Y:S01]  /*1460*/  @!P2 IMAD.MOV R15, RZ, RZ, -R15 ;  /* 0x000000ffff0fa224 */ /* 0x000fe200078e0a0f */
[----:B------:R-:W-:-:S09]  /*1470*/  ISETP.GT.U32.AND P2, PT, R2, R10, PT ;  /* 0x0000000a0200720c */ /* 0x000fd20003f44070 */
[----:B------:R-:W-:Y:S01]  /*1480*/  @!P0 IMAD.IADD R4, R4, 0x1, -R2 ;  /* 0x0000000104048824 */ /* 0x000fe200078e0a02 */
[----:B------:R-:W-:Y:S02]  /*1490*/  ISETP.GE.AND P0, PT, R21, RZ, PT ;  /* 0x000000ff1500720c */ /* 0x000fe40003f06270 */
[----:B------:R-:W0:Y:S01]  /*14a0*/  S2R R21, SR_TID.X ;  /* 0x0000000000157919 */ /* 0x000e220000002100 */
[----:B------:R-:W-:Y:S01]  /*14b0*/  @!P5 IMAD.MOV R14, RZ, RZ, -R14 ;  /* 0x000000ffff0ed224 */ /* 0x000fe200078e0a0e */
[----:B------:R-:W-:Y:S01]  /*14c0*/  ISETP.GT.U32.AND P5, PT, R2, R26, PT ;  /* 0x0000001a0200720c */ /* 0x000fe20003fa4070 */
[----:B------:R-:W-:Y:S01]  /*14d0*/  @!P6 IMAD.MOV R18, RZ, RZ, -R18 ;  /* 0x000000ffff12e224 */ /* 0x000fe200078e0a12 */
[----:B------:R-:W-:Y:S01]  /*14e0*/  ISETP.GE.AND P6, PT, R29, RZ, PT ;  /* 0x000000ff1d00720c */ /* 0x000fe20003fc6270 */
[--C-:B------:R-:W-:Y:S01]  /*14f0*/  @!P4 IMAD.IADD R3, R3, 0x1, -R2.reuse ;  /* 0x000000010303c824 */ /* 0x100fe200078e0a02 */
[----:B------:R-:W-:Y:S01]  /*1500*/  ISETP.GE.AND P4, PT, R17, RZ, PT ;  /* 0x000000ff1100720c */ /* 0x000fe20003f86270 */
[--C-:B------:R-:W-:Y:S01]  /*1510*/  @!P1 IMAD.IADD R0, R0, 0x1, -R2.reuse ;  /* 0x0000000100009824 */ /* 0x100fe200078e0a02 */
[----:B------:R-:W-:Y:S01]  /*1520*/  ISETP.GE.AND P1, PT, R20, RZ, PT ;  /* 0x000000ff1400720c */ /* 0x000fe20003f26270 */
[----:B------:R-:W-:Y:S01]  /*1530*/  @!P2 IMAD.IADD R10, R10, 0x1, -R2 ;  /* 0x000000010a0aa824 */ /* 0x000fe200078e0a02 */
[----:B------:R-:W-:Y:S01]  /*1540*/  ISETP.GE.AND P2, PT, R19, RZ, PT ;  /* 0x000000ff1300720c */ /* 0x000fe20003f46270 */
[----:B------:R-:W-:-:S04]  /*1550*/  @!P0 IMAD.MOV R4, RZ, RZ, -R4 ;  /* 0x000000ffff048224 */ /* 0x000fc800078e0a04 */
[----:B------:R-:W-:Y:S01]  /*1560*/  @!P5 IMAD.IADD R26, R26, 0x1, -R2 ;  /* 0x000000011a1ad824 */ /* 0x000fe200078e0a02 */
[----:B------:R-:W-:Y:S01]  /*1570*/  ISETP.NE.AND P5, PT, RZ, c[0x0][0x17c], PT ;  /* 0x00005f00ff007a0c */ /* 0x000fe20003fa5270 */
[----:B------:R-:W-:Y:S01]  /*1580*/  @!P6 IMAD.MOV R13, RZ, RZ, -R13 ;  /* 0x000000ffff0de224 */ /* 0x000fe200078e0a0d */
[----:B0-----:R-:W-:Y:S01]  /*1590*/  LOP3.LUT R21, R21, 0x7f, RZ, 0xc0, !PT ;  /* 0x0000007f15157812 */ /* 0x001fe200078ec0ff */
[----:B------:R-:W-:Y:S01]  /*15a0*/  @!P4 IMAD.MOV R3, RZ, RZ, -R3 ;  /* 0x000000ffff03c224 */ /* 0x000fe200078e0a03 */
[----:B------:R-:W-:Y:S01]  /*15b0*/  LOP3.LUT R17, RZ, c[0x0][0x17c], RZ, 0x33, !PT ;  /* 0x00005f00ff117a12 */ /* 0x000fe200078e33ff */
[----:B------:R-:W-:Y:S02]  /*15c0*/  @!P1 IMAD.MOV R10, RZ, RZ, -R10 ;  /* 0x000000ffff0a9224 */ /* 0x000fe400078e0a0a */
[----:B------:R-:W-:Y:S02]  /*15d0*/  IMAD R19, R21, c[0x0][0x18c], RZ ;  /* 0x0000630015137a24 */ /* 0x000fe400078e02ff */
[----:B------:R-:W-:-:S02]  /*15e0*/  @!P2 IMAD.MOV R26, RZ, RZ, -R26 ;  /* 0x000000ffff1aa224 */ /* 0x000fc400078e0a1a */
[----:B------:R-:W-:Y:S01]  /*15f0*/  @!P3 IMAD.MOV R0, RZ, RZ, -R0 ;  /* 0x000000ffff00b224 */ /* 0x000fe200078e0a00 */
[----:B------:R-:W-:Y:S02]  /*1600*/  LEA R2, P6, R19, c[0x0][0x168], 0x1 ;  /* 0x00005a0013027a11 */ /* 0x000fe400078c08ff */
[C---:B------:R-:W-:Y:S02]  /*1610*/  SEL R6, R17.reuse, R6, !P5 ;  /* 0x0000000611067207 */ /* 0x040fe40006800000 */
[C---:B------:R-:W-:Y:S02]  /*1620*/  SEL R5, R17.reuse, R5, !P5 ;  /* 0x0000000511057207 */ /* 0x040fe40006800000 */
[C---:B------:R-:W-:Y:S02]  /*1630*/  SEL R7, R17.reuse, R7, !P5 ;  /* 0x0000000711077207 */ /* 0x040fe40006800000 */
[C---:B------:R-:W-:Y:S02]  /*1640*/  SEL R9, R17.reuse, R9, !P5 ;  /* 0x0000000911097207 */ /* 0x040fe40006800000 */
[----:B------:R-:W-:-:S02]  /*1650*/  SEL R11, R17, R11, !P5 ;  /* 0x0000000b110b7207 */ /* 0x000fc40006800000 */
[C---:B------:R-:W-:Y:S02]  /*1660*/  SEL R22, R17.reuse, R22, !P5 ;  /* 0x0000001611167207 */ /* 0x040fe40006800000 */
        /* <DEDUP_REMOVED lines=9> */
[----:B------:R-:W-:Y:S02]  /*1700*/  SEL R17, R17, R0, !P5 ;  /* 0x0000000011117207 */ /* 0x000fe40006800000 */
[----:B------:R-:W-:Y:S01]  /*1710*/  LEA.HI.X.SX32 R0, R19, c[0x0][0x16c], 0x1, P6 ;  /* 0x00005b0013007a11 */ /* 0x000fe200030f0eff */
[----:B------:R-:W-:-:S02]  /*1720*/  IMAD R27, R27, 0x410, RZ ;  /* 0x000004101b1b7824 */ /* 0x000fc400078e02ff */
[----:B------:R-:W-:Y:S02]  /*1730*/  IMAD R5, R5, c[0x0][0x190], RZ ;  /* 0x0000640005057a24 */ /* 0x000fe400078e02ff */
[----:B------:R-:W-:Y:S02]  /*1740*/  IMAD R7, R7, c[0x0][0x190], RZ ;  /* 0x0000640007077a24 */ /* 0x000fe400078e02ff */
[----:B------:R-:W-:Y:S02]  /*1750*/  IMAD R9, R9, c[0x0][0x190], RZ ;  /* 0x0000640009097a24 */ /* 0x000fe400078e02ff */
[----:B------:R-:W-:Y:S02]  /*1760*/  IMAD R11, R11, c[0x0][0x190], RZ ;  /* 0x000064000b0b7a24 */ /* 0x000fe400078e02ff */
[----:B------:R-:W-:Y:S02]  /*1770*/  IMAD R22, R22, c[0x0][0x190], RZ ;  /* 0x0000640016167a24 */ /* 0x000fe400078e02ff */
[----:B------:R-:W-:-:S02]  /*1780*/  IMAD R18, R18, c[0x0][0x190], RZ ;  /* 0x0000640012127a24 */ /* 0x000fc400078e02ff */
        /* <DEDUP_REMOVED lines=8> */
[----:B--2---:R-:W-:Y:S01]  /*1810*/  IMAD.MOV.U32 R23, RZ, RZ, R24 ;  /* 0x000000ffff177224 */ /* 0x004fe200078e0018 */
[----:B------:R-:W-:-:S03]  /*1820*/  LOP3.LUT R24, R28, 0x30, R25, 0x78, !PT ;  /* 0x000000301c187812 */ /* 0x000fc600078e7819 */
[----:B------:R-:W-:Y:S01]  /*1830*/  IMAD.MOV.U32 R28, RZ, RZ, R23 ;  /* 0x000000ffff1c7224 */ /* 0x000fe200078e0017 */
[----:B------:R-:W-:-:S03]  /*1840*/  LOP3.LUT R23, R25, 0x10, RZ, 0xc0, !PT ;  /* 0x0000001019177812 */ /* 0x000fc600078ec0ff */
[----:B------:R-:W-:Y:S02]  /*1850*/  IMAD.MOV.U32 R25, RZ, RZ, R28 ;  /* 0x000000ffff197224 */ /* 0x000fe400078e001c */
[----:B------:R-:W0:Y:S04]  /*1860*/  S2R R28, SR_TID.X ;  /* 0x00000000001c7919 */ /* 0x000e280000002100 */
[----:B------:R-:W-:Y:S01]  /*1870*/  STL [R1+0x268], R24 ;  /* 0x0002681801007387 */ /* 0x000fe20000100800 */
[----:B---3--:R-:W-:Y:S02]  /*1880*/  IMAD R19, R12, c[0x0][0x184], RZ ;  /* 0x000061000c137a24 */ /* 0x008fe400078e02ff */
[----:B------:R-:W-:Y:S02]  /*1890*/  IMAD R12, R8, c[0x0][0x184], RZ ;  /* 0x00006100080c7a24 */ /* 0x000fe400078e02ff */
[----:B------:R-:W-:-:S02]  /*18a0*/  IMAD R8, R6, c[0x0][0x190], RZ ;  /* 0x0000640006087a24 */ /* 0x000fc400078e02ff */
[----:B------:R-:W-:Y:S01]  /*18b0*/  IMAD R6, R17, c[0x0][0x190], RZ ;  /* 0x0000640011067a24 */ /* 0x000fe200078e02ff */
[----:B0-----:R-:W-:Y:S01]  /*18c0*/  LOP3.LUT R23, R23, 0xe0, R28, 0xf8, !PT ;  /* 0x000000e017177812 */ /* 0x001fe200078ef81c */
[----:B------:R-:W-:Y:S01]  /*18d0*/  IMAD.SHL.U32 R29, R28, 0x200, RZ ;  /* 0x000002001c1d7824 */ /* 0x000fe200078e00ff */
[-C--:B------:R-:W-:Y:S02]  /*18e0*/  LEA R17, P1, R8, R2.reuse, 0x1 ;  /* 0x0000000208117211 */ /* 0x080fe400078208ff */
[----:B------:R-:W-:Y:S02]  /*18f0*/  LOP3.LUT R23, R27, R23, RZ, 0x3c, !PT ;  /* 0x000000171b177212 */ /* 0x000fe400078e3cff */
[----:B------:R-:W2:Y:S04]  /*1900*/  LDL.LU R27, [R1+0x4] ;  /* 0x00000400011b7983 */ /* 0x000ea80000300800 */
[----:B------:R-:W-:Y:S04]  /*1910*/  STL [R1+0xd64], R29 ;  /* 0x000d641d01007387 */ /* 0x000fe80000100800 */
[----:B------:R0:W-:Y:S02]  /*1920*/  STL [R1+0xd18], R17 ;  /* 0x000d181101007387 */ /* 0x0001e40000100800 */
[----:B0-----:R-:W-:-:S05]  /*1930*/  LEA R17, P2, R5, R2, 0x1 ;  /* 0x0000000205117211 */ /* 0x001fca00078408ff */
        /* <DEDUP_REMOVED lines=8> */
[----:B------:R0:W-:Y:S01]  /*19c0*/  STL [R1+0xd2c], R17 ;  /* 0x000d2c1101007387 */ /* 0x0001e20000100800 */
[-C--:B------:R-:W-:Y:S02]  /*19d0*/  LEA.HI.X.SX32 R8, R8, R0.reuse, 0x1, P1 ;  /* 0x0000000008087211 */ /* 0x080fe400008f0eff */
[----:B------:R-:W-:Y:S02]  /*19e0*/  LEA.HI.X.SX32 R5, R5, R0, 0x1, P2 ;  /* 0x0000000005057211 */ /* 0x000fe400010f0eff */
[----:B0-----:R-:W-:-:S05]  /*19f0*/  LEA R17, P0, R18, R2, 0x1 ;  /* 0x0000000212117211 */ /* 0x001fca00078008ff */
[----:B------:R0:W-:Y:S01]  /*1a00*/  STL [R1+0xd30], R17 ;  /* 0x000d301101007387 */ /* 0x0001e20000100800 */
[----:B------:R-:W-:-:S03]  /*1a10*/  LEA.HI.X.SX32 R7, R7, R0, 0x1, P3 ;  /* 0x0000000007077211 */ /* 0x000fc600018f0eff */
[----:B------:R1:W-:Y:S01]  /*1a20*/  STL [R1+0xd10], R8 ;  /* 0x000d100801007387 */ /* 0x0003e20000100800 */
[-C--:B0-----:R-:W-:Y:S02]  /*1a30*/  LEA R17, P1, R16, R2.reuse, 0x1 ;  /* 0x0000000210117211 */ /* 0x081fe400078208ff */
[----:B-1----:R-:W-:-:S03]  /*1a40*/  LEA R8, P2, R15, R2, 0x1 ;  /* 0x000000020f087211 */ /* 0x002fc600078408ff */
[----:B------:R-:W-:Y:S04]  /*1a50*/  STL [R1+0xd14], R17 ;  /* 0x000d141101007387 */ /* 0x000fe80000100800 */
[----:B------:R0:W-:Y:S04]  /*1a60*/  STL [R1+0xd08], R5 ;  /* 0x000d080501007387 */ /* 0x0001e80000100800 */
[----:B------:R1:W-:Y:S01]  /*1a70*/  STL [R1+0xd0c], R8 ;  /* 0x000d0c0801007387 */ /* 0x0003e20000100800 */
[----:B0-----:R-:W-:-:S03]  /*1a80*/  LEA R5, P3, R14, R2, 0x1 ;  /* 0x000000020e057211 */ /* 0x001fc600078608ff */
[----:B------:R0:W-:Y:S01]  /*1a90*/  STL [R1+0xd00], R7 ;  /* 0x000d000701007387 */ /* 0x0001e20000100800 */
[----:B-1----:R-:W-:-:S03]  /*1aa0*/  LEA.HI.X.SX32 R8, R9, R0, 0x1, P4 ;  /* 0x0000000009087211 */ /* 0x002fc600020f0eff */
[----:B------:R1:W-:Y:S01]  /*1ab0*/  STL [R1+0xd04], R5 ;  /* 0x000d040501007387 */ /* 0x0003e20000100800 */
[----:B0-----:R-:W-:-:S03]  /*1ac0*/  LEA R7, P4, R13, R2, 0x1 ;  /* 0x000000020d077211 */ /* 0x001fc600078808ff */
[----:B------:R0:W-:Y:S01]  /*1ad0*/  STL [R1+0xcf8], R8 ;  /* 0x000cf80801007387 */ /* 0x0001e20000100800 */
[----:B-1----:R-:W-:-:S03]  /*1ae0*/  LEA.HI.X.SX32 R5, R11, R0, 0x1, P5 ;  /* 0x000000000b057211 */ /* 0x002fc600028f0eff */
[----:B------:R1:W-:Y:S04]  /*1af0*/  STL [R1+0xcfc], R7 ;  /* 0x000cfc0701007387 */ /* 0x0003e80000100800 */
[----:B------:R3:W-:Y:S01]  /*1b00*/  STL [R1+0xcf0], R5 ;  /* 0x000cf00501007387 */ /* 0x0007e20000100800 */
[----:B0-----:R-:W-:Y:S02]  /*1b10*/  LEA R8, P5, R4, R2, 0x1 ;  /* 0x0000000204087211 */ /* 0x001fe400078a08ff */
[----:B-1----:R-:W-:-:S03]  /*1b20*/  LEA.HI.X.SX32 R7, R22, R0, 0x1, P6 ;  /* 0x0000000016077211 */ /* 0x002fc600030f0eff */
[----:B------:R-:W-:Y:S01]  /*1b30*/  STL [R1+0xcf4], R8 ;  /* 0x000cf40801007387 */ /* 0x000fe20000100800 */
[----:B---3--:R-:W-:-:S03]  /*1b40*/  LEA R5, P6, R3, R2, 0x1 ;  /* 0x0000000203057211 */ /* 0x008fc600078c08ff */
[----:B------:R0:W-:Y:S04]  /*1b50*/  STL [R1+0xce8], R7 ;  /* 0x000ce80701007387 */ /* 0x0001e80000100800 */
[----:B------:R1:W-:Y:S01]  /*1b60*/  STL [R1+0xcec], R5 ;  /* 0x000cec0501007387 */ /* 0x0003e20000100800 */
[----:B0-----:R-:W-:Y:S02]  /*1b70*/  LEA.HI.X.SX32 R7, R18, R0, 0x1, P0 ;  /* 0x0000000012077211 */ /* 0x001fe400000f0eff */
[----:B-1----:R-:W-:-:S03]  /*1b80*/  LEA R5, P0, R10, R2, 0x1 ;  /* 0x000000020a057211 */ /* 0x002fc600078008ff */
[----:B------:R0:W-:Y:S01]  /*1b90*/  STL [R1+0xce0], R7 ;  /* 0x000ce00701007387 */ /* 0x0001e20000100800 */
[----:B------:R-:W-:-:S03]  /*1ba0*/  LEA.HI.X.SX32 R8, R16, R0, 0x1, P1 ;  /* 0x0000000010087211 */ /* 0x000fc600008f0eff */
[----:B------:R1:W-:Y:S01]  /*1bb0*/  STL [R1+0xce4], R5 ;  /* 0x000ce40501007387 */ /* 0x0003e20000100800 */
[----:B0-----:R-:W-:-:S03]  /*1bc0*/  LEA R7, P1, R26, R2, 0x1 ;  /* 0x000000021a077211 */ /* 0x001fc600078208ff */
[----:B------:R-:W-:Y:S01]  /*1bd0*/  STL [R1+0x4c4], R8 ;  /* 0x0004c40801007387 */ /* 0x000fe20000100800 */
[----:B-1----:R-:W-:-:S03]  /*1be0*/  LEA.HI.X.SX32 R5, R15, R0, 0x1, P2 ;  /* 0x000000000f057211 */ /* 0x002fc600010f0eff */
[----:B------:R0:W-:Y:S01]  /*1bf0*/  STL [R1+0xcd0], R7 ;  /* 0x000cd00701007387 */ /* 0x0001e20000100800 */
[----:B------:R-:W-:-:S03]  /*1c00*/  LEA R16, P2, R12, c[0x0][0x160], 0x1 ;  /* 0x000058000c107a11 */ /* 0x000fc600078408ff */
[----:B------:R1:W-:Y:S01]  /*1c10*/  STL [R1+0x4c8], R5 ;  /* 0x0004c80501007387 */ /* 0x0003e20000100800 */
[-C--:B------:R-:W-:Y:S02]  /*1c20*/  LEA.HI.X.SX32 R4, R4, R0.reuse, 0x1, P5 ;  /* 0x0000000004047211 */ /* 0x080fe400028f0eff */
[----:B0-----:R-:W-:Y:S02]  /*1c30*/  LEA.HI.X.SX32 R7, R14, R0, 0x1, P3 ;  /* 0x000000000e077211 */ /* 0x001fe400018f0eff */
[----:B-1----:R-:W-:Y:S02]  /*1c40*/  LEA R5, P3, R6, R2, 0x1 ;  /* 0x0000000206057211 */ /* 0x002fe400078608ff */
[----:B------:R-:W-:Y:S01]  /*1c50*/  LEA.HI.X.SX32 R2, R13, R0, 0x1, P4 ;  /* 0x000000000d027211 */ /* 0x000fe200020f0eff */
[----:B------:R-:W-:Y:S01]  /*1c60*/  STL [R1+0x4cc], R7 ;  /* 0x0004cc0701007387 */ /* 0x000fe20000100800 */
[----:B------:R-:W-:Y:S01]  /*1c70*/  IMAD.MOV.U32 R20, RZ, RZ, c[0x0][0x188] ;  /* 0x00006200ff147624 */ /* 0x000fe200078e00ff */
[----:B------:R-:W-:-:S02]  /*1c80*/  LEA.HI.X.SX32 R17, R12, c[0x0][0x164], 0x1, P2 ;  /* 0x000059000c117a11 */ /* 0x000fc400010f0eff */
[----:B------:R-:W-:Y:S01]  /*1c90*/  STL [R1+0xcd8], R5 ;  /* 0x000cd80501007387 */ /* 0x000fe20000100800 */
[----:B------:R-:W-:-:S03]  /*1ca0*/  LEA R14, P4, R19, c[0x0][0x160], 0x1 ;  /* 0x00005800130e7a11 */ /* 0x000fc600078808ff */
[----:B------:R0:W-:Y:S01]  /*1cb0*/  STL [R1+0x4d0], R2 ;  /* 0x0004d00201007387 */ /* 0x0001e20000100800 */
[----:B------:R-:W-:Y:S01]  /*1cc0*/  IMAD R21, R20, 0x7f, RZ ;  /* 0x0000007f14157824 */ /* 0x000fe200078e02ff */
[----:B------:R-:W-:Y:S02]  /*1cd0*/  LOP3.LUT R29, R29, 0x2000, RZ, 0xc0, !PT ;  /* 0x000020001d1d7812 */ /* 0x000fe400078ec0ff */
[----:B------:R1:W-:Y:S01]  /*1ce0*/  STL [R1+0x4d4], R4 ;  /* 0x0004d40401007387 */ /* 0x0003e20000100800 */
[----:B------:R-:W-:Y:S02]  /*1cf0*/  LEA.HI.X.SX32 R15, R19, c[0x0][0x164], 0x1, P4 ;  /* 0x00005900130f7a11 */ /* 0x000fe400020f0eff */
[-C--:B0-----:R-:W-:Y:S01]  /*1d00*/  LEA.HI.X.SX32 R2, R3, R0.reuse, 0x1, P6 ;  /* 0x0000000003027211 */ /* 0x081fe200030f0eff */
[----:B------:R-:W-:Y:S01]  /*1d10*/  STL.64 [R1+0x1f8], R16 ;  /* 0x0001f81001007387 */ /* 0x000fe20000100a00 */
[-C--:B------:R-:W-:Y:S02]  /*1d20*/  LEA.HI.X.SX32 R7, R26, R0.reuse, 0x1, P1 ;  /* 0x000000001a077211 */ /* 0x080fe400008f0eff */
[-C--:B-1----:R-:W-:Y:S01]  /*1d30*/  LEA.HI.X.SX32 R4, R10, R0.reuse, 0x1, P0 ;  /* 0x000000000a047211 */ /* 0x082fe200000f0eff */
[----:B------:R0:W-:Y:S01]  /*1d40*/  STL [R1+0x4d8], R2 ;  /* 0x0004d80201007387 */ /* 0x0001e20000100800 */
[----:B------:R-:W-:Y:S01]  /*1d50*/  LEA.HI.X.SX32 R0, R6, R0, 0x1, P3 ;  /* 0x0000000006007211 */ /* 0x000fe200018f0eff */
[----:B------:R-:W-:-:S02]  /*1d60*/  IMAD.IADD R29, R29, 0x1, R23 ;  /* 0x000000011d1d7824 */ /* 0x000fc400078e0217 */
[----:B------:R1:W-:Y:S01]  /*1d70*/  STL [R1+0xcb0], R4 ;  /* 0x000cb00401007387 */ /* 0x0003e20000100800 */
[----:B------:R-:W-:Y:S02]  /*1d80*/  IMAD R23, R20, 0x7e, RZ ;  /* 0x0000007e14177824 */ /* 0x000fe400078e02ff */
[C---:B0-----:R-:W-:Y:S01]  /*1d90*/  IMAD.WIDE R2, R21.reuse, 0x2, R16 ;  /* 0x0000000215027825 */ /* 0x041fe200078e0210 */
[----:B------:R-:W-:Y:S03]  /*1da0*/  STL.64 [R1+0x200], R14 ;  /* 0x0002000e01007387 */ /* 0x000fe60000100a00 */
[--C-:B-1----:R-:W-:Y:S01]  /*1db0*/  IMAD.WIDE R4, R21, 0x2, R14.reuse ;  /* 0x0000000215047825 */ /* 0x102fe200078e020e */
[----:B------:R0:W-:Y:S04]  /*1dc0*/  STL [R1+0xccc], R7 ;  /* 0x000ccc0701007387 */ /* 0x0001e80000100800 */
[----:B------:R-:W-:Y:S04]  /*1dd0*/  STL [R1+0xcdc], R2 ;  /* 0x000cdc0201007387 */ /* 0x000fe80000100800 */
[----:B------:R-:W-:Y:S04]  /*1de0*/  STL [R1+0xcd4], R0 ;  /* 0x000cd40001007387 */ /* 0x000fe80000100800 */
[----:B------:R1:W-:Y:S01]  /*1df0*/  STL [R1+0xcc4], R3 ;  /* 0x000cc40301007387 */ /* 0x0003e20000100800 */
[----:B0-----:R-:W-:-:S03]  /*1e00*/  IMAD.WIDE R6, R23, 0x2, R14 ;  /* 0x0000000217067825 */ /* 0x001fc600078e020e */
[----:B------:R0:W-:Y:S01]  /*1e10*/  STL [R1+0xcc8], R4 ;  /* 0x000cc80401007387 */ /* 0x0001e20000100800 */
[----:B-1----:R-:W-:-:S03]  /*1e20*/  IMAD.WIDE R2, R23, 0x2, R16 ;  /* 0x0000000217027825 */ /* 0x002fc600078e0210 */
[----:B------:R-:W-:Y:S01]  /*1e30*/  STL [R1+0xcbc], R5 ;  /* 0x000cbc0501007387 */ /* 0x000fe20000100800 */
[----:B0-----:R-:W-:-:S03]  /*1e40*/  IMAD R4, R20, 0x7d, RZ ;  /* 0x0000007d14047824 */ /* 0x001fc600078e02ff */
[----:B------:R-:W-:Y:S04]  /*1e50*/  STL [R1+0xcc0], R2 ;  /* 0x000cc00201007387 */ /* 0x000fe80000100800 */
[----:B------:R0:W-:Y:S01]  /*1e60*/  STL [R1+0xcb4], R3 ;  /* 0x000cb40301007387 */ /* 0x0001e20000100800 */
[----:B------:R-:W-:-:S03]  /*1e70*/  IMAD R0, R20, 0x7c, RZ ;  /* 0x0000007c14007824 */ /* 0x000fc600078e02ff */
[----:B------:R-:W-:Y:S01]  /*1e80*/  STL [R1+0xcb8], R6 ;  /* 0x000cb80601007387 */ /* 0x000fe20000100800 */
[----:B0-----:R-:W-:-:S03]  /*1e90*/  IMAD.WIDE R2, R4, 0x2, R16 ;  /* 0x0000000204027825 */ /* 0x001fc600078e0210 */
[----:B------:R0:W-:Y:S01]  /*1ea0*/  STL [R1+0xc90], R7 ;  /* 0x000c900701007387 */ /* 0x0001e20000100800 */
[----:B------:R-:W-:-:S03]  /*1eb0*/  IMAD.WIDE R4, R4, 0x2, R14 ;  /* 0x0000000204047825 */ /* 0x000fc600078e020e */
[----:B------:R-:W-:Y:S04]  /*1ec0*/  STL [R1+0xcac], R2 ;  /* 0x000cac0201007387 */ /* 0x000fe80000100800 */
[----:B------:R1:W-:Y:S04]  /*1ed0*/  STL [R1+0xca4], R3 ;  /* 0x000ca40301007387 */ /* 0x0003e80000100800 */
[----:B------:R3:W-:Y:S01]  /*1ee0*/  STL [R1+0xca8], R4 ;  /* 0x000ca80401007387 */ /* 0x0007e20000100800 */
[----:B0-----:R-:W-:-:S04]  /*1ef0*/  IMAD.WIDE R6, R0, 0x2, R14 ;  /* 0x0000000200067825 */ /* 0x001fc800078e020e */
[----:B-1----:R-:W-:Y:S01]  /*1f00*/  IMAD.WIDE R2, R0, 0x2, R16 ;  /* 0x0000000200027825 */ /* 0x002fe200078e0210 */
[----:B------:R-:W-:Y:S03]  /*1f10*/  STL [R1+0xc9c], R5 ;  /* 0x000c9c0501007387 */ /* 0x000fe60000100800 */
[C---:B---3--:R-:W-:Y:S01]  /*1f20*/  IMAD R4, R20.reuse, 0x7b, RZ ;  /* 0x0000007b14047824 */ /* 0x048fe200078e02ff */
        /* <DEDUP_REMOVED lines=119> */
[----:B------:R-:W-:Y:S01]  /*26a0*/  STL [R1+0xb8c], R2 ;  /* 0x000b8c0201007387 */ /* 0x000fe20000100800 */
[----:B------:R-:W-:-:S03]  /*26b0*/  IMAD R0, R20, 0x69, RZ ;  /* 0x0000006914007824 */ /* 0x000fc600078e02ff */
[----:B------:R1:W-:Y:S01]  /*26c0*/  STL [R1+0xb84], R3 ;  /* 0x000b840301007387 */ /* 0x0003e20000100800 */
[----:B0-----:R-:W-:-:S03]  /*26d0*/  IMAD.WIDE R6, R8, 0x2, R14 ;  /* 0x0000000208067825 */ /* 0x001fc600078e020e */
[----:B------:R-:W-:Y:S01]  /*26e0*/  STL [R1+0xb88], R4 ;  /* 0x000b880401007387 */ /* 0x000fe20000100800 */
[----:B-1----:R-:W-:-:S03]  /*26f0*/  IMAD.WIDE R2, R8, 0x2, R16 ;  /* 0x0000000208027825 */ /* 0x002fc600078e0210 */
[----:B------:R0:W-:Y:S04]  /*2700*/  STL [R1+0xb7c], R5 ;  /* 0x000b7c0501007387 */ /* 0x0001e80000100800 */
[----:B------:R-:W-:Y:S01]  /*2710*/  STL [R1+0xb80], R2 ;  /* 0x000b800201007387 */ /* 0x000fe20000100800 */
[----:B------:R-:W-:-:S03]  /*2720*/  IMAD R8, R20, 0x68, RZ ;  /* 0x0000006814087824 */ /* 0x000fc600078e02ff */
[----:B------:R1:W-:Y:S01]  /*2730*/  STL [R1+0xb74], R3 ;  /* 0x000b740301007387 */ /* 0x0003e20000100800 */
[----:B0-----:R-:W-:-:S03]  /*2740*/  IMAD.WIDE R4, R0, 0x2, R16 ;  /* 0x0000000200047825 */ /* 0x001fc600078e0210 */
[----:B------:R0:W-:Y:S04]  /*2750*/  STL [R1+0xb78], R6 ;  /* 0x000b780601007387 */ /* 0x0001e80000100800 */
[----:B------:R-:W-:Y:S01]  /*2760*/  STL [R1+0x4dc], R7 ;  /* 0x0004dc0701007387 */ /* 0x000fe20000100800 */
[----:B-1----:R-:W-:-:S03]  /*2770*/  IMAD.WIDE R2, R0, 0x2, R14 ;  /* 0x0000000200027825 */ /* 0x002fc600078e020e */
[----:B------:R-:W-:Y:S04]  /*2780*/  STL [R1+0xb6c], R4 ;  /* 0x000b6c0401007387 */ /* 0x000fe80000100800 */
[----:B------:R1:W-:Y:S01]  /*2790*/  STL [R1+0xb64], R5 ;  /* 0x000b640501007387 */ /* 0x0003e20000100800 */
[----:B0-----:R-:W-:-:S03]  /*27a0*/  IMAD R6, R20, 0x67, RZ ;  /* 0x0000006714067824 */ /* 0x001fc600078e02ff */
[----:B------:R-:W-:Y:S01]  /*27b0*/  STL [R1+0xb68], R2 ;  /* 0x000b680201007387 */ /* 0x000fe20000100800 */
[----:B-1----:R-:W-:-:S03]  /*27c0*/  IMAD.WIDE R4, R8, 0x2, R16 ;  /* 0x0000000208047825 */ /* 0x002fc600078e0210 */
[----:B------:R0:W-:Y:S04]  /*27d0*/  STL [R1+0xb5c], R3 ;  /* 0x000b5c0301007387 */ /* 0x0001e80000100800 */
[----:B------:R-:W-:Y:S01]  /*27e0*/  STL [R1+0xb60], R4 ;  /* 0x000b600401007387 */ /* 0x000fe20000100800 */
[----:B------:R-:W-:-:S03]  /*27f0*/  IMAD R0, R20, 0x66, RZ ;  /* 0x0000006614007824 */ /* 0x000fc600078e02ff */
[----:B------:R1:W-:Y:S01]  /*2800*/  STL [R1+0x4e0], R5 ;  /* 0x0004e00501007387 */ /* 0x0003e20000100800 */
[----:B0-----:R-:W-:-:S05]  /*2810*/  IMAD.WIDE R2, R8, 0x2, R14 ;  /* 0x0000000208027825 */ /* 0x001fca00078e020e */
[----:B------:R-:W-:Y:S01]  /*2820*/  STL [R1+0xb58], R2 ;  /* 0x000b580201007387 */ /* 0x000fe20000100800 */
[----:B-1----:R-:W-:-:S03]  /*2830*/  IMAD.WIDE R4, R6, 0x2, R16 ;  /* 0x0000000206047825 */ /* 0x002fc600078e0210 */
[----:B------:R0:W-:Y:S01]  /*2840*/  STL [R1+0x4e4], R3 ;  /* 0x0004e40301007387 */ /* 0x0001e20000100800 */
[----:B------:R-:W-:-:S03]  /*2850*/  IMAD.WIDE R6, R6, 0x2, R14 ;  /* 0x0000000206067825 */ /* 0x000fc600078e020e */
[----:B------:R-:W-:Y:S04]  /*2860*/  STL [R1+0x4ec], R4 ;  /* 0x0004ec0401007387 */ /* 0x000fe80000100800 */
[----:B------:R1:W-:Y:S01]  /*2870*/  STL [R1+0x4e8], R5 ;  /* 0x0004e80501007387 */ /* 0x0003e20000100800 */
[----:B0-----:R-:W-:-:S03]  /*2880*/  IMAD.WIDE R2, R0, 0x2, R16 ;  /* 0x0000000200027825 */ /* 0x001fc600078e0210 */
[----:B------:R0:W-:Y:S04]  /*2890*/  STL [R1+0x4f4], R6 ;  /* 0x0004f40601007387 */ /* 0x0001e80000100800 */
[----:B------:R-:W-:Y:S01]  /*28a0*/  STL [R1+0x4f0], R7 ;  /* 0x0004f00701007387 */ /* 0x000fe20000100800 */
[----:B-1----:R-:W-:-:S03]  /*28b0*/  IMAD.WIDE R4, R0, 0x2, R14 ;  /* 0x0000000200047825 */ /* 0x002fc600078e020e */
[----:B------:R-:W-:Y:S01]  /*28c0*/  STL [R1+0x4fc], R2 ;  /* 0x0004fc0201007387 */ /* 0x000fe20000100800 */
[----:B0-----:R-:W-:-:S03]  /*28d0*/  IMAD R6, R20, 0x65, RZ ;  /* 0x0000006514067824 */ /* 0x001fc600078e02ff */
        /* <DEDUP_REMOVED lines=253> */
[----:B------:R-:W-:-:S03]  /*38b0*/  IMAD.SHL.U32 R0, R20, 0x40, RZ ;  /* 0x0000004014007824 */ /* 0x000fc600078e00ff */
        /* <DEDUP_REMOVED lines=439> */
[----:B------:R1:W-:Y:S01]  /*5430*/  STL [R1+0xb28], R3 ;  /* 0x000b280301007387 */ /* 0x0003e20000100800 */
[----:B0-----:R-:W-:-:S03]  /*5440*/  IMAD.WIDE R4, R0, 0x2, R14 ;  /* 0x0000000200047825 */ /* 0x001fc600078e020e */
[----:B------:R-:W-:Y:S01]  /*5450*/  STL [R1+0xb34], R6 ;  /* 0x000b340601007387 */ /* 0x000fe20000100800 */
[----:B-1----:R-:W-:-:S03]  /*5460*/  IMAD.WIDE R2, R0, 0x2, R16 ;  /* 0x0000000200027825 */ /* 0x002fc600078e0210 */
[----:B------:R0:W-:Y:S04]  /*5470*/  STL [R1+0xb30], R7 ;  /* 0x000b300701007387 */ /* 0x0001e80000100800 */
[----:B------:R-:W-:Y:S04]  /*5480*/  STL [R1+0xb3c], R2 ;  /* 0x000b3c0201007387 */ /* 0x000fe80000100800 */
[----:B------:R1:W-:Y:S01]  /*5490*/  STL [R1+0xb38], R3 ;  /* 0x000b380301007387 */ /* 0x0003e20000100800 */
[----:B0-----:R-:W-:-:S03]  /*54a0*/  IMAD.WIDE R6, R20, 0x2, R16 ;  /* 0x0000000214067825 */ /* 0x001fc600078e0210 */
[----:B------:R-:W-:Y:S04]  /*54b0*/  STL [R1+0xb44], R4 ;  /* 0x000b440401007387 */ /* 0x000fe80000100800 */
[----:B------:R-:W-:Y:S01]  /*54c0*/  STL [R1+0xb40], R5 ;  /* 0x000b400501007387 */ /* 0x000fe20000100800 */
[----:B-1----:R-:W-:-:S03]  /*54d0*/  IMAD.WIDE R2, R20, 0x2, R14 ;  /* 0x0000000214027825 */ /* 0x002fc600078e020e */
[----:B------:R-:W-:Y:S04]  /*54e0*/  STL [R1+0xb4c], R6 ;  /* 0x000b4c0601007387 */ /* 0x000fe80000100800 */
[----:B------:R-:W-:Y:S04]  /*54f0*/  STL [R1+0xb48], R7 ;  /* 0x000b480701007387 */ /* 0x000fe80000100800 */
[----:B------:R2:W-:Y:S04]  /*5500*/  STL [R1+0xb54], R2 ;  /* 0x000b540201007387 */ /* 0x0005e80000100800 */
[----:B------:R-:W-:Y:S04]  /*5510*/  STL [R1+0xb50], R3 ;  /* 0x000b500301007387 */ /* 0x000fe80000100800 */
[----:B------:R-:W-:Y:S04]  /*5520*/  STL [R1+0x4c0], RZ ;  /* 0x0004c0ff01007387 */ /* 0x000fe80000100800 */
        /* <DEDUP_REMOVED lines=28> */
[----:B------:R-:W-:Y:S01]  /*56f0*/  STL [R1+0x150], RZ ;  /* 0x000150ff01007387 */ /* 0x000fe20000100800 */
[----:B--2---:R-:W-:-:S03]  /*5700*/  SHF.R.S32.HI R2, RZ, 0x7, R27 ;  /* 0x00000007ff027819 */ /* 0x004fc6000001141b */
        /* <DEDUP_REMOVED lines=8> */
[----:B------:R0:W-:Y:S04]  /*5790*/  STL [R1+0xd5c], R2 ;  /* 0x000d5c0201007387 */ /* 0x0001e80000100800 */
[----:B------:R1:W-:Y:S04]  /*57a0*/  STL [R1+0x134], RZ ;  /* 0x000134ff01007387 */ /* 0x0003e80000100800 */
[----:B------:R1:W-:Y:S04]  /*57b0*/  STL [R1+0x138], RZ ;  /* 0x000138ff01007387 */ /* 0x0003e80000100800 */
[----:B------:R1:W-:Y:S04]  /*57c0*/  STL [R1+0x13c], RZ ;  /* 0x00013cff01007387 */ /* 0x0003e80000100800 */
[----:B------:R1:W-:Y:S04]  /*57d0*/  STL [R1+0xd0], RZ ;  /* 0x0000d0ff01007387 */ /* 0x0003e80000100800 */
[----:B------:R1:W-:Y:S04]  /*57e0*/  STL [R1+0xd4], RZ ;  /* 0x0000d4ff01007387 */ /* 0x0003e80000100800 */
[----:B------:R1:W-:Y:S01]  /*57f0*/  STL [R1+0xd8], RZ ;  /* 0x0000d8ff01007387 */ /* 0x0003e20000100800 */
[----:B------:R-:W-:-:S03]  /*5800*/  LOP3.LUT R28, R28, 0xff, RZ, 0xc0, !PT ;  /* 0x000000ff1c1c7812 */ /* 0x000fc600078ec0ff */
[----:B------:R1:W-:Y:S04]  /*5810*/  STL [R1+0xdc], RZ ;  /* 0x0000dcff01007387 */ /* 0x0003e80000100800 */
[----:B------:R1:W-:Y:S04]  /*5820*/  STL [R1+0x120], RZ ;  /* 0x000120ff01007387 */ /* 0x0003e80000100800 */
[----:B------:R1:W-:Y:S04]  /*5830*/  STL [R1+0x124], RZ ;  /* 0x000124ff01007387 */ /* 0x0003e80000100800 */
[----:B------:R1:W-:Y:S04]  /*5840*/  STL [R1+0x128], RZ ;  /* 0x000128ff01007387 */ /* 0x0003e80000100800 */
[----:B------:R1:W-:Y:S01]  /*5850*/  STL [R1+0x12c], RZ ;  /* 0x00012cff01007387 */ /* 0x0003e20000100800 */
[----:B------:R-:W-:-:S03]  /*5860*/  IMAD.SHL.U32 R28, R28, 0x2, RZ ;  /* 0x000000021c1c7824 */ /* 0x000fc600078e00ff */
[----:B------:R1:W-:Y:S04]  /*5870*/  STL [R1+0xe0], RZ ;  /* 0x0000e0ff01007387 */ /* 0x0003e80000100800 */
[----:B------:R1:W-:Y:S04]  /*5880*/  STL [R1+0xe4], RZ ;  /* 0x0000e4ff01007387 */ /* 0x0003e80000100800 */
[----:B------:R1:W-:Y:S04]  /*5890*/  STL [R1+0xe8], RZ ;  /* 0x0000e8ff01007387 */ /* 0x0003e80000100800 */
[----:B------:R1:W-:Y:S04]  /*58a0*/  STL [R1+0xec], RZ ;  /* 0x0000ecff01007387 */ /* 0x0003e80000100800 */
[----:B------:R1:W-:Y:S01]  /*58b0*/  STL [R1+0x110], RZ ;  /* 0x000110ff01007387 */ /* 0x0003e20000100800 */
[----:B0-----:R-:W-:-:S03]  /*58c0*/  LOP3.LUT R2, R28, 0x20, RZ, 0x3c, !PT ;  /* 0x000000201c027812 */ /* 0x001fc600078e3cff */
[----:B------:R1:W-:Y:S01]  /*58d0*/  STL [R1+0x114], RZ ;  /* 0x000114ff01007387 */ /* 0x0003e20000100800 */
[----:B------:R-:W-:-:S03]  /*58e0*/  LOP3.LUT R2, R28, 0x50, RZ, 0x3c, !PT ;  /* 0x000000501c027812 */ /* 0x000fc600078e3cff */
[----:B------:R1:W-:Y:S01]  /*58f0*/  STL [R1+0x118], RZ ;  /* 0x000118ff01007387 */ /* 0x0003e20000100800 */
[----:B------:R-:W-:-:S03]  /*5900*/  LOP3.LUT R2, R25, 0x20, RZ, 0x3c, !PT ;  /* 0x0000002019027812 */ /* 0x000fc600078e3cff */
[----:B------:R1:W-:Y:S01]  /*5910*/  STL [R1+0x11c], RZ ;  /* 0x00011cff01007387 */ /* 0x0003e20000100800 */
[----:B------:R-:W-:-:S03]  /*5920*/  LOP3.LUT R2, R24, 0x40, RZ, 0x3c, !PT ;  /* 0x0000004018027812 */ /* 0x000fc600078e3cff */
[----:B------:R1:W-:Y:S04]  /*5930*/  STL [R1+0x100], RZ ;  /* 0x000100ff01007387 */ /* 0x0003e80000100800 */
[----:B------:R1:W-:Y:S04]  /*5940*/  STL [R1+0x104], RZ ;  /* 0x000104ff01007387 */ /* 0x0003e80000100800 */
[----:B------:R1:W-:Y:S04]  /*5950*/  STL [R1+0x108], RZ ;  /* 0x000108ff01007387 */ /* 0x0003e80000100800 */
[----:B------:R1:W-:Y:S04]  /*5960*/  STL [R1+0x10c], RZ ;  /* 0x00010cff01007387 */ /* 0x0003e80000100800 */
[----:B------:R1:W-:Y:S04]  /*5970*/  STL [R1+0xf0], RZ ;  /* 0x0000f0ff01007387 */ /* 0x0003e80000100800 */
[----:B------:R1:W-:Y:S04]  /*5980*/  STL [R1+0xf4], RZ ;  /* 0x0000f4ff01007387 */ /* 0x0003e80000100800 */
[----:B------:R1:W-:Y:S04]  /*5990*/  STL [R1+0xf8], RZ ;  /* 0x0000f8ff01007387 */ /* 0x0003e80000100800 */
[----:B------:R1:W-:Y:S04]  /*59a0*/  STL [R1+0xfc], RZ ;  /* 0x0000fcff01007387 */ /* 0x0003e80000100800 */
[----:B------:R1:W-:Y:S01]  /*59b0*/  STL [R1+0xd60], R2 ;  /* 0x000d600201007387 */ /* 0x0003e20000100800 */
[----:B------:R-:W-:Y:S01]  /*59c0*/  IMAD.SHL.U32 R20, R20, 0x80, RZ ;  /* 0x0000008014147824 */ /* 0x000fe200078e00ff */
[----:B------:R-:W-:-:S02]  /*59d0*/  ULDC UR4, c[0x0][0x18c] ;  /* 0x0000630000047ab9 */ /* 0x000fc40000000800 */
[----:B------:R-:W-:Y:S01]  /*59e0*/  USHF.L.U32 UR4, UR4, 0x7, URZ ;  /* 0x0000000704047899 */ /* 0x000fe2000800063f */
[C---:B------:R-:W-:Y:S02]  /*59f0*/  LOP3.LUT R3, R28.reuse, 0x10, RZ, 0x3c, !PT ;  /* 0x000000101c037812 */ /* 0x040fe400078e3cff */
[----:B------:R-:W-:Y:S01]  /*5a00*/  SHF.R.S32.HI R0, RZ, 0x1f, R20 ;  /* 0x0000001fff007819 */ /* 0x000fe20000011414 */
[----:B------:R-:W-:Y:S01]  /*5a10*/  USHF.R.S32.HI UR5, URZ, 0x1f, UR4 ;  /* 0x0000001f3f057899 */ /* 0x000fe20008011404 */
[C---:B------:R-:W-:Y:S02]  /*5a20*/  LOP3.LUT R4, R28.reuse, 0x30, RZ, 0x3c, !PT ;  /* 0x000000301c047812 */ /* 0x040fe400078e3cff */
[C---:B------:R-:W-:Y:S02]  /*5a30*/  LOP3.LUT R3, R28.reuse, 0x40, RZ, 0x3c, !PT ;  /* 0x000000401c037812 */ /* 0x040fe400078e3cff */
[C---:B------:R-:W-:Y:S02]  /*5a40*/  LOP3.LUT R4, R28.reuse, 0x60, RZ, 0x3c, !PT ;  /* 0x000000601c047812 */ /* 0x040fe400078e3cff */
[----:B------:R-:W-:-:S02]  /*5a50*/  LOP3.LUT R3, R28, 0x70, RZ, 0x3c, !PT ;  /* 0x000000701c037812 */ /* 0x000fc400078e3cff */
[----:B------:R-:W-:Y:S02]  /*5a60*/  SHF.L.U64.HI R0, R20, 0x1, R0 ;  /* 0x0000000114007819 */ /* 0x000fe40000010200 */
[C---:B------:R-:W-:Y:S02]  /*5a70*/  LOP3.LUT R4, R25.reuse, 0x40, RZ, 0x3c, !PT ;  /* 0x0000004019047812 */ /* 0x040fe400078e3cff */
[----:B------:R-:W-:Y:S01]  /*5a80*/  LOP3.LUT R3, R25, 0x60, RZ, 0x3c, !PT ;  /* 0x0000006019037812 */ /* 0x000fe200078e3cff */
[----:B------:R-:W-:Y:S02]  /*5a90*/  USHF.L.U32 UR8, UR4, 0x1, URZ ;  /* 0x0000000104087899 */ /* 0x000fe4000800063f */
[----:B-1----:R-:W-:Y:S02]  /*5aa0*/  USHF.L.U64.HI UR5, UR4, 0x1, UR5 ;  /* 0x0000000104057899 */ /* 0x002fe40008010205 */
.L_x_3:
[----:B------:R-:W2:Y:S01]  /*5ab0*/  LDL.64 R4, [R1+0x200] ;  /* 0x0002000001047983 */ /* 0x000ea20000100a00 */
[----:B------:R-:W-:-:S03]  /*5ac0*/  IMAD.MOV.U32 R2, RZ, RZ, -0x80 ;  /* 0xffffff80ff027424 */ /* 0x000fc600078e00ff */
[----:B--2---:R0:W-:Y:S04]  /*5ad0*/  STL [R1+0x1b50], R5 ;  /* 0x001b500501007387 */ /* 0x0041e80000100800 */
[----:B0-----:R-:W2:Y:S04]  /*5ae0*/  LDL R5, [R1+0x4c0] ;  /* 0x0004c00001057983 */ /* 0x001ea80000100800 */
[----:B-----5:R-:W-:Y:S04]  /*5af0*/  STL [R1+0x1834], R14 ;  /* 0x0018340e01007387 */ /* 0x020fe80000100800 */
[----:B------:R-:W-:Y:S04]  /*5b00*/  STL [R1+0x1838], R14 ;  /* 0x0018380e01007387 */ /* 0x000fe80000100800 */
        /* <DEDUP_REMOVED lines=72> */
[----:B------:R-:W-:Y:S01]  /*5f90*/  STL [R1+0x1a80], R14 ;  /* 0x001a800e01007387 */ /* 0x000fe20000100800 */
[----:B--2---:R-:W-:-:S03]  /*5fa0*/  IMAD R2, R5, R2, c[0x0][0x180] ;  /* 0x0000600005027624 */ /* 0x004fc600078e0202 */
        /* <DEDUP_REMOVED lines=124> */
[----:B------:R0:W-:Y:S04]  /*6770*/  STL [R1+0x1b4c], R28 ;  /* 0x001b4c1c01007387 */ /* 0x0001e80000100800 */
        /* <DEDUP_REMOVED lines=24> */
[----:B------:R-:W2:Y:S01]  /*6900*/  LDL.LU R5, [R1+0x1b50] ;  /* 0x001b500001057983 */ /* 0x000ea20000300800 */
[----:B------:R-:W-:-:S02]  /*6910*/  ISETP.GT.AND P0, PT, R2, RZ, PT ;  /* 0x000000ff0200720c */ /* 0x000fc40003f04270 */
[----:B0-----:R-:W-:Y:S02]  /*6920*/  PRMT R28, RZ, 0x7610, R28 ;  /* 0x00007610ff1c7816 */ /* 0x001fe4000000001c */
[----:B------:R-:W-:Y:S02]  /*6930*/  PRMT R14, RZ, 0x7610, R14 ;  /* 0x00007610ff0e7816 */ /* 0x000fe4000000000e */
[----:B------:R-:W-:-:S07]  /*6940*/  ISETP.GT.AND P1, PT, R2, 0x1, PT ;  /* 0x000000010200780c */ /* 0x000fce0003f24270 */
[----:B--2---:R-:W2:Y:S04]  /*6950*/  @P0 LDG.E.U16 R28, [R4.64] ;  /* 0x00000006041c0981 */ /* 0x004ea8000c1e1500 */
[----:B--2---:R0:W-:Y:S04]  /*6960*/  STL [R1+0x4b4], R28 ;  /* 0x0004b41c01007387 */ /* 0x0041e80000100800 */
[----:B0-----:R-:W2:Y:S04]  /*6970*/  LDL.LU R28, [R1+0x1b4c] ;  /* 0x001b4c00011c7983 */ /* 0x001ea80000300800 */
[----:B------:R-:W3:Y:S01]  /*6980*/  LDL.64 R4, [R1+0x1f8] ;  /* 0x0001f80001047983 */ /* 0x000ee20000100a00 */
[----:B------:R-:W-:-:S02]  /*6990*/  ISETP.GT.AND P2, PT, R2, 0x2, PT ;  /* 0x000000020200780c */ /* 0x000fc40003f44270 */
[----:B--2---:R-:W-:Y:S01]  /*69a0*/  PRMT R28, RZ, 0x7610, R28 ;  /* 0x00007610ff1c7816 */ /* 0x004fe2000000001c */
[----:B---3--:R-:W2:Y:S04]  /*69b0*/  @P0 LDG.E.U16 R14, [R4.64] ;  /* 0x00000006040e0981 */ /* 0x008ea8000c1e1500 */
[----:B--2---:R0:W-:Y:S04]  /*69c0*/  STL [R1+0x4b0], R14 ;  /* 0x0004b00e01007387 */ /* 0x0041e80000100800 */
[----:B0-----:R-:W2:Y:S04]  /*69d0*/  LDL.LU R14, [R1+0x1b48] ;  /* 0x001b4800010e7983 */ /* 0x001ea80000300800 */
[----:B------:R-:W3:Y:S04]  /*69e0*/  LDL R4, [R1+0xb50] ;  /* 0x000b500001047983 */ /* 0x000ee80000100800 */
[----:B------:R-:W3:Y:S01]  /*69f0*/  LDL R5, [R1+0xb54] ;  /* 0x000b540001057983 */ /* 0x000ee20000100800 */
[----:B--2---:R-:W-:-:S02]  /*6a00*/  PRMT R14, RZ, 0x7610, R14 ;  /* 0x00007610ff0e7816 */ /* 0x004fc4000000000e */
[----:B---3--:R-:W-:-:S04]  /*6a10*/  @P1 LOP3.LUT R5, R5, R4, RZ, 0x3c, !PT ;  /* 0x0000000405051212 */ /* 0x008fc800078e3cff */
[----:B------:R-:W-:-:S04]  /*6a20*/  @P1 LOP3.LUT R4, R5, R4, RZ, 0x3c, !PT ;  /* 0x0000000405041212 */ /* 0x000fc800078e3cff */
[----:B------:R-:W-:-:S05]  /*6a30*/  @P1 LOP3.LUT R5, R5, R4, RZ, 0x3c, !PT ;  /* 0x0000000405051212 */ /* 0x000fca00078e3cff */
[----:B------:R-:W2:Y:S04]  /*6a40*/  @P1 LDG.E.U16 R28, [R4.64] ;  /* 0x00000006041c1981 */ /* 0x000ea8000c1e1500 */
[----:B--2---:R0:W-:Y:S04]  /*6a50*/  STL [R1+0x4ac], R28 ;  /* 0x0004ac1c01007387 */ /* 0x0041e80000100800 */
[----:B0-----:R-:W2:Y:S04]  /*6a60*/  LDL.LU R28, [R1+0x1b44] ;  /* 0x001b4400011c7983 */ /* 0x001ea80000300800 */
[----:B------:R-:W3:Y:S04]  /*6a70*/  LDL R4, [R1+0xb48] ;  /* 0x000b480001047983 */ /* 0x000ee80000100800 */
[----:B------:R-:W3:Y:S01]  /*6a80*/  LDL R5, [R1+0xb4c] ;  /* 0x000b4c0001057983 */ /* 0x000ee20000100800 */
[----:B------:R-:W-:-:S02]  /*6a90*/  ISETP.GT.AND P0, PT, R2, 0x3, PT ;  /* 0x000000030200780c */ /* 0x000fc40003f04270 */
[----:B--2---:R-:W-:Y:S02]  /*6aa0*/  PRMT R28, RZ, 0x7610, R28 ;  /* 0x00007610ff1c7816 */ /* 0x004fe4000000001c */
        /* <DEDUP_REMOVED lines=1459> */
[----:B0-----:R-:W2:Y:S01]  /*c5e0*/  LDL.LU R28, [R1+0x18dc] ;  /* 0x0018dc00011c7983 */ /* 0x001ea20000300800 */
[----:B------:R-:W3:Y:S02]  /*c5f0*/  LDL R4, [R1+0x678] ;  /* 0x0006780001047983 */ /* 0x000ee40000100800 */
[----:B------:R-:W3:Y:S01]  /*c600*/  LDL R5, [R1+0x67c] ;  /* 0x00067c0001057983 */ /* 0x000ee20000100800 */
[----:B--2---:R-:W-:-:S02]  /*c610*/  PRMT R28, RZ, 0x7610, R28 ;  /* 0x00007610ff1c7816 */ /* 0x004fc4000000001c */
        /* <DEDUP_REMOVED lines=378> */
[----:B------:R-:W3:Y:S02]  /*ddc0*/  LDL R5, [R1+0x53c] ;  /* 0x00053c0001057983 */ /* 0x000ee40000100800 */
[----:B---3--:R-:W-:-:S04]  /*ddd0*/  @P2 LOP3.LUT R5, R5, R4, RZ, 0x3c, !PT ;  /* 0x0000000405052212 */ /* 0x008fc800078e3cff */
[----:B------:R-:W-:-:S04]  /*dde0*/  @P2 LOP3.LUT R4, R5, R4, RZ, 0x3c, !PT ;  /* 0x0000000405042212 */ /* 0x000fc800078e3cff */
[----:B------:R-:W-:-:S05]  /*ddf0*/  @P2 LOP3.LUT R5, R5, R4, RZ, 0x3c, !PT ;  /* 0x0000000405052212 */ /* 0x000fca00078e3cff */
[----:B------:R-:W3:Y:S04]  /*de00*/  @P2 LDG.E.U16 R14, [R4.64] ;  /* 0x00000006040e2981 */ /* 0x000ee8000c1e1500 */
[----:B---3--:R0:W-:Y:S04]  /*de10*/  STL [R1+0x88], R14 ;  /* 0x0000880e01007387 */ /* 0x0081e80000100800 */
[----:B0-----:R-:W3:Y:S01]  /*de20*/  LDL.LU R14, [R1+0x1838] ;  /* 0x00183800010e7983 */ /* 0x001ee20000300800 */
[----:B------:R-:W4:Y:S02]  /*de30*/  LDL R4, [R1+0x530] ;  /* 0x0005300001047983 */ /* 0x000f240000100800 */
[----:B------:R-:W4:Y:S01]  /*de40*/  LDL R5, [R1+0x534] ;  /* 0x0005340001057983 */ /* 0x000f220000100800 */
[----:B--2---:R-:W-:-:S02]  /*de50*/  PRMT R28, RZ, 0x7610, R28 ;  /* 0x00007610ff1c7816 */ /* 0x004fc4000000001c */
[----:B------:R-:W-:Y:S02]  /*de60*/  PRMT R15, RZ, 0x7610, R15 ;  /* 0x00007610ff0f7816 */ /* 0x000fe4000000000f */
[----:B------:R-:W-:Y:S02]  /*de70*/  PRMT R27, RZ, 0x7610, R27 ;  /* 0x00007610ff1b7816 */ /* 0x000fe4000000001b */
[----:B------:R-:W-:Y:S02]  /*de80*/  ISETP.GT.AND P2, PT, R2, 0x65, PT ;  /* 0x000000650200780c */ /* 0x000fe40003f44270 */
[----:B---3--:R-:W-:Y:S02]  /*de90*/  PRMT R14, RZ, 0x7610, R14 ;  /* 0x00007610ff0e7816 */ /* 0x008fe4000000000e */
[----:B----4-:R-:W-:-:S04]  /*dea0*/  @P0 LOP3.LUT R5, R5, R4, RZ, 0x3c, !PT ;  /* 0x0000000405050212 */ /* 0x010fc800078e3cff */
        /* <DEDUP_REMOVED lines=14> */
[----:B------:R-:W4:Y:S02]  /*df90*/  LDL R5, [R1+0x524] ;  /* 0x0005240001057983 */ /* 0x000f240000100800 */
[----:B----4-:R-:W-:-:S04]  /*dfa0*/  @P1 LOP3.LUT R5, R5, R4, RZ, 0x3c, !PT ;  /* 0x0000000405051212 */ /* 0x010fc800078e3cff */
[----:B------:R-:W-:-:S04]  /*dfb0*/  @P1 LOP3.LUT R4, R5, R4, RZ, 0x3c, !PT ;  /* 0x0000000405041212 */ /* 0x000fc800078e3cff */
[----:B------:R-:W-:-:S05]  /*dfc0*/  @P1 LOP3.LUT R5, R5, R4, RZ, 0x3c, !PT ;  /* 0x0000000405051212 */ /* 0x000fca00078e3cff */
[----:B------:R-:W4:Y:S04]  /*dfd0*/  @P1 LDG.E.U16 R15, [R4.64] ;  /* 0x00000006040f1981 */ /* 0x000f28000c1e1500 */
[----:B----4-:R0:W-:Y:S04]  /*dfe0*/  STL [R1+0x7c], R15 ;  /* 0x00007c0f01007387 */ /* 0x0101e80000100800 */
[----:B0-----:R-:W4:Y:S01]  /*dff0*/  LDL.LU R15, [R1+0x182c] ;  /* 0x00182c00010f7983 */ /* 0x001f220000300800 */
[----:B------:R-:W2:Y:S02]  /*e000*/  LDL R4, [R1+0x518] ;  /* 0x0005180001047983 */ /* 0x000ea40000100800 */
[----:B------:R-:W2:Y:S01]  /*e010*/  LDL R5, [R1+0x51c] ;  /* 0x00051c0001057983 */ /* 0x000ea20000100800 */
[----:B------:R-:W-:-:S02]  /*e020*/  PRMT R17, RZ, 0x7610, R17 ;  /* 0x00007610ff117816 */ /* 0x000fc40000000011 */
[----:B------:R-:W-:Y:S02]  /*e030*/  PRMT R12, RZ, 0x7610, R12 ;  /* 0x00007610ff0c7816 */ /* 0x000fe4000000000c */
[C---:B------:R-:W-:Y:S02]  /*e040*/  ISETP.GT.AND P0, PT, R2.reuse, 0x66, PT ;  /* 0x000000660200780c */ /* 0x040fe40003f04270 */
[----:B------:R-:W-:Y:S02]  /*e050*/  ISETP.GT.AND P3, PT, R2, 0x68, PT ;  /* 0x000000680200780c */ /* 0x000fe40003f64270 */
[----:B--2---:R-:W-:-:S04]  /*e060*/  @P1 LOP3.LUT R5, R5, R4, RZ, 0x3c, !PT ;  /* 0x0000000405051212 */ /* 0x004fc800078e3cff */
[----:B------:R-:W-:-:S04]  /*e070*/  @P1 LOP3.LUT R4, R5, R4, RZ, 0x3c, !PT ;  /* 0x0000000405041212 */ /* 0x000fc800078e3cff */
[----:B------:R-:W-:-:S05]  /*e080*/  @P1 LOP3.LUT R5, R5, R4, RZ, 0x3c, !PT ;  /* 0x0000000405051212 */ /* 0x000fca00078e3cff */
[----:B------:R-:W2:Y:S04]  /*e090*/  @P1 LDG.E.U16 R27, [R4.64] ;  /* 0x00000006041b1981 */ /* 0x000ea8000c1e1500 */
[----:B--2---:R0:W-:Y:S04]  /*e0a0*/  STL [R1+0x78], R27 ;  /* 0x0000781b01007387 */ /* 0x0041e80000100800 */
[----:B0-----:R-:W2:Y:S01]  /*e0b0*/  LDL.LU R27, [R1+0x1828] ;  /* 0x00182800011b7983 */ /* 0x001ea20000300800 */
[----:B------:R-:W2:Y:S02]  /*e0c0*/  LDL R4, [R1+0x510] ;  /* 0x0005100001047983 */ /* 0x000ea40000100800 */
[----:B------:R-:W2:Y:S02]  /*e0d0*/  LDL R5, [R1+0x514] ;  /* 0x0005140001057983 */ /* 0x000ea40000100800 */
[----:B--2---:R-:W-:-:S04]  /*e0e0*/  @P2 LOP3.LUT R5, R5, R4, RZ, 0x3c, !PT ;  /* 0x0000000405052212 */ /* 0x004fc800078e3cff */
[----:B------:R-:W-:-:S04]  /*e0f0*/  @P2 LOP3.LUT R4, R5, R4, RZ, 0x3c, !PT ;  /* 0x0000000405042212 */ /* 0x000fc800078e3cff */
[----:B------:R-:W-:-:S05]  /*e100*/  @P2 LOP3.LUT R5, R5, R4, RZ, 0x3c, !PT ;  /* 0x0000000405052212 */ /* 0x000fca00078e3cff */
[----:B------:R-:W2:Y:S04]  /*e110*/  @P2 LDG.E.U16 R17, [R4.64] ;  /* 0x0000000604112981 */ /* 0x000ea8000c1e1500 */
[----:B--2---:R0:W-:Y:S04]  /*e120*/  STL [R1+0x74], R17 ;  /* 0x0000741101007387 */ /* 0x0041e80000100800 */
[----:B0-----:R-:W2:Y:S01]  /*e130*/  LDL.LU R17, [R1+0x1824] ;  /* 0x0018240001117983 */ /* 0x001ea20000300800 */
[----:B------:R-:W2:Y:S02]  /*e140*/  LDL R4, [R1+0x508] ;  /* 0x0005080001047983 */ /* 0x000ea40000100800 */
[----:B------:R-:W2:Y:S01]  /*e150*/  LDL R5, [R1+0x50c] ;  /* 0x00050c0001057983 */ /* 0x000ea20000100800 */
[----:B------:R-:W-:-:S02]  /*e160*/  PRMT R19, RZ, 0x7610, R19 ;  /* 0x00007610ff137816 */ /* 0x000fc40000000013 */
[----:B------:R-:W-:Y:S02]  /*e170*/  PRMT R18, RZ, 0x7610, R18 ;  /* 0x00007610ff127816 */ /* 0x000fe40000000012 */
[----:B------:R-:W-:Y:S02]  /*e180*/  PRMT R11, RZ, 0x7610, R11 ;  /* 0x00007610ff0b7816 */ /* 0x000fe4000000000b */
        /* <DEDUP_REMOVED lines=132> */
[----:B------:R0:W2:Y:S04]  /*e9d0*/  @P2 LDG.E.U16 R14, [R4.64] ;  /* 0x00000006040e2981 */ /* 0x0000a8000c1e1500 */
[----:B0-----:R-:W3:Y:S04]  /*e9e0*/  LDL R4, [R1+0xc54] ;  /* 0x000c540001047983 */ /* 0x001ee80000100800 */
[----:B------:R-:W3:Y:S01]  /*e9f0*/  LDL R5, [R1+0xc60] ;  /* 0x000c600001057983 */ /* 0x000ee20000100800 */
[----:B------:R-:W-:-:S03]  /*ea00*/  PRMT R24, RZ, 0x7610, R24 ;  /* 0x00007610ff187816 */ /* 0x000fc60000000018 */
[----:B--2---:R0:W-:Y:S04]  /*ea10*/  STL [R1+0x38], R14 ;  /* 0x0000380e01007387 */ /* 0x0041e80000100800 */
[----:B0-----:R-:W2:Y:S01]  /*ea20*/  LDL R14, [R1+0xc68] ;  /* 0x000c6800010e7983 */ /* 0x001ea20000100800 */
[-C--:B---3--:R-:W-:Y:S02]  /*ea30*/  @P2 LOP3.LUT R5, R5, R4.reuse, RZ, 0x3c, !PT ;  /* 0x0000000405052212 */ /* 0x088fe400078e3cff */
[----:B------:R-:W-:Y:S02]  /*ea40*/  ISETP.GT.AND P1, PT, R2, 0x6d, PT ;  /* 0x0000006d0200780c */ /* 0x000fe40003f24270 */
[----:B------:R-:W-:-:S04]  /*ea50*/  @P2 LOP3.LUT R4, R5, R4, RZ, 0x3c, !PT ;  /* 0x0000000405042212 */ /* 0x000fc800078e3cff */
[----:B------:R-:W-:-:S05]  /*ea60*/  @P2 LOP3.LUT R5, R5, R4, RZ, 0x3c, !PT ;  /* 0x0000000405052212 */ /* 0x000fca00078e3cff */
[----:B------:R-:W3:Y:S04]  /*ea70*/  @P2 LDG.E.U16 R24, [R4.64] ;  /* 0x0000000604182981 */ /* 0x000ee8000c1e1500 */
[----:B---3--:R0:W-:Y:S04]  /*ea80*/  STL [R1+0x30], R24 ;  /* 0x0000301801007387 */ /* 0x0081e80000100800 */
[----:B0-----:R-:W3:Y:S01]  /*ea90*/  LDL.LU R24, [R1+0x17e8] ;  /* 0x0017e80001187983 */ /* 0x001ee20000300800 */
        /* <DEDUP_REMOVED lines=26> */
[----:B------:R-:W2:Y:S01]  /*ec40*/  @P2 LDG.E.U16 R21, [R4.64] ;  /* 0x0000000604152981 */ /* 0x000ea2000c1e1500 */
[----:B------:R-:W-:-:S03]  /*ec50*/  PRMT R20, RZ, 0x7610, R20 ;  /* 0x00007610ff147816 */ /* 0x000fc60000000014 */
[----:B--2---:R0:W-:Y:S04]  /*ec60*/  STL [R1+0x18], R21 ;  /* 0x0000181501007387 */ /* 0x0041e80000100800 */
[----:B0-----:R-:W2:Y:S01]  /*ec70*/  LDL.LU R21, [R1+0x17dc] ;  /* 0x0017dc0001157983 */ /* 0x001ea20000300800 */
[----:B------:R-:W2:Y:S02]  /*ec80*/  LDL R5, [R1+0xc5c] ;  /* 0x000c5c0001057983 */ /* 0x000ea40000100800 */
[----:B------:R-:W-:Y:S02]  /*ec90*/  @P3 IMAD.MOV.U32 R4, RZ, RZ, R14 ;  /* 0x000000ffff043224 */ /* 0x000fe400078e000e */
[----:B------:R-:W3:Y:S04]  /*eca0*/  LDL R14, [R1+0xc78] ;  /* 0x000c7800010e7983 */ /* 0x000ee80000100800 */
[----:B--2---:R-:W2:Y:S04]  /*ecb0*/  @P3 LDG.E.U16 R20, [R4.64] ;  /* 0x0000000604143981 */ /* 0x004ea8000c1e1500 */
        /* <DEDUP_REMOVED lines=10> */
[----:B--2---:R0:W-:Y:S01]  /*ed60*/  STL [R1+0x8], R28 ;  /* 0x0000081c01007387 */ /* 0x0041e20000100800 */
[----:B------:R-:W2:Y:S02]  /*ed70*/  LDL R4, [R1+0xbd0] ;  /* 0x000bd00001047983 */ /* 0x000ea40000100800 */
[----:B------:R-:W2:Y:S01]  /*ed80*/  LDL R5, [R1+0xbf8] ;  /* 0x000bf80001057983 */ /* 0x000ea20000100800 */
[----:B----4-:R-:W-:Y:S02]  /*ed90*/  PRMT R15, RZ, 0x7610, R15 ;  /* 0x00007610ff0f7816 */ /* 0x010fe4000000000f */
[----:B------:R-:W-:-:S02]  /*eda0*/  PRMT R27, RZ, 0x7610, R27 ;  /* 0x00007610ff1b7816 */ /* 0x000fc4000000001b */
[----:B------:R-:W-:Y:S02]  /*edb0*/  ISETP.GT.AND P3, PT, R2, 0x7a, PT ;  /* 0x0000007a0200780c */ /* 0x000fe40003f64270 */
[----:B------:R-:W-:Y:S02]  /*edc0*/  PRMT R17, RZ, 0x7610, R17 ;  /* 0x00007610ff117816 */ /* 0x000fe40000000011 */
[----:B------:R-:W-:Y:S02]  /*edd0*/  PRMT R12, RZ, 0x7610, R12 ;  /* 0x00007610ff0c7816 */ /* 0x000fe4000000000c */
[----:B------:R-:W-:Y:S02]  /*ede0*/  PRMT R19, RZ, 0x7610, R19 ;  /* 0x00007610ff137816 */ /* 0x000fe40000000013 */
[----:B------:R-:W-:Y:S02]  /*edf0*/  PRMT R18, RZ, 0x7610, R18 ;  /* 0x00007610ff127816 */ /* 0x000fe40000000012 */
[----:B------:R-:W-:-:S02]  /*ee00*/  PRMT R11, RZ, 0x7610, R11 ;  /* 0x00007610ff0b7816 */ /* 0x000fc4000000000b */
[----:B------:R-:W-:Y:S02]  /*ee10*/  PRMT R10, RZ, 0x7610, R10 ;  /* 0x00007610ff0a7816 */ /* 0x000fe4000000000a */
        /* <DEDUP_REMOVED lines=11> */
[----:B---3--:R-:W-:Y:S02]  /*eed0*/  PRMT R24, RZ, 0x7610, R24 ;  /* 0x00007610ff187816 */ /* 0x008fe40000000018 */
[----:B------:R-:W-:Y:S02]  /*eee0*/  PRMT R23, RZ, 0x7610, R23 ;  /* 0x00007610ff177816 */ /* 0x000fe40000000017 */
[----:B------:R-:W-:Y:S02]  /*eef0*/  PRMT R22, RZ, 0x7610, R22 ;  /* 0x00007610ff167816 */ /* 0x000fe40000000016 */
[----:B------:R-:W-:Y:S02]  /*ef00*/  PRMT R21, RZ, 0x7610, R21 ;  /* 0x00007610ff157816 */ /* 0x000fe40000000015 */
[----:B------:R-:W-:Y:S01]  /*ef10*/  PRMT R20, RZ, 0x7610, R20 ;  /* 0x00007610ff147816 */ /* 0x000fe20000000014 */
[----:B0-----:R-:W0:Y:S02]  /*ef20*/  S2R R28, SR_TID.X ;  /* 0x00000000001c7919 */ /* 0x001e240000002100 */
[----:B0-----:R-:W-:-:S05]  /*ef30*/  LOP3.LUT R28, R28, 0xff, RZ, 0xc0, !PT ;  /* 0x000000ff1c1c7812 */ /* 0x001fca00078ec0ff */
[----:B------:R-:W-:Y:S01]  /*ef40*/  IMAD.SHL.U32 R28, R28, 0x2, RZ ;  /* 0x000000021c1c7824 */ /* 0x000fe200078e00ff */
[----:B--2---:R-:W-:-:S04]  /*ef50*/  @P2 LOP3.LUT R5, R5, R4, RZ, 0x3c, !PT ;  /* 0x0000000405052212 */ /* 0x004fc800078e3cff */
[----:B------:R-:W-:-:S04]  /*ef60*/  @P2 LOP3.LUT R4, R5, R4, RZ, 0x3c, !PT ;  /* 0x0000000405042212 */ /* 0x000fc800078e3cff */
[----:B------:R-:W-:-:S05]  /*ef70*/  @P2 LOP3.LUT R5, R5, R4, RZ, 0x3c, !PT ;  /* 0x0000000405052212 */ /* 0x000fca00078e3cff */
[----:B------:R0:W2:Y:S04]  /*ef80*/  @P2 LDG.E.U16 R15, [R4.64] ;  /* 0x00000006040f2981 */ /* 0x0000a8000c1e1500 */
[----:B0-----:R-:W3:Y:S04]  /*ef90*/  LDL R4, [R1+0xbf4] ;  /* 0x000bf40001047983 */ /* 0x001ee80000100800 */
[----:B------:R-:W3:Y:S02]  /*efa0*/  LDL R5, [R1+0xc00] ;  /* 0x000c000001057983 */ /* 0x000ee40000100800 */
[----:B---3--:R-:W-:-:S04]  /*efb0*/  @P2 LOP3.LUT R5, R5, R4, RZ, 0x3c, !PT ;  /* 0x0000000405052212 */ /* 0x008fc800078e3cff */
[----:B------:R-:W-:-:S04]  /*efc0*/  @P2 LOP3.LUT R4, R5, R4, RZ, 0x3c, !PT ;  /* 0x0000000405042212 */ /* 0x000fc800078e3cff */
[----:B------:R-:W-:Y:S01]  /*efd0*/  @P2 LOP3.LUT R5, R5, R4, RZ, 0x3c, !PT ;  /* 0x0000000405052212 */ /* 0x000fe200078e3cff */
[----:B--2---:R0:W-:Y:S04]  /*efe0*/  STL [R1+0x4], R15 ;  /* 0x0000040f01007387 */ /* 0x0041e80000100800 */
[----:B------:R1:W2:Y:S04]  /*eff0*/  @P2 LDG.E.U16 R27, [R4.64] ;  /* 0x00000006041b2981 */ /* 0x0002a8000c1e1500 */
[----:B0-----:R-:W3:Y:S04]  /*f000*/  LDL R15, [R1+0xc08] ;  /* 0x000c0800010f7983 */ /* 0x001ee80000100800 */
[----:B-1----:R-:W4:Y:S01]  /*f010*/  LDL R5, [R1+0xc50] ;  /* 0x000c500001057983 */ /* 0x002f220000100800 */
[----:B------:R-:W-:-:S03]  /*f020*/  @P3 IMAD.MOV.U32 R4, RZ, RZ, R14 ;  /* 0x000000ffff043224 */ /* 0x000fc600078e000e */
[----:B--2---:R0:W-:Y:S01]  /*f030*/  STL [R1+0x17c4], R27 ;  /* 0x0017c41b01007387 */ /* 0x0041e20000100800 */
[----:B------:R-:W2:Y:S03]  /*f040*/  LDL R14, [R1+0xc0c] ;  /* 0x000c0c00010e7983 */ /* 0x000ea60000100800 */
[----:B0-----:R-:W2:Y:S04]  /*f050*/  LDL R27, [R1+0xc80] ;  /* 0x000c8000011b7983 */ /* 0x001ea80000100800 */
[----:B----4-:R0:W4:Y:S04]  /*f060*/  @P3 LDG.E.U16 R17, [R4.64] ;  /* 0x0000000604113981 */ /* 0x010128000c1e1500 */
[----:B0-----:R-:W3:Y:S01]  /*f070*/  LDL R5, [R1+0xc74] ;  /* 0x000c740001057983 */ /* 0x001ee20000100800 */
[----:B------:R-:W-:Y:S01]  /*f080*/  ISETP.GT.AND P2, PT, R2, 0x73, PT ;  /* 0x000000730200780c */ /* 0x000fe20003f44270 */
[----:B--2---:R-:W-:-:S02]  /*f090*/  @P3 IMAD.MOV.U32 R4, RZ, RZ, R27 ;  /* 0x000000ffff043224 */ /* 0x004fc400078e001b */
[----:B----4-:R0:W-:Y:S01]  /*f0a0*/  STL [R1+0x17c8], R17 ;  /* 0x0017c81101007387 */ /* 0x0101e20000100800 */
[----:B------:R-:W2:Y:S03]  /*f0b0*/  LDL R27, [R1+0xc7c] ;  /* 0x000c7c00011b7983 */ /* 0x000ea60000100800 */
[----:B---3--:R1:W3:Y:S04]  /*f0c0*/  @P3 LDG.E.U16 R12, [R4.64] ;  /* 0x00000006040c3981 */ /* 0x0082e8000c1e1500 */
[----:B0-----:R-:W4:Y:S04]  /*f0d0*/  LDL R17, [R1+0xc88] ;  /* 0x000c880001117983 */ /* 0x001f280000100800 */
[----:B-1----:R-:W2:Y:S01]  /*f0e0*/  LDL R5, [R1+0xbfc] ;  /* 0x000bfc0001057983 */ /* 0x002ea20000100800 */
[----:B------:R-:W-:-:S03]  /*f0f0*/  @P2 IMAD.MOV.U32 R4, RZ, RZ, R15 ;  /* 0x000000ffff042224 */ /* 0x000fc600078e000f */
[----:B---3--:R0:W-:Y:S01]  /*f100*/  STL [R1+0x17cc], R12 ;  /* 0x0017cc0c01007387 */ /* 0x0081e20000100800 */
[----:B------:R-:W3:Y:S03]  /*f110*/  LDL R15, [R1+0xc84] ;  /* 0x000c8400010f7983 */ /* 0x000ee60000100800 */
[----:B--2---:R1:W2:Y:S04]  /*f120*/  @P2 LDG.E.U16 R19, [R4.64] ;  /* 0x0000000604132981 */ /* 0x0042a8000c1e1500 */
[----:B0-----:R-:W2:Y:S04]  /*f130*/  LDL R12, [R1+0xc8c] ;  /* 0x000c8c00010c7983 */ /* 0x001ea80000100800 */
[----:B-1----:R-:W2:Y:S01]  /*f140*/  LDL R5, [R1+0xc04] ;  /* 0x000c040001057983 */ /* 0x002ea20000100800 */
[----:B------:R-:W-:Y:S01]  /*f150*/  @P2 IMAD.MOV.U32 R4, RZ, RZ, R14 ;  /* 0x000000ffff042224 */ /* 0x000fe200078e000e */
[----:B------:R-:W-:-:S04]  /*f160*/  ISETP.GT.AND P3, PT, R2, 0x7b, PT ;  /* 0x0000007b0200780c */ /* 0x000fc80003f64270 */
[----:B--2---:R4:W2:Y:S04]  /*f170*/  @P2 LDG.E.U16 R18, [R4.64] ;  /* 0x0000000604122981 */ /* 0x0048a8000c1e1500 */
[----:B------:R0:W-:Y:S01]  /*f180*/  STL [R1+0x17ac], R19 ;  /* 0x0017ac1301007387 */ /* 0x0001e20000100800 */
[----:B------:R-:W2:Y:S03]  /*f190*/  LDL R14, [R1+0xbac] ;  /* 0x000bac00010e7983 */ /* 0x000ea60000100800 */
[----:B0-----:R-:W2:Y:S01]  /*f1a0*/  LDL R19, [R1+0xba4] ;  /* 0x000ba40001137983 */ /* 0x001ea20000100800 */
[----:B----4-:R-:W-:Y:S02]  /*f1b0*/  @P3 IMAD.MOV.U32 R4, RZ, RZ, R17 ;  /* 0x000000ffff043224 */ /* 0x010fe400078e0011 */
[----:B------:R-:W-:-:S05]  /*f1c0*/  @P3 IMAD.MOV.U32 R5, RZ, RZ, R27 ;  /* 0x000000ffff053224 */ /* 0x000fca00078e001b */
[----:B------:R0:W4:Y:S02]  /*f1d0*/  @P3 LDG.E.U16 R11, [R4.64] ;  /* 0x00000006040b3981 */ /* 0x000124000c1e1500 */
[----:B0-----:R-:W-:Y:S02]  /*f1e0*/  @P3 IMAD.MOV.U32 R4, RZ, RZ, R12 ;  /* 0x000000ffff043224 */ /* 0x001fe400078e000c */
[----:B---3--:R-:W-:-:S05]  /*f1f0*/  @P3 IMAD.MOV.U32 R5, RZ, RZ, R15 ;  /* 0x000000ffff053224 */ /* 0x008fca00078e000f */
[----:B------:R0:W3:Y:S04]  /*f200*/  @P3 LDG.E.U16 R10, [R4.64] ;  /* 0x00000006040a3981 */ /* 0x0000e8000c1e1500 */
[----:B--2---:R1:W-:Y:S01]  /*f210*/  STL [R1+0x17b0], R18 ;  /* 0x0017b01201007387 */ /* 0x0043e20000100800 */
[----:B------:R-:W2:Y:S03]  /*f220*/  LDL R17, [R1+0xc18] ;  /* 0x000c180001117983 */ /* 0x000ea60000100800 */
[----:B-1----:R-:W2:Y:S01]  /*f230*/  LDL R18, [R1+0xbf0] ;  /* 0x000bf00001127983 */ /* 0x002ea20000100800 */
[----:B0-----:R-:W-:Y:S02]  /*f240*/  @P1 IMAD.MOV.U32 R4, RZ, RZ, R14 ;  /* 0x000000ffff041224 */ /* 0x001fe400078e000e */
[----:B------:R-:W-:-:S05]  /*f250*/  @P1 IMAD.MOV.U32 R5, RZ, RZ, R19 ;  /* 0x000000ffff051224 */ /* 0x000fca00078e0013 */
[----:B------:R2:W2:Y:S04]  /*f260*/  @P1 LDG.E.U16 R16, [R4.64] ;  /* 0x0000000604101981 */ /* 0x0004a8000c1e1500 */
[----:B----4-:R0:W-:Y:S01]  /*f270*/  STL [R1+0x17b4], R11 ;  /* 0x0017b40b01007387 */ /* 0x0101e20000100800 */
[----:B------:R-:W4:Y:S02]  /*f280*/  LDL R15, [R1+0xc14] ;  /* 0x000c1400010f7983 */ /* 0x000f240000100800 */
[----:B------:R-:W4:Y:S01]  /*f290*/  LDL R12, [R1+0xc20] ;  /* 0x000c2000010c7983 */ /* 0x000f220000100800 */
[----:B------:R-:W-:Y:S01]  /*f2a0*/  ISETP.GT.AND P2, PT, R2, 0x74, PT ;  /* 0x000000740200780c */ /* 0x000fe20003f44270 */
[----:B---3--:R-:W-:Y:S01]  /*f2b0*/  STL [R1+0x17b8], R10 ;  /* 0x0017b80a01007387 */ /* 0x008fe20000100800 */
[----:B------:R-:W3:Y:S03]  /*f2c0*/  LDL R14, [R1+0xc70] ;  /* 0x000c7000010e7983 */ /* 0x000ee60000100800 */
[----:B0-----:R-:W3:Y:S08]  /*f2d0*/  LDL R11, [R1+0xc98] ;  /* 0x000c9800010b7983 */ /* 0x001ef00000100800 */
[----:B--2---:R-:W-:-:S02]  /*f2e0*/  @P2 IMAD.MOV.U32 R4, RZ, RZ, R17 ;  /* 0x000000ffff042224 */ /* 0x004fc400078e0011 */
[----:B------:R-:W-:-:S05]  /*f2f0*/  @P2 IMAD.MOV.U32 R5, RZ, RZ, R18 ;  /* 0x000000ffff052224 */ /* 0x000fca00078e0012 */
[----:B------:R4:W2:Y:S01]  /*f300*/  @P2 LDG.E.U16 R13, [R4.64] ;  /* 0x00000006040d2981 */ /* 0x0008a2000c1e1500 */
[----:B------:R-:W-:-:S03]  /*f310*/  ISETP.GT.AND P3, PT, R2, 0x7c, PT ;  /* 0x0000007c0200780c */ /* 0x000fc60003f64270 */
[----:B------:R0:W-:Y:S01]  /*f320*/  STL [R1+0x1770], R16 ;  /* 0x0017701001007387 */ /* 0x0001e20000100800 */
[----:B------:R-:W2:Y:S02]  /*f330*/  LDL R17, [R1+0xc94] ;  /* 0x000c940001117983 */ /* 0x000ea40000100800 */
[----:B----4-:R-:W-:Y:S01]  /*f340*/  @P2 IMAD.MOV.U32 R4, RZ, RZ, R12 ;  /* 0x000000ffff042224 */ /* 0x010fe200078e000c */
[----:B0-----:R-:W4:Y:S01]  /*f350*/  LDL R16, [R1+0xca0] ;  /* 0x000ca00001107983 */ /* 0x001f220000100800 */
[----:B------:R-:W-:-:S05]  /*f360*/  @P2 IMAD.MOV.U32 R5, RZ, RZ, R15 ;  /* 0x000000ffff052224 */ /* 0x000fca00078e000f */
[----:B------:R3:W4:Y:S02]  /*f370*/  @P2 LDG.E.U16 R9, [R4.64] ;  /* 0x0000000604092981 */ /* 0x000724000c1e1500 */
[----:B---3--:R-:W-:Y:S02]  /*f380*/  @P3 IMAD.MOV.U32 R4, RZ, RZ, R11 ;  /* 0x000000ffff043224 */ /* 0x008fe400078e000b */
[----:B------:R-:W-:-:S05]  /*f390*/  @P3 IMAD.MOV.U32 R5, RZ, RZ, R14 ;  /* 0x000000ffff053224 */ /* 0x000fca00078e000e */
[----:B------:R0:W3:Y:S04]  /*f3a0*/  @P3 LDG.E.U16 R8, [R4.64] ;  /* 0x0000000604083981 */ /* 0x0000e8000c1e1500 */
[----:B--2---:R-:W-:Y:S01]  /*f3b0*/  STL [R1+0x1794], R13 ;  /* 0x0017940d01007387 */ /* 0x004fe20000100800 */
[----:B------:R-:W2:Y:S02]  /*f3c0*/  LDL R15, [R1+0xc1c] ;  /* 0x000c1c00010f7983 */ /* 0x000ea40000100800 */
[----:B------:R-:W2:Y:S02]  /*f3d0*/  LDL R12, [R1+0xc28] ;  /* 0x000c2800010c7983 */ /* 0x000ea40000100800 */
[----:B0-----:R-:W-:Y:S02]  /*f3e0*/  @P3 IMAD.MOV.U32 R5, RZ, RZ, R17 ;  /* 0x000000ffff053224 */ /* 0x001fe400078e0011 */
[----:B----4-:R-:W-:-:S05]  /*f3f0*/  @P3 IMAD.MOV.U32 R4, RZ, RZ, R16 ;  /* 0x000000ffff043224 */ /* 0x010fca00078e0010 */
[----:B------:R2:W4:Y:S04]  /*f400*/  @P3 LDG.E.U16 R7, [R4.64] ;  /* 0x0000000604073981 */ /* 0x000528000c1e1500 */
[----:B------:R-:W-:Y:S01]  /*f410*/  STL [R1+0x1798], R9 ;  /* 0x0017980901007387 */ /* 0x000fe20000100800 */
[----:B------:R-:W4:Y:S02]  /*f420*/  LDL R14, [R1+0xc24] ;  /* 0x000c2400010e7983 */ /* 0x000f240000100800 */
[----:B------:R-:W4:Y:S01]  /*f430*/  LDL R11, [R1+0xc2c] ;  /* 0x000c2c00010b7983 */ /* 0x000f220000100800 */
[----:B------:R-:W-:Y:S01]  /*f440*/  ISETP.GT.AND P1, PT, R2, 0x75, PT ;  /* 0x000000750200780c */ /* 0x000fe20003f24270 */
[----:B---3--:R0:W-:Y:S01]  /*f450*/  STL [R1+0x179c], R8 ;  /* 0x00179c0801007387 */ /* 0x0081e20000100800 */
[----:B------:R-:W3:Y:S02]  /*f460*/  LDL R18, [R1+0xc9c] ;  /* 0x000c9c0001127983 */ /* 0x000ee40000100800 */
[----:B------:R-:W3:Y:S09]  /*f470*/  LDL R17, [R1+0xca8] ;  /* 0x000ca80001117983 */ /* 0x000ef20000100800 */
[----:B--2---:R-:W-:-:S02]  /*f480*/  @P1 IMAD.MOV.U32 R5, RZ, RZ, R15 ;  /* 0x000000ffff051224 */ /* 0x004fc400078e000f */
[----:B------:R-:W-:-:S05]  /*f490*/  @P1 IMAD.MOV.U32 R4, RZ, RZ, R12 ;  /* 0x000000ffff041224 */ /* 0x000fca00078e000c */
[----:B------:R1:W2:Y:S01]  /*f4a0*/  @P1 LDG.E.U16 R6, [R4.64] ;  /* 0x0000000604061981 */ /* 0x0002a2000c1e1500 */
[----:B------:R-:W-:-:S03]  /*f4b0*/  ISETP.GT.AND P2, PT, R2, 0x7d, PT ;  /* 0x0000007d0200780c */ /* 0x000fc60003f44270 */
[----:B----4-:R4:W-:Y:S01]  /*f4c0*/  STL [R1+0x17a0], R7 ;  /* 0x0017a00701007387 */ /* 0x0109e20000100800 */
[----:B------:R-:W4:Y:S02]  /*f4d0*/  LDL R16, [R1+0xca4] ;  /* 0x000ca40001107983 */ /* 0x000f240000100800 */
[----:B------:R-:W4:Y:S01]  /*f4e0*/  LDL R12, [R1+0xcac] ;  /* 0x000cac00010c7983 */ /* 0x000f220000100800 */
[----:B-1----:R-:W-:Y:S01]  /*f4f0*/  PRMT R5, RZ, 0x7610, R5 ;  /* 0x00007610ff057816 */ /* 0x002fe20000000005 */
[----:B------:R-:W-:Y:S02]  /*f500*/  @P1 IMAD.MOV.U32 R15, RZ, RZ, R14 ;  /* 0x000000ffff0f1224 */ /* 0x000fe400078e000e */
[----:B------:R-:W-:Y:S01]  /*f510*/  @P1 IMAD.MOV.U32 R14, RZ, RZ, R11 ;  /* 0x000000ffff0e1224 */ /* 0x000fe200078e000b */
[----:B------:R-:W-:-:S04]  /*f520*/  PRMT R4, RZ, 0x7610, R4 ;  /* 0x00007610ff047816 */ /* 0x000fc80000000004 */
[----:B------:R3:W4:Y:S02]  /*f530*/  @P1 LDG.E.U16 R5, [R14.64] ;  /* 0x000000060e051981 */ /* 0x000724000c1e1500 */
[----:B---3--:R-:W-:Y:S02]  /*f540*/  @P2 IMAD.MOV.U32 R14, RZ, RZ, R17 ;  /* 0x000000ffff0e2224 */ /* 0x008fe400078e0011 */
[----:B------:R-:W-:-:S05]  /*f550*/  @P2 IMAD.MOV.U32 R15, RZ, RZ, R18 ;  /* 0x000000ffff0f2224 */ /* 0x000fca00078e0012 */
[----:B------:R1:W4:Y:S04]  /*f560*/  @P2 LDG.E.U16 R4, [R14.64] ;  /* 0x000000060e042981 */ /* 0x000328000c1e1500 */
[----:B--2---:R2:W-:Y:S01]  /*f570*/  STL [R1+0x1774], R6 ;  /* 0x0017740601007387 */ /* 0x0045e20000100800 */
[----:B0-----:R-:W3:Y:S02]  /*f580*/  LDL R8, [R1+0x4f8] ;  /* 0x0004f80001087983 */ /* 0x001ee40000100800 */
[----:B----4-:R-:W4:Y:S01]  /*f590*/  LDL R7, [R1+0x4fc] ;  /* 0x0004fc0001077983 */ /* 0x010f220000100800 */
[----:B------:R-:W4:Y:S04]  /*f5a0*/  LDL R11, [R1+0x4f0] ;  /* 0x0004f000010b7983 */ /* 0x000f280000100800 */
[----:B--2---:R-:W2:Y:S01]  /*f5b0*/  LDL R6, [R1+0x4f4] ;  /* 0x0004f40001067983 */ /* 0x004ea20000100800 */
[----:B-1----:R-:W-:-:S02]  /*f5c0*/  @P2 IMAD.MOV.U32 R15, RZ, RZ, R16 ;  /* 0x000000ffff0f2224 */ /* 0x002fc400078e0010 */
[----:B------:R-:W-:-:S05]  /*f5d0*/  @P2 IMAD.MOV.U32 R14, RZ, RZ, R12 ;  /* 0x000000ffff0e2224 */ /* 0x000fca00078e000c */
[----:B------:R3:W2:Y:S04]  /*f5e0*/  @P2 LDG.E.U16 R3, [R14.64] ;  /* 0x000000060e032981 */ /* 0x0006a8000c1e1500 */
[----:B------:R0:W-:Y:S04]  /*f5f0*/  STL [R1+0x1778], R5 ;  /* 0x0017780501007387 */ /* 0x0001e80000100800 */
[----:B------:R1:W-:Y:S01]  /*f600*/  STL [R1+0x177c], R4 ;  /* 0x00177c0401007387 */ /* 0x0003e20000100800 */
[----:B------:R-:W2:Y:S03]  /*f610*/  LDL R16, [R1+0x4e8] ;  /* 0x0004e80001107983 */ /* 0x000ea60000100800 */
[----:B0-----:R-:W2:Y:S01]  /*f620*/  LDL R5, [R1+0x4ec] ;  /* 0x0004ec0001057983 */ /* 0x001ea20000100800 */
[----:B-1----:R-:W-:Y:S01]  /*f630*/  PRMT R4, RZ, 0x7610, R4 ;  /* 0x00007610ff047816 */ /* 0x002fe20000000004 */
[----:B---3--:R-:W-:-:S02]  /*f640*/  @P0 IMAD.MOV.U32 R15, RZ, RZ, R8 ;  /* 0x000000ffff0f0224 */ /* 0x008fc400078e0008 */
[----:B----4-:R-:W-:-:S05]  /*f650*/  @P0 IMAD.MOV.U32 R14, RZ, RZ, R7 ;  /* 0x000000ffff0e0224 */ /* 0x010fca00078e0007 */
[----:B------:R0:W3:Y:S01]  /*f660*/  @P0 LDG.E.U16 R4, [R14.64] ;  /* 0x000000060e040981 */ /* 0x0000e2000c1e1500 */
[----:B------:R-:W-:-:S03]  /*f670*/  ISETP.GT.AND P1, PT, R2, 0x67, PT ;  /* 0x000000670200780c */ /* 0x000fc60003f24270 */
[----:B--2---:R1:W-:Y:S01]  /*f680*/  STL [R1+0x1780], R3 ;  /* 0x0017800301007387 */ /* 0x0043e20000100800 */
[----:B------:R-:W2:Y:S02]  /*f690*/  LDL R8, [R1+0xb90] ;  /* 0x000b900001087983 */ /* 0x000ea40000100800 */
[----:B------:R-:W4:Y:S02]  /*f6a0*/  LDL R7, [R1+0xbb8] ;  /* 0x000bb80001077983 */ /* 0x000f240000100800 */
[----:B------:R-:W2:Y:S05]  /*f6b0*/  LDL R12, [R1+0xbb4] ;  /* 0x000bb400010c7983 */ /* 0x000eaa0000100800 */
[----:B0-----:R-:W-:-:S02]  /*f6c0*/  @P1 IMAD.MOV.U32 R14, RZ, RZ, R6 ;  /* 0x000000ffff0e1224 */ /* 0x001fc400078e0006 */
[----:B------:R-:W-:Y:S01]  /*f6d0*/  @P1 IMAD.MOV.U32 R15, RZ, RZ, R11 ;  /* 0x000000ffff0f1224 */ /* 0x000fe200078e000b */
[----:B------:R-:W2:Y:S04]  /*f6e0*/  LDL R6, [R1+0xbbc] ;  /* 0x000bbc0001067983 */ /* 0x000ea80000100800 */
[----:B------:R-:W2:Y:S01]  /*f6f0*/  LDL R11, [R1+0xbc0] ;  /* 0x000bc000010b7983 */ /* 0x000ea20000100800 */
[----:B-1----:R-:W-:-:S06]  /*f700*/  PRMT R3, RZ, 0x7610, R3 ;  /* 0x00007610ff037816 */ /* 0x002fcc0000000003 */
[----:B------:R0:W2:Y:S02]  /*f710*/  @P1 LDG.E.U16 R3, [R14.64] ;  /* 0x000000060e031981 */ /* 0x0000a4000c1e1500 */
[----:B0-----:R-:W-:Y:S02]  /*f720*/  @P1 IMAD.MOV.U32 R14, RZ, RZ, R5 ;  /* 0x000000ffff0e1224 */ /* 0x001fe400078e0005 */
[----:B------:R-:W-:-:S05]  /*f730*/  @P1 IMAD.MOV.U32 R15, RZ, RZ, R16 ;  /* 0x000000ffff0f1224 */ /* 0x000fca00078e0010 */
[----:B------:R4:W2:Y:S04]  /*f740*/  @P1 LDG.E.U16 R0, [R14.64] ;  /* 0x000000060e001981 */ /* 0x0008a8000c1e1500 */
[----:B---3--:R0:W-:Y:S01]  /*f750*/  STL [R1+0x3c], R4 ;  /* 0x00003c0401007387 */ /* 0x0081e20000100800 */
[C---:B------:R-:W-:Y:S01]  /*f760*/  ISETP.GT.AND P0, PT, R2.reuse, 0x6e, PT ;  /* 0x0000006e0200780c */ /* 0x040fe20003f04270 */
[----:B------:R-:W3:Y:S02]  /*f770*/  LDL R5, [R1+0xbc4] ;  /* 0x000bc40001057983 */ /* 0x000ee40000100800 */
[----:B0-----:R-:W3:Y:S01]  /*f780*/  LDL R4, [R1+0xbc8] ;  /* 0x000bc80001047983 */ /* 0x001ee20000100800 */
[----:B------:R-:W-:Y:S02]  /*f790*/  PRMT R13, RZ, 0x7610, R13 ;  /* 0x00007610ff0d7816 */ /* 0x000fe4000000000d */
[----:B------:R-:W-:-:S07]  /*f7a0*/  ISETP.GT.AND P1, PT, R2, 0x6f, PT ;  /* 0x0000006f0200780c */ /* 0x000fce0003f24270 */
[----:B----4-:R-:W-:Y:S02]  /*f7b0*/  @P0 IMAD.MOV.U32 R14, RZ, RZ, R7 ;  /* 0x000000ffff0e0224 */ /* 0x010fe400078e0007 */
[----:B--2---:R-:W-:Y:S01]  /*f7c0*/  @P0 IMAD.MOV.U32 R15, RZ, RZ, R8 ;  /* 0x000000ffff0f0224 */ /* 0x004fe200078e0008 */
[----:B------:R-:W-:-:S04]  /*f7d0*/  PRMT R10, RZ, 0x7610, R10 ;  /* 0x00007610ff0a7816 */ /* 0x000fc8000000000a */
[----:B------:R0:W2:Y:S04]  /*f7e0*/  @P0 LDG.E.U16 R13, [R14.64] ;  /* 0x000000060e0d0981 */ /* 0x0000a8000c1e1500 */
[----:B------:R1:W-:Y:S04]  /*f7f0*/  STL [R1+0x34], R3 ;  /* 0x0000340301007387 */ /* 0x0003e80000100800 */
[----:B-1----:R-:W4:Y:S04]  /*f800*/  LDL R3, [R1+0xbcc] ;  /* 0x000bcc0001037983 */ /* 0x002f280000100800 */
[----:B------:R1:W-:Y:S01]  /*f810*/  STL [R1+0x171c], R0 ;  /* 0x00171c0001007387 */ /* 0x0003e20000100800 */
[----:B------:R-:W2:Y:S02]  /*f820*/  LDL R8, [R1+0xc10] ;  /* 0x000c100001087983 */ /* 0x000ea40000100800 */
[----:B------:R-:W2:Y:S02]  /*f830*/  LDL R7, [R1+0xc38] ;  /* 0x000c380001077983 */ /* 0x000ea40000100800 */
[----:B0-----:R-:W-:-:S02]  /*f840*/  @P0 IMAD.MOV.U32 R14, RZ, RZ, R11 ;  /* 0x000000ffff0e0224 */ /* 0x001fc400078e000b */
[----:B------:R-:W-:-:S05]  /*f850*/  @P0 IMAD.MOV.U32 R15, RZ, RZ, R12 ;  /* 0x000000ffff0f0224 */ /* 0x000fca00078e000c */
[----:B------:R0:W2:Y:S02]  /*f860*/  @P0 LDG.E.U16 R10, [R14.64] ;  /* 0x000000060e0a0981 */ /* 0x0000a4000c1e1500 */
[----:B0-----:R-:W-:Y:S02]  /*f870*/  @P1 IMAD.MOV.U32 R15, RZ, RZ, R6 ;  /* 0x000000ffff0f1224 */ /* 0x001fe400078e0006 */
[----:B------:R-:W2:Y:S01]  /*f880*/  LDL R6, [R1+0xc34] ;  /* 0x000c340001067983 */ /* 0x000ea20000100800 */
[----:B---3--:R-:W-:-:S03]  /*f890*/  @P1 IMAD.MOV.U32 R14, RZ, RZ, R4 ;  /* 0x000000ffff0e1224 */ /* 0x008fc600078e0004 */
[----:B------:R-:W3:Y:S01]  /*f8a0*/  LDL R4, [R1+0xc40] ;  /* 0x000c400001047983 */ /* 0x000ee20000100800 */
[----:B------:R-:W-:Y:S02]  /*f8b0*/  PRMT R9, RZ, 0x7610, R9 ;  /* 0x00007610ff097816 */ /* 0x000fe40000000009 */
[----:B------:R-:W-:-:S04]  /*f8c0*/  ISETP.GT.AND P0, PT, R2, 0x76, PT ;  /* 0x000000760200780c */ /* 0x000fc80003f04270 */
[----:B------:R0:W3:Y:S01]  /*f8d0*/  @P1 LDG.E.U16 R9, [R14.64] ;  /* 0x000000060e091981 */ /* 0x0000e2000c1e1500 */
[----:B-1----:R-:W-:Y:S01]  /*f8e0*/  PRMT R0, RZ, 0x7610, R0 ;  /* 0x00007610ff007816 */ /* 0x002fe20000000000 */
[----:B0-----:R-:W-:Y:S02]  /*f8f0*/  @P1 IMAD.MOV.U32 R15, RZ, RZ, R5 ;  /* 0x000000ffff0f1224 */ /* 0x001fe400078e0005 */
[----:B------:R-:W3:Y:S01]  /*f900*/  LDL R5, [R1+0xc3c] ;  /* 0x000c3c0001057983 */ /* 0x000ee20000100800 */
[----:B----4-:R-:W-:-:S03]  /*f910*/  @P1 IMAD.MOV.U32 R14, RZ, RZ, R3 ;  /* 0x000000ffff0e1224 */ /* 0x010fc600078e0003 */
[----:B------:R-:W4:Y:S04]  /*f920*/  LDL R3, [R1+0xc48] ;  /* 0x000c480001037983 */ /* 0x000f280000100800 */
[----:B------:R2:W4:Y:S02]  /*f930*/  @P1 LDG.E.U16 R29, [R14.64] ;  /* 0x000000060e1d1981 */ /* 0x000524000c1e1500 */
[----:B--2---:R-:W-:Y:S02]  /*f940*/  @P0 IMAD.MOV.U32 R14, RZ, RZ, R7 ;  /* 0x000000ffff0e0224 */ /* 0x004fe400078e0007 */
[----:B------:R-:W-:-:S05]  /*f950*/  @P0 IMAD.MOV.U32 R15, RZ, RZ, R8 ;  /* 0x000000ffff0f0224 */ /* 0x000fca00078e0008 */
[----:B------:R0:W2:Y:S02]  /*f960*/  @P0 LDG.E.U16 R0, [R14.64] ;  /* 0x000000060e000981 */ /* 0x0000a4000c1e1500 */
[----:B0-----:R-:W-:Y:S02]  /*f970*/  @P0 IMAD.MOV.U32 R15, RZ, RZ, R6 ;  /* 0x000000ffff0f0224 */ /* 0x001fe400078e0006 */
[----:B---3--:R-:W-:-:S05]  /*f980*/  @P0 IMAD.MOV.U32 R14, RZ, RZ, R4 ;  /* 0x000000ffff0e0224 */ /* 0x008fca00078e0004 */
[----:B------:R0:W3:Y:S01]  /*f990*/  @P0 LDG.E.U16 R26, [R14.64] ;  /* 0x000000060e1a0981 */ /* 0x0000e2000c1e1500 */
[----:B------:R-:W-:-:S03]  /*f9a0*/  ISETP.GT.AND P1, PT, R2, 0x77, PT ;  /* 0x000000770200780c */ /* 0x000fc60003f24270 */
[----:B----4-:R-:W-:Y:S01]  /*f9b0*/  STL [R1+0x1720], R29 ;  /* 0x0017201d01007387 */ /* 0x010fe20000100800 */
[----:B------:R-:W4:Y:S02]  /*f9c0*/  LDL R11, [R1+0xc44] ;  /* 0x000c4400010b7983 */ /* 0x000f240000100800 */
[----:B------:R1:W-:Y:S02]  /*f9d0*/  STL [R1+0x1c], R10 ;  /* 0x00001c0a01007387 */ /* 0x0003e40000100800 */
[----:B-1----:R-:W4:Y:S04]  /*f9e0*/  LDL R10, [R1+0xc4c] ;  /* 0x000c4c00010a7983 */ /* 0x002f280000100800 */
[----:B--2---:R-:W-:Y:S01]  /*f9f0*/  STL [R1+0x1784], R0 ;  /* 0x0017840001007387 */ /* 0x004fe20000100800 */
[----:B------:R1:W-:Y:S02]  /*fa00*/  STL [R1+0x14], R9 ;  /* 0x0000140901007387 */ /* 0x0003e40000100800 */
[----:B------:R-:W2:Y:S02]  /*fa10*/  LDL R8, [R1+0xcb8] ;  /* 0x000cb80001087983 */ /* 0x000ea40000100800 */
[----:B------:R-:W2:Y:S01]  /*fa20*/  LDL R7, [R1+0xcb4] ;  /* 0x000cb40001077983 */ /* 0x000ea20000100800 */
[----:B------:R-:W2:Y:S04]  /*fa30*/  LDL R6, [R1+0xcc0] ;  /* 0x000cc00001067983 */ /* 0x000ea80000100800 */
[----:B-1----:R-:W2:Y:S01]  /*fa40*/  LDL R9, [R1+0xc90] ;  /* 0x000c900001097983 */ /* 0x002ea20000100800 */
[----:B------:R-:W-:Y:S02]  /*fa50*/  STL [R1+0x24], R13 ;  /* 0x0000240d01007387 */ /* 0x000fe40000100800 */
[----:B------:R-:W2:Y:S02]  /*fa60*/  LDL R4, [R1+0xcc8] ;  /* 0x000cc80001047983 */ /* 0x000ea40000100800 */
[----:B0-----:R-:W-:-:S02]  /*fa70*/  @P1 IMAD.MOV.U32 R15, RZ, RZ, R5 ;  /* 0x000000ffff0f1224 */ /* 0x001fc400078e0005 */
[----:B------:R-:W-:Y:S01]  /*fa80*/  @P1 IMAD.MOV.U32 R14, RZ, RZ, R3 ;  /* 0x000000ffff0e1224 */ /* 0x000fe200078e0003 */
[----:B------:R-:W-:-:S04]  /*fa90*/  ISETP.GT.AND P0, PT, R2, 0x7e, PT ;  /* 0x0000007e0200780c */ /* 0x000fc80003f04270 */
[----:B------:R4:W2:Y:S04]  /*faa0*/  @P1 LDG.E.U16 R25, [R14.64] ;  /* 0x000000060e191981 */ /* 0x0008a8000c1e1500 */
[----:B---3--:R-:W-:Y:S01]  /*fab0*/  STL [R1+0x1788], R26 ;  /* 0x0017881a01007387 */ /* 0x008fe20000100800 */
[----:B------:R-:W3:Y:S02]  /*fac0*/  LDL R5, [R1+0xcbc] ;  /* 0x000cbc0001057983 */ /* 0x000ee40000100800 */
[----:B------:R-:W3:Y:S02]  /*fad0*/  LDL R3, [R1+0xcc4] ;  /* 0x000cc40001037983 */ /* 0x000ee40000100800 */
[----:B------:R-:W3:Y:S02]  /*fae0*/  LDL R0, [R1+0xcdc] ;  /* 0x000cdc0001007983 */ /* 0x000ee40000100800 */
[----:B----4-:R-:W-:-:S02]  /*faf0*/  @P1 IMAD.MOV.U32 R15, RZ, RZ, R11 ;  /* 0x000000ffff0f1224 */ /* 0x010fc400078e000b */
[----:B------:R-:W-:-:S05]  /*fb00*/  @P1 IMAD.MOV.U32 R14, RZ, RZ, R10 ;  /* 0x000000ffff0e1224 */ /* 0x000fca00078e000a */
[----:B------:R2:W4:Y:S01]  /*fb10*/  @P1 LDG.E.U16 R24, [R14.64] ;  /* 0x000000060e181981 */ /* 0x000522000c1e1500 */
[----:B------:R-:W-:Y:S01]  /*fb20*/  ISETP.GT.AND P1, PT, R2, 0x7f, PT ;  /* 0x0000007f0200780c */ /* 0x000fe20003f24270 */
[----:B--2---:R-:W-:Y:S02]  /*fb30*/  @P0 IMAD.MOV.U32 R14, RZ, RZ, R8 ;  /* 0x000000ffff0e0224 */ /* 0x004fe400078e0008 */
[----:B------:R-:W-:-:S05]  /*fb40*/  @P0 IMAD.MOV.U32 R15, RZ, RZ, R9 ;  /* 0x000000ffff0f0224 */ /* 0x000fca00078e0009 */
[----:B------:R0:W2:Y:S02]  /*fb50*/  @P0 LDG.E.U16 R23, [R14.64] ;  /* 0x000000060e170981 */ /* 0x0000a4000c1e1500 */
[----:B0-----:R-:W-:Y:S02]  /*fb60*/  @P0 IMAD.MOV.U32 R14, RZ, RZ, R6 ;  /* 0x000000ffff0e0224 */ /* 0x001fe400078e0006 */
[----:B------:R-:W-:-:S05]  /*fb70*/  @P0 IMAD.MOV.U32 R15, RZ, RZ, R7 ;  /* 0x000000ffff0f0224 */ /* 0x000fca00078e0007 */
[----:B------:R0:W2:Y:S02]  /*fb80*/  @P0 LDG.E.U16 R22, [R14.64] ;  /* 0x000000060e160981 */ /* 0x0000a4000c1e1500 */
[----:B0-----:R-:W-:Y:S02]  /*fb90*/  @P1 IMAD.MOV.U32 R14, RZ, RZ, R4 ;  /* 0x000000ffff0e1224 */ /* 0x001fe400078e0004 */
[----:B---3--:R-:W-:-:S05]  /*fba0*/  @P1 IMAD.MOV.U32 R15, RZ, RZ, R5 ;  /* 0x000000ffff0f1224 */ /* 0x008fca00078e0005 */
[----:B------:R0:W3:Y:S02]  /*fbb0*/  @P1 LDG.E.U16 R21, [R14.64] ;  /* 0x000000060e151981 */ /* 0x0000e4000c1e1500 */
[----:B0-----:R-:W-:Y:S02]  /*fbc0*/  @P1 IMAD.MOV.U32 R14, RZ, RZ, R0 ;  /* 0x000000ffff0e1224 */ /* 0x001fe400078e0000 */
[----:B------:R-:W-:-:S05]  /*fbd0*/  @P1 IMAD.MOV.U32 R15, RZ, RZ, R3 ;  /* 0x000000ffff0f1224 */ /* 0x000fca00078e0003 */
[----:B------:R-:W3:Y:S04]  /*fbe0*/  @P1 LDG.E.U16 R20, [R14.64] ;  /* 0x000000060e141981 */ /* 0x000ee8000c1e1500 */
[----:B------:R-:W-:Y:S04]  /*fbf0*/  STL [R1+0x1724], R25 ;  /* 0x0017241901007387 */ /* 0x000fe80000100800 */
[----:B------:R-:W0:Y:S01]  /*fc00*/  S2R R27, SR_TID.X ;  /* 0x00000000001b7919 */ /* 0x000e220000002100 */
[----:B------:R-:W-:Y:S06]  /*fc10*/  BAR.SYNC.DEFER_BLOCKING 0x0 ;  /* 0x0000000000007b1d */ /* 0x000fec0000010000 */
[----:B----4-:R-:W-:Y:S04]  /*fc20*/  STL [R1+0x1728], R24 ;  /* 0x0017281801007387 */ /* 0x010fe80000100800 */
[----:B--2---:R-:W-:Y:S04]  /*fc30*/  STL [R1+0x178c], R23 ;  /* 0x00178c1701007387 */ /* 0x004fe80000100800 */
[----:B------:R-:W-:Y:S04]  /*fc40*/  STL [R1+0x1790], R22 ;  /* 0x0017901601007387 */ /* 0x000fe80000100800 */
[----:B---3--:R-:W-:Y:S01]  /*fc50*/  STL [R1+0x172c], R21 ;  /* 0x00172c1501007387 */ /* 0x008fe20000100800 */
[----:B------:R-:W2:Y:S03]  /*fc60*/  LDL.LU R19, [R1+0x4b4] ;  /* 0x0004b40001137983 */ /* 0x000ea60000300800 */
[----:B------:R1:W-:Y:S01]  /*fc70*/  STL [R1+0x1730], R20 ;  /* 0x0017301401007387 */ /* 0x0003e20000100800 */
[----:B------:R-:W3:Y:S01]  /*fc80*/  LDL.LU R17, [R1+0x4b0] ;  /* 0x0004b00001117983 */ /* 0x000ee20000300800 */
[----:B0-----:R-:W-:-:S02]  /*fc90*/  LOP3.LUT R0, R27, 0x7f, RZ, 0xc0, !PT ;  /* 0x0000007f1b007812 */ /* 0x001fc400078ec0ff */
[----:B------:R-:W4:Y:S04]  /*fca0*/  LDL.LU R27, [R1+0x474] ;  /* 0x00047400011b7983 */ /* 0x000f280000300800 */
[----:B-1----:R-:W4:Y:S01]  /*fcb0*/  LDL.LU R20, [R1+0x434] ;  /* 0x0004340001147983 */ /* 0x002f220000300800 */
[----:B------:R-:W4:Y:S02]  /*fcc0*/  LDL.LU R14, [R1+0x430] ;  /* 0x00043000010e7983 */ /* 0x000f240000300800 */
[----:B------:R-:W4:Y:S02]  /*fcd0*/  LDL.LU R15, [R1+0x3f4] ;  /* 0x0003f400010f7983 */ /* 0x000f240000300800 */
[----:B------:R-:W4:Y:S01]  /*fce0*/  LDL.LU R21, [R1+0x3f0] ;  /* 0x0003f00001157983 */ /* 0x000f220000300800 */
[----:B------:R-:W4:Y:S01]  /*fcf0*/  LDL.LU R22, [R1+0x3ac] ;  /* 0x0003ac0001167983 */ /* 0x000f220000300800 */
[----:B------:R-:W4:Y:S02]  /*fd00*/  LDL.LU R23, [R1+0x3a8] ;  /* 0x0003a80001177983 */ /* 0x000f240000300800 */
[----:B------:R-:W4:Y:S02]  /*fd10*/  LDL.LU R24, [R1+0x36c] ;  /* 0x00036c0001187983 */ /* 0x000f240000300800 */
[----:B------:R-:W4:Y:S01]  /*fd20*/  LDL.LU R25, [R1+0x368] ;  /* 0x0003680001197983 */ /* 0x000f220000300800 */
[----:B------:R-:W-:Y:S01]  /*fd30*/  ISETP.GE.AND P0, PT, R0, R2, PT ;  /* 0x000000020000720c */ /* 0x000fe20003f06270 */
[----:B------:R-:W4:Y:S01]  /*fd40*/  LDL.LU R26, [R1+0x328] ;  /* 0x00032800011a7983 */ /* 0x000f220000300800 */
[----:B------:R-:W4:Y:S02]  /*fd50*/  LDL.LU R0, [R1+0x324] ;  /* 0x0003240001007983 */ /* 0x000f240000300800 */
[----:B------:R-:W4:Y:S02]  /*fd60*/  LDL.LU R29, [R1+0x2e8] ;  /* 0x0002e800011d7983 */ /* 0x000f240000300800 */
[----:B------:R-:W4:Y:S01]  /*fd70*/  LDL.LU R3, [R1+0x2e4] ;  /* 0x0002e40001037983 */ /* 0x000f220000300800 */
        /* <DEDUP_REMOVED lines=11> */
[----:B------:R0:W-:Y:S02]  /*fe30*/  STL [R1+0x17a4], R2 ;  /* 0x0017a40201007387 */ /* 0x0001e40000100800 */
[----:B0-----:R-:W4:Y:S01]  /*fe40*/  LDL.LU R2, [R1+0x470] ;  /* 0x0004700001027983 */ /* 0x001f220000300800 */
[----:B------:R-:W4:Y:S03]  /*fe50*/  LDL.LU R18, [R1+0x68] ;  /* 0x0000680001127983 */ /* 0x000f260000300800 */
[----:B--2---:R0:W-:Y:S04]  /*fe60*/  STS.U16 [R28], R19 ;  /* 0x000000131c007388 */ /* 0x0041e80000000400 */
[----:B0-----:R-:W2:Y:S04]  /*fe70*/  LDL.LU R19, [R1+0x44] ;  /* 0x0000440001137983 */ /* 0x001ea80000300800 */
[----:B---3--:R0:W-:Y:S04]  /*fe80*/  STS.U16 [R28+0x200], R17 ;  /* 0x000200111c007388 */ /* 0x0081e80000000400 */
[----:B0-----:R-:W3:Y:S04]  /*fe90*/  LDL.LU R17, [R1+0x40] ;  /* 0x0000400001117983 */ /* 0x001ee80000300800 */
[----:B----4-:R0:W-:Y:S04]  /*fea0*/  STS.U16 [R28+0x2000], R27 ;  /* 0x0020001b1c007388 */ /* 0x0101e80000000400 */
[----:B0-----:R-:W4:Y:S04]  /*feb0*/  LDL.LU R27, [R1+0x38] ;  /* 0x00003800011b7983 */ /* 0x001f280000300800 */
[----:B------:R0:W-:Y:S04]  /*fec0*/  STS.U16 [R28+0x1a000], R12 ;  /* 0x01a0000c1c007388 */ /* 0x0001e80000000400 */
[----:B0-----:R-:W2:Y:S04]  /*fed0*/  LDL.LU R12, [R1+0x30] ;  /* 0x00003000010c7983 */ /* 0x001ea80000300800 */
[----:B------:R-:W-:Y:S04]  /*fee0*/  STS.U16 [R28+0x2200], R2 ;  /* 0x002200021c007388 */ /* 0x000fe80000000400 */
[----:B---3--:R0:W-:Y:S04]  /*fef0*/  STS.U16 [R28+0x1c200], R17 ;  /* 0x01c200111c007388 */ /* 0x0081e80000000400 */
[----:B0-----:R-:W3:Y:S01]  /*ff00*/  LDL.LU R17, [R1+0x4ac] ;  /* 0x0004ac0001117983 */ /* 0x001ee20000300800 */
[----:B------:R-:W2:Y:S03]  /*ff10*/  LDL.LU R2, [R1+0x468] ;  /* 0x0004680001027983 */ /* 0x000ea60000300800 */
[----:B------:R-:W-:Y:S04]  /*ff20*/  STS.U16 [R28+0x4000], R20 ;  /* 0x004000141c007388 */ /* 0x000fe80000000400 */
        /* <DEDUP_REMOVED lines=12> */
[----:B--2---:R0:W-:Y:S04]  /*fff0*/  STL [R1+0x17d4], R2 ;  /* 0x0017d40201007387 */ /* 0x0041e80000100800 */
[----:B0-----:R-:W2:Y:S01]  /*10000*/  LDL.LU R2, [R1+0x4a8] ;  /* 0x0004a80001027983 */ /* 0x001ea20000300800 */
[----:B------:R-:W2:Y:S02]  /*10010*/  LDL.LU R20, [R1+0x42c] ;  /* 0x00042c0001147983 */ /* 0x000ea40000300800 */
[----:B------:R-:W2:Y:S02]  /*10020*/  LDL.LU R14, [R1+0x428] ;  /* 0x00042800010e7983 */ /* 0x000ea40000300800 */
[----:B------:R-:W2:Y:S01]  /*10030*/  LDL.LU R15, [R1+0x3ec] ;  /* 0x0003ec00010f7983 */ /* 0x000ea20000300800 */
[----:B------:R-:W2:Y:S01]  /*10040*/  LDL.LU R21, [R1+0x3e8] ;  /* 0x0003e80001157983 */ /* 0x000ea20000300800 */
[----:B------:R-:W2:Y:S02]  /*10050*/  LDL.LU R22, [R1+0x3a4] ;  /* 0x0003a40001167983 */ /* 0x000ea40000300800 */
[----:B------:R-:W2:Y:S02]  /*10060*/  LDL.LU R23, [R1+0x3a0] ;  /* 0x0003a00001177983 */ /* 0x000ea40000300800 */
[----:B------:R-:W2:Y:S01]  /*10070*/  LDL.LU R24, [R1+0x364] ;  /* 0x0003640001187983 */ /* 0x000ea20000300800 */
[----:B------:R-:W2:Y:S01]  /*10080*/  LDL.LU R25, [R1+0x360] ;  /* 0x0003600001197983 */ /* 0x000ea20000300800 */
[----:B------:R-:W2:Y:S02]  /*10090*/  LDL.LU R26, [R1+0x320] ;  /* 0x00032000011a7983 */ /* 0x000ea40000300800 */
[----:B------:R-:W2:Y:S02]  /*100a0*/  LDL.LU R0, [R1+0x31c] ;  /* 0x00031c0001007983 */ /* 0x000ea40000300800 */
[----:B------:R-:W2:Y:S01]  /*100b0*/  LDL.LU R29, [R1+0x2e0] ;  /* 0x0002e000011d7983 */ /* 0x000ea20000300800 */
[----:B------:R-:W2:Y:S04]  /*100c0*/  LDL.LU R3, [R1+0x2dc] ;  /* 0x0002dc0001037983 */ /* 0x000ea80000300800 */
[----:B------:R0:W-:Y:S01]  /*100d0*/  STS.U16 [R28+0x10200], R5 ;  /* 0x010200051c007388 */ /* 0x0001e20000000400 */
[----:B------:R-:W2:Y:S03]  /*100e0*/  LDL.LU R4, [R1+0x2a0] ;  /* 0x0002a00001047983 */ /* 0x000ea60000300800 */
[----:B------:R1:W-:Y:S04]  /*100f0*/  STS.U16 [R28+0x12000], R6 ;  /* 0x012000061c007388 */ /* 0x0003e80000000400 */
[----:B------:R1:W-:Y:S04]  /*10100*/  STS.U16 [R28+0x12200], R7 ;  /* 0x012200071c007388 */ /* 0x0003e80000000400 */
[----:B------:R3:W-:Y:S04]  /*10110*/  STS.U16 [R28+0x14000], R8 ;  /* 0x014000081c007388 */ /* 0x0007e80000000400 */
[----:B------:R4:W-:Y:S04]  /*10120*/  STS.U16 [R28+0x14200], R9 ;  /* 0x014200091c007388 */ /* 0x0009e80000000400 */
[----:B------:R4:W-:Y:S04]  /*10130*/  STS.U16 [R28+0x16000], R13 ;  /* 0x0160000d1c007388 */ /* 0x0009e80000000400 */
[----:B0-----:R-:W2:Y:S01]  /*10140*/  LDL.LU R5, [R1+0x29c] ;  /* 0x00029c0001057983 */ /* 0x001ea20000300800 */
[----:B-1----:R-:W2:Y:S02]  /*10150*/  LDL.LU R6, [R1+0x25c] ;  /* 0x00025c0001067983 */ /* 0x002ea40000300800 */
[----:B------:R-:W2:Y:S01]  /*10160*/  LDL.LU R7, [R1+0x258] ;  /* 0x0002580001077983 */ /* 0x000ea20000300800 */
[----:B---3--:R-:W3:Y:S01]  /*10170*/  LDL.LU R8, [R1+0x21c] ;  /* 0x00021c0001087983 */ /* 0x008ee20000300800 */
[----:B----4-:R-:W4:Y:S03]  /*10180*/  LDL.LU R9, [R1+0x218] ;  /* 0x0002180001097983 */ /* 0x010f260000300800 */
[----:B------:R0:W-:Y:S01]  /*10190*/  STS.U16 [R28+0x16200], R16 ;  /* 0x016200101c007388 */ /* 0x0001e20000000400 */
[----:B------:R-:W3:Y:S03]  /*101a0*/  LDL.LU R13, [R1+0xc8] ;  /* 0x0000c800010d7983 */ /* 0x000ee60000300800 */
[----:B------:R1:W-:Y:S04]  /*101b0*/  STS.U16 [R28+0x1a200], R18 ;  /* 0x01a200121c007388 */ /* 0x0003e80000000400 */
[----:B------:R1:W-:Y:S04]  /*101c0*/  STS.U16 [R28+0x1e000], R27 ;  /* 0x01e0001b1c007388 */ /* 0x0003e80000000400 */
[----:B------:R-:W-:Y:S04]  /*101d0*/  STS.U16 [R28+0x18000], R10 ;  /* 0x0180000a1c007388 */ /* 0x000fe80000000400 */
[----:B------:R-:W-:Y:S04]  /*101e0*/  STS.U16 [R28+0x18200], R11 ;  /* 0x0182000b1c007388 */ /* 0x000fe80000000400 */
[----:B------:R-:W-:Y:S04]  /*101f0*/  STS.U16 [R28+0x1c000], R19 ;  /* 0x01c000131c007388 */ /* 0x000fe80000000400 */
[----:B------:R1:W-:Y:S04]  /*10200*/  STS.U16 [R28+0x1e200], R12 ;  /* 0x01e2000c1c007388 */ /* 0x0003e80000000400 */
[----:B0-----:R-:W3:Y:S01]  /*10210*/  LDL.LU R16, [R1+0xc4] ;  /* 0x0000c40001107983 */ /* 0x001ee20000300800 */
[----:B-1----:R-:W-:-:S03]  /*10220*/  LOP3.LUT R18, R28, 0x10, RZ, 0x3c, !PT ;  /* 0x000000101c127812 */ /* 0x002fc600078e3cff */
[----:B------:R-:W3:Y:S04]  /*10230*/  LDL.LU R27, [R1+0x94] ;  /* 0x00009400011b7983 */ /* 0x000ee80000300800 */
[----:B------:R-:W3:Y:S01]  /*10240*/  LDL.LU R28, [R1+0x46c] ;  /* 0x00046c00011c7983 */ /* 0x000ee20000300800 */
[----:B------:R-:W4:Y:S02]  /*10250*/  LDL.LU R10, [R1+0x90] ;  /* 0x00009000010a7983 */ /* 0x000f240000300800 */
[----:B------:R-:W4:Y:S02]  /*10260*/  LDL.LU R11, [R1+0x64] ;  /* 0x00006400010b7983 */ /* 0x000f240000300800 */
[----:B------:R-:W4:Y:S01]  /*10270*/  LDL.LU R19, [R1+0x60] ;  /* 0x0000600001137983 */ /* 0x000f220000300800 */
[----:B------:R0:W-:Y:S04]  /*10280*/  STS.U16 [R18+0x400], R17 ;  /* 0x0004001112007388 */ /* 0x0001e80000000400 */
[----:B------:R-:W4:Y:S04]  /*10290*/  LDL.LU R12, [R1+0x20] ;  /* 0x00002000010c7983 */ /* 0x000f280000300800 */
[----:B0-----:R-:W4:Y:S04]  /*102a0*/  LDL.LU R17, [R1+0x18] ;  /* 0x0000180001117983 */ /* 0x001f280000300800 */
[----:B--2---:R0:W-:Y:S04]  /*102b0*/  STS.U16 [R18+0x600], R2 ;  /* 0x0006000212007388 */ /* 0x0041e80000000400 */
[----:B0-----:R-:W2:Y:S04]  /*102c0*/  LDL.LU R2, [R1+0x17d4] ;  /* 0x0017d40001027983 */ /* 0x001ea80000300800 */
[----:B---3--:R-:W-:Y:S04]  /*102d0*/  STS.U16 [R18+0x2400], R28 ;  /* 0x0024001c12007388 */ /* 0x008fe80000000400 */
[----:B--2---:R-:W-:Y:S01]  /*102e0*/  STS.U16 [R18+0x2600], R2 ;  /* 0x0026000212007388 */ /* 0x004fe20000000400 */
[----:B------:R-:W-:Y:S02]  /*102f0*/  STS.U16 [R18+0x4400], R20 ;  /* 0x0044001412007388 */ /* 0x000fe40000000400 */
[----:B------:R-:W-:Y:S02]  /*10300*/  STS.U16 [R18+0x4600], R14 ;  /* 0x0046000e12007388 */ /* 0x000fe40000000400 */
[----:B------:R-:W-:Y:S01]  /*10310*/  STS.U16 [R18+0x6400], R15 ;  /* 0x0064000f12007388 */ /* 0x000fe20000000400 */
[----:B------:R-:W-:Y:S01]  /*10320*/  STS.U16 [R18+0x6600], R21 ;  /* 0x0066001512007388 */ /* 0x000fe20000000400 */
        /* <DEDUP_REMOVED lines=13> */
[----:B----4-:R-:W-:Y:S02]  /*10400*/  STS.U16 [R18+0x14600], R9 ;  /* 0x0146000912007388 */ /* 0x010fe40000000400 */
[----:B------:R-:W-:Y:S01]  /*10410*/  STS.U16 [R18+0x16400], R13 ;  /* 0x0164000d12007388 */ /* 0x000fe20000000400 */
[----:B------:R-:W-:Y:S01]  /*10420*/  STS.U16 [R18+0x16600], R16 ;  /* 0x0166001012007388 */ /* 0x000fe20000000400 */
[----:B------:R-:W-:Y:S02]  /*10430*/  STS.U16 [R18+0x18400], R27 ;  /* 0x0184001b12007388 */ /* 0x000fe40000000400 */
[----:B------:R-:W-:Y:S02]  /*10440*/  STS.U16 [R18+0x18600], R10 ;  /* 0x0186000a12007388 */ /* 0x000fe40000000400 */
[----:B------:R0:W-:Y:S01]  /*10450*/  STS.U16 [R18+0x1a400], R11 ;  /* 0x01a4000b12007388 */ /* 0x0001e20000000400 */
[----:B------:R1:W-:Y:S01]  /*10460*/  STS.U16 [R18+0x1a600], R19 ;  /* 0x01a6001312007388 */ /* 0x0003e20000000400 */
[----:B------:R2:W-:Y:S03]  /*10470*/  STS.U16 [R18+0x1c400], R12 ;  /* 0x01c4000c12007388 */ /* 0x0005e60000000400 */
[----:B0-----:R-:W3:Y:S01]  /*10480*/  LDL.LU R11, [R1+0x10] ;  /* 0x00001000010b7983 */ /* 0x001ee20000300800 */
[----:B-1----:R-:W4:Y:S02]  /*10490*/  LDL.LU R19, [R1+0x8] ;  /* 0x0000080001137983 */ /* 0x002f240000300800 */
[----:B--2---:R-:W2:Y:S01]  /*104a0*/  LDL.LU R12, [R1+0x4a0] ;  /* 0x0004a000010c7983 */ /* 0x004ea20000300800 */
[----:B------:R-:W0:Y:S01]  /*104b0*/  S2R R27, SR_TID.X ;  /* 0x00000000001b7919 */ /* 0x000e220000002100 */
[----:B------:R-:W-:Y:S01]  /*104c0*/  STS.U16 [R18+0x1c600], R17 ;  /* 0x01c6001112007388 */ /* 0x000fe20000000400 */
[----:B0-----:R-:W-:-:S02]  /*104d0*/  LOP3.LUT R27, R27, 0xff, RZ, 0xc0, !PT ;  /* 0x000000ff1b1b7812 */ /* 0x001fc400078ec0ff */
[----:B--2---:R0:W-:Y:S04]  /*104e0*/  STL [R1+0x17d0], R12 ;  /* 0x0017d00c01007387 */ /* 0x0041e80000100800 */
[----:B0-----:R-:W2:Y:S01]  /*104f0*/  LDL.LU R12, [R1+0x4a4] ;  /* 0x0004a400010c7983 */ /* 0x001ea20000300800 */
[----:B------:R-:W-:Y:S02]  /*10500*/  IMAD.SHL.U32 R0, R27, 0x2, RZ ;  /* 0x000000021b007824 */ /* 0x000fe400078e00ff */
        /* <DEDUP_REMOVED lines=22> */
[----:B------:R-:W-:Y:S01]  /*10670*/  LOP3.LUT R0, R0, 0x20, RZ, 0x3c, !PT ;  /* 0x0000002000007812 */ /* 0x000fe200078e3cff */
[----:B------:R-:W2:Y:S04]  /*10680*/  LDL.LU R16, [R1+0x8c] ;  /* 0x00008c0001107983 */ /* 0x000ea80000300800 */
[----:B---3--:R0:W-:Y:S01]  /*10690*/  STS.U16 [R18+0x1e400], R11 ;  /* 0x01e4000b12007388 */ /* 0x0081e20000000400 */
[----:B------:R-:W3:Y:S02]  /*106a0*/  LDL.LU R10, [R1+0x88] ;  /* 0x00008800010a7983 */ /* 0x000ee40000300800 */
[----:B----4-:R1:W-:Y:S01]  /*106b0*/  STS.U16 [R18+0x1e600], R19 ;  /* 0x01e6001312007388 */ /* 0x0103e20000000400 */
[----:B0-----:R-:W4:Y:S01]  /*106c0*/  LDL.LU R11, [R1+0x5c] ;  /* 0x00005c00010b7983 */ /* 0x001f220000300800 */
[----:B-1----:R-:W3:Y:S02]  /*106d0*/  LDL.LU R18, [R1+0x58] ;  /* 0x0000580001127983 */ /* 0x002ee40000300800 */
[----:B------:R-:W3:Y:S01]  /*106e0*/  LDL.LU R19, [R1+0x4] ;  /* 0x0000040001137983 */ /* 0x000ee20000300800 */
[----:B--2---:R0:W-:Y:S04]  /*106f0*/  STS.U16 [R0+0x800], R12 ;  /* 0x0008000c00007388 */ /* 0x0041e80000000400 */
[----:B0-----:R-:W2:Y:S04]  /*10700*/  LDL.LU R12, [R1+0x17d0] ;  /* 0x0017d000010c7983 */ /* 0x001ea80000300800 */
[----:B--2---:R0:W-:Y:S01]  /*10710*/  STS.U16 [R0+0xa00], R12 ;  /* 0x000a000c00007388 */ /* 0x0041e20000000400 */
[----:B------:R1:W-:Y:S02]  /*10720*/  STS.U16 [R0+0x2800], R17 ;  /* 0x0028001100007388 */ /* 0x0003e40000000400 */
[----:B------:R2:W-:Y:S02]  /*10730*/  STS.U16 [R0+0x2a00], R27 ;  /* 0x002a001b00007388 */ /* 0x0005e40000000400 */
        /* <DEDUP_REMOVED lines=18> */
[----:B------:R-:W-:Y:S03]  /*10860*/  STS.U16 [R0+0x16800], R9 ;  /* 0x0168000900007388 */ /* 0x000fe60000000400 */
[----:B0-----:R-:W4:Y:S01]  /*10870*/  LDL.LU R12, [R1+0x17cc] ;  /* 0x0017cc00010c7983 */ /* 0x001f220000300800 */
[----:B------:R-:W-:Y:S02]  /*10880*/  STS.U16 [R0+0x16a00], R13 ;  /* 0x016a000d00007388 */ /* 0x000fe40000000400 */
[----:B-1----:R-:W4:Y:S02]  /*10890*/  LDL.LU R17, [R1+0x17c8] ;  /* 0x0017c80001117983 */ /* 0x002f240000300800 */
[----:B------:R-:W-:Y:S01]  /*108a0*/  STS.U16 [R0+0x18800], R16 ;  /* 0x0188001000007388 */ /* 0x000fe20000000400 */
[----:B--2---:R-:W2:Y:S04]  /*108b0*/  LDL.LU R27, [R1+0x17c4] ;  /* 0x0017c400011b7983 */ /* 0x004ea80000300800 */
[----:B---3--:R0:W-:Y:S04]  /*108c0*/  STS.U16 [R0+0x18a00], R10 ;  /* 0x018a000a00007388 */ /* 0x0081e80000000400 */
[----:B0-----:R-:W3:Y:S04]  /*108d0*/  LDL.LU R10, [R1+0x494] ;  /* 0x00049400010a7983 */ /* 0x001ee80000300800 */
[----:B------:R-:W0:Y:S04]  /*108e0*/  S2R R13, SR_TID.X ;  /* 0x00000000000d7919 */ /* 0x000e280000002100 */
[----:B---3--:R1:W-:Y:S04]  /*108f0*/  STL [R1+0x17bc], R10 ;  /* 0x0017bc0a01007387 */ /* 0x0083e80000100800 */
[----:B-1----:R-:W3:Y:S01]  /*10900*/  LDL.LU R10, [R1+0x49c] ;  /* 0x00049c00010a7983 */ /* 0x002ee20000300800 */
[----:B----4-:R1:W-:Y:S02]  /*10910*/  STS.U16 [R0+0x1a800], R11 ;  /* 0x01a8000b00007388 */ /* 0x0103e40000000400 */
[----:B------:R4:W-:Y:S02]  /*10920*/  STS.U16 [R0+0x1aa00], R18 ;  /* 0x01aa001200007388 */ /* 0x0009e40000000400 */
[----:B------:R1:W-:Y:S01]  /*10930*/  STS.U16 [R0+0x1c800], R19 ;  /* 0x01c8001300007388 */ /* 0x0003e20000000400 */
[C---:B0-----:R-:W-:Y:S01]  /*10940*/  LOP3.LUT R16, R13.reuse, 0xff, RZ, 0xc0, !PT ;  /* 0x000000ff0d107812 */ /* 0x041fe200078ec0ff */
[----:B------:R-:W-:Y:S01]  /*10950*/  LOP3.LUT R13, R13, 0xff, RZ, 0xc0, !PT ;  /* 0x000000ff0d0d7812 */ /* 0x000fe200078ec0ff */
[----:B---3--:R0:W-:Y:S01]  /*10960*/  STL [R1+0x17c0], R10 ;  /* 0x0017c00a01007387 */ /* 0x0081e20000100800 */
[----:B-1----:R-:W3:Y:S02]  /*10970*/  LDL.LU R11, [R1+0x45c] ;  /* 0x00045c00010b7983 */ /* 0x002ee40000300800 */
[----:B----4-:R-:W4:Y:S02]  /*10980*/  LDL.LU R18, [R1+0x454] ;  /* 0x0004540001127983 */ /* 0x010f240000300800 */
[----:B------:R-:W3:Y:S01]  /*10990*/  LDL.LU R19, [R1+0x41c] ;  /* 0x00041c0001137983 */ /* 0x000ee20000300800 */
[----:B------:R-:W3:Y:S01]  /*109a0*/  LDL.LU R28, [R1+0x38c] ;  /* 0x00038c00011c7983 */ /* 0x000ee20000300800 */
[----:B------:R-:W3:Y:S02]  /*109b0*/  LDL.LU R2, [R1+0x384] ;  /* 0x0003840001027983 */ /* 0x000ee40000300800 */
[----:B------:R-:W3:Y:S02]  /*109c0*/  LDL.LU R20, [R1+0x348] ;  /* 0x0003480001147983 */ /* 0x000ee40000300800 */
[----:B------:R-:W3:Y:S01]  /*109d0*/  LDL.LU R15, [R1+0x340] ;  /* 0x00034000010f7983 */ /* 0x000ee20000300800 */
[----:B------:R-:W3:Y:S01]  /*109e0*/  LDL.LU R21, [R1+0x308] ;  /* 0x0003080001157983 */ /* 0x000ee20000300800 */
[----:B------:R-:W3:Y:S02]  /*109f0*/  LDL.LU R22, [R1+0x300] ;  /* 0x0003000001167983 */ /* 0x000ee40000300800 */
[----:B------:R-:W3:Y:S02]  /*10a00*/  LDL.LU R23, [R1+0x2c8] ;  /* 0x0002c80001177983 */ /* 0x000ee40000300800 */
[----:B------:R-:W3:Y:S01]  /*10a10*/  LDL.LU R24, [R1+0x2c0] ;  /* 0x0002c00001187983 */ /* 0x000ee20000300800 */
[----:B------:R-:W3:Y:S01]  /*10a20*/  LDL.LU R25, [R1+0x288] ;  /* 0x0002880001197983 */ /* 0x000ee20000300800 */
[----:B------:R-:W3:Y:S02]  /*10a30*/  LDL.LU R26, [R1+0x280] ;  /* 0x00028000011a7983 */ /* 0x000ee40000300800 */
[----:B0-----:R-:W-:-:S02]  /*10a40*/  IMAD.SHL.U32 R10, R13, 0x2, RZ ;  /* 0x000000020d0a7824 */ /* 0x001fc400078e00ff */
[----:B------:R-:W3:Y:S01]  /*10a50*/  LDL.LU R0, [R1+0x244] ;  /* 0x0002440001007983 */ /* 0x000ee20000300800 */
[----:B------:R-:W3:Y:S01]  /*10a60*/  LDL.LU R29, [R1+0x23c] ;  /* 0x00023c00011d7983 */ /* 0x000ee20000300800 */
[----:B------:R-:W3:Y:S02]  /*10a70*/  LDL.LU R3, [R1+0x1f4] ;  /* 0x0001f40001037983 */ /* 0x000ee40000300800 */
[----:B------:R-:W3:Y:S02]  /*10a80*/  LDL.LU R4, [R1+0x1e8] ;  /* 0x0001e80001047983 */ /* 0x000ee40000300800 */
[----:B------:R-:W3:Y:S01]  /*10a90*/  LDL.LU R5, [R1+0xb4] ;  /* 0x0000b40001057983 */ /* 0x000ee20000300800 */
[----:B------:R-:W-:Y:S01]  /*10aa0*/  LOP3.LUT R10, R10, 0x20, RZ, 0x3c, !PT ;  /* 0x000000200a0a7812 */ /* 0x000fe200078e3cff */
[----:B------:R-:W3:Y:S01]  /*10ab0*/  LDL.LU R6, [R1+0xb0] ;  /* 0x0000b00001067983 */ /* 0x000ee20000300800 */
[----:B------:R-:W3:Y:S02]  /*10ac0*/  LDL.LU R7, [R1+0x84] ;  /* 0x0000840001077983 */ /* 0x000ee40000300800 */
[----:B------:R-:W3:Y:S02]  /*10ad0*/  LDL.LU R8, [R1+0x80] ;  /* 0x0000800001087983 */ /* 0x000ee40000300800 */
[----:B------:R-:W3:Y:S01]  /*10ae0*/  LDL.LU R9, [R1+0x54] ;  /* 0x0000540001097983 */ /* 0x000ee20000300800 */
[----:B------:R-:W3:Y:S04]  /*10af0*/  LDL.LU R13, [R1+0x50] ;  /* 0x00005000010d7983 */ /* 0x000ee80000300800 */
[----:B--2---:R0:W-:Y:S01]  /*10b00*/  STS.U16 [R10+0x1ca00], R27 ;  /* 0x01ca001b0a007388 */ /* 0x0041e20000000400 */
[----:B------:R-:W-:Y:S02]  /*10b10*/  STS.U16 [R10+0x1e800], R17 ;  /* 0x01e800110a007388 */ /* 0x000fe40000000400 */
[----:B------:R-:W-:Y:S01]  /*10b20*/  STS.U16 [R10+0x1ea00], R12 ;  /* 0x01ea000c0a007388 */ /* 0x000fe20000000400 */
[----:B0-----:R-:W2:Y:S01]  /*10b30*/  LDL.LU R27, [R1+0x3cc] ;  /* 0x0003cc00011b7983 */ /* 0x001ea20000300800 */
[----:B------:R0:W-:Y:S03]  /*10b40*/  STL [R1+0x17a8], R17 ;  /* 0x0017a81101007387 */ /* 0x0001e60000100800 */
[----:B0-----:R-:W2:Y:S01]  /*10b50*/  LDL.LU R17, [R1+0x3d4] ;  /* 0x0003d40001117983 */ /* 0x001ea20000300800 */
[----:B------:R-:W2:Y:S02]  /*10b60*/  LDL.LU R10, [R1+0x17c0] ;  /* 0x0017c000010a7983 */ /* 0x000ea40000300800 */
[----:B------:R-:W-:-:S02]  /*10b70*/  IMAD.SHL.U32 R14, R16, 0x2, RZ ;  /* 0x00000002100e7824 */ /* 0x000fc400078e00ff */
[----:B------:R-:W3:Y:S03]  /*10b80*/  LDL.LU R12, [R1+0x414] ;  /* 0x00041400010c7983 */ /* 0x000ee60000300800 */
[----:B------:R-:W-:-:S05]  /*10b90*/  LOP3.LUT R14, R14, 0x30, RZ, 0x3c, !PT ;  /* 0x000000300e0e7812 */ /* 0x000fca00078e3cff */
[----:B--2---:R0:W-:Y:S04]  /*10ba0*/  STS.U16 [R14+0xc00], R10 ;  /* 0x000c000a0e007388 */ /* 0x0041e80000000400 */
[----:B0-----:R-:W2:Y:S04]  /*10bb0*/  LDL.LU R10, [R1+0x17bc] ;  /* 0x0017bc00010a7983 */ /* 0x001ea80000300800 */
[----:B--2---:R0:W-:Y:S01]  /*10bc0*/  STS.U16 [R14+0xe00], R10 ;  /* 0x000e000a0e007388 */ /* 0x0041e20000000400 */
[----:B---3--:R1:W-:Y:S02]  /*10bd0*/  STS.U16 [R14+0x2c00], R11 ;  /* 0x002c000b0e007388 */ /* 0x0083e40000000400 */
[----:B----4-:R2:W-:Y:S02]  /*10be0*/  STS.U16 [R14+0x2e00], R18 ;  /* 0x002e00120e007388 */ /* 0x0105e40000000400 */
[----:B------:R3:W-:Y:S01]  /*10bf0*/  STS.U16 [R14+0x4c00], R19 ;  /* 0x004c00130e007388 */ /* 0x0007e20000000400 */
[----:B0-----:R-:W4:Y:S01]  /*10c00*/  LDL.LU R10, [R1+0x17b8] ;  /* 0x0017b800010a7983 */ /* 0x001f220000300800 */
[----:B-1----:R-:W4:Y:S02]  /*10c10*/  LDL.LU R11, [R1+0x17b4] ;  /* 0x0017b400010b7983 */ /* 0x002f240000300800 */
[----:B--2---:R-:W2:Y:S02]  /*10c20*/  LDL.LU R18, [R1+0x17b0] ;  /* 0x0017b00001127983 */ /* 0x004ea40000300800 */
[----:B---3--:R-:W3:Y:S01]  /*10c30*/  LDL.LU R19, [R1+0x17ac] ;  /* 0x0017ac0001137983 */ /* 0x008ee20000300800 */
        /* <DEDUP_REMOVED lines=14> */
[----:B------:R0:W-:Y:S02]  /*10d20*/  STS.U16 [R14+0x12e00], R29 ;  /* 0x012e001d0e007388 */ /* 0x0001e40000000400 */
[----:B------:R1:W-:Y:S01]  /*10d30*/  STS.U16 [R14+0x14c00], R3 ;  /* 0x014c00030e007388 */ /* 0x0003e20000000400 */
[----:B------:R-:W-:Y:S01]  /*10d40*/  STS.U16 [R14+0x14e00], R4 ;  /* 0x014e00040e007388 */ /* 0x000fe20000000400 */
[----:B------:R-:W-:Y:S02]  /*10d50*/  STS.U16 [R14+0x16c00], R5 ;  /* 0x016c00050e007388 */ /* 0x000fe40000000400 */
[----:B------:R-:W-:Y:S02]  /*10d60*/  STS.U16 [R14+0x16e00], R6 ;  /* 0x016e00060e007388 */ /* 0x000fe40000000400 */
[----:B------:R1:W-:Y:S01]  /*10d70*/  STS.U16 [R14+0x18c00], R7 ;  /* 0x018c00070e007388 */ /* 0x0003e20000000400 */
[----:B------:R1:W-:Y:S04]  /*10d80*/  STS.U16 [R14+0x18e00], R8 ;  /* 0x018e00080e007388 */ /* 0x0003e80000000400 */
[----:B0-----:R-:W4:Y:S01]  /*10d90*/  LDL.LU R29, [R1+0x48c] ;  /* 0x00048c00011d7983 */ /* 0x001f220000300800 */
[----:B-1----:R-:W4:Y:S03]  /*10da0*/  LDL.LU R3, [R1+0x488] ;  /* 0x0004880001037983 */ /* 0x002f260000300800 */
[----:B------:R-:W4:Y:S01]  /*10db0*/  LDL.LU R17, [R1+0x44c] ;  /* 0x00044c0001117983 */ /* 0x000f220000300800 */
[----:B------:R-:W4:Y:S03]  /*10dc0*/  LDL.LU R2, [R1+0x448] ;  /* 0x0004480001027983 */ /* 0x000f260000300800 */
[----:B------:R0:W-:Y:S04]  /*10dd0*/  STS.U16 [R14+0x1ac00], R9 ;  /* 0x01ac00090e007388 */ /* 0x0001e80000000400 */
[----:B------:R-:W4:Y:S01]  /*10de0*/  LDL.LU R7, [R1+0x40c] ;  /* 0x00040c0001077983 */ /* 0x000f220000300800 */
[----:B------:R-:W4:Y:S02]  /*10df0*/  LDL.LU R8, [R1+0x408] ;  /* 0x0004080001087983 */ /* 0x000f240000300800 */
[----:B------:R1:W-:Y:S01]  /*10e00*/  STS.U16 [R14+0x1ae00], R13 ;  /* 0x01ae000d0e007388 */ /* 0x0003e20000000400 */
[----:B0-----:R-:W4:Y:S01]  /*10e10*/  LDL.LU R9, [R1+0x3c4] ;  /* 0x0003c40001097983 */ /* 0x001f220000300800 */
[----:B-1----:R-:W4:Y:S02]  /*10e20*/  LDL.LU R13, [R1+0x3c0] ;  /* 0x0003c000010d7983 */ /* 0x002f240000300800 */
[----:B------:R-:W4:Y:S02]  /*10e30*/  LDL.LU R12, [R1+0x338] ;  /* 0x00033800010c7983 */ /* 0x000f240000300800 */
[----:B------:R-:W4:Y:S01]  /*10e40*/  LDL.LU R27, [R1+0x334] ;  /* 0x00033400011b7983 */ /* 0x000f220000300800 */
[----:B------:R-:W4:Y:S01]  /*10e50*/  LDL.LU R28, [R1+0x2f8] ;  /* 0x0002f800011c7983 */ /* 0x000f220000300800 */
[----:B------:R-:W4:Y:S02]  /*10e60*/  LDL.LU R20, [R1+0x2f4] ;  /* 0x0002f40001147983 */ /* 0x000f240000300800 */
[----:B------:R-:W4:Y:S02]  /*10e70*/  LDL.LU R4, [R1+0x2b8] ;  /* 0x0002b80001047983 */ /* 0x000f240000300800 */
[----:B------:R-:W4:Y:S02]  /*10e80*/  LDL.LU R5, [R1+0x2b4] ;  /* 0x0002b40001057983 */ /* 0x000f240000300800 */
[----:B------:R-:W-:Y:S01]  /*10e90*/  IMAD.SHL.U32 R0, R16, 0x2, RZ ;  /* 0x0000000210007824 */ /* 0x000fe200078e00ff */
[----:B------:R-:W4:Y:S01]  /*10ea0*/  LDL.LU R6, [R1+0x278] ;  /* 0x0002780001067983 */ /* 0x000f220000300800 */
[----:B------:R-:W4:Y:S03]  /*10eb0*/  LDL.LU R16, [R1+0x274] ;  /* 0x0002740001107983 */ /* 0x000f260000300800 */
[----:B---3--:R-:W-:Y:S01]  /*10ec0*/  STS.U16 [R14+0x1cc00], R19 ;  /* 0x01cc00130e007388 */ /* 0x008fe20000000400 */
[----:B--2---:R-:W-:Y:S02]  /*10ed0*/  STS.U16 [R14+0x1ce00], R18 ;  /* 0x01ce00120e007388 */ /* 0x004fe40000000400 */
[----:B----4-:R0:W-:Y:S01]  /*10ee0*/  STS.U16 [R14+0x1ec00], R11 ;  /* 0x01ec000b0e007388 */ /* 0x0101e20000000400 */
[----:B------:R1:W-:Y:S04]  /*10ef0*/  STS.U16 [R14+0x1ee00], R10 ;  /* 0x01ee000a0e007388 */ /* 0x0003e80000000400 */
[----:B0-----:R-:W2:Y:S01]  /*10f00*/  LDL.LU R11, [R1+0x378] ;  /* 0x00037800010b7983 */ /* 0x001ea20000300800 */
[----:B-1----:R-:W3:Y:S02]  /*10f10*/  LDL.LU R10, [R1+0x37c] ;  /* 0x00037c00010a7983 */ /* 0x002ee40000300800 */
[----:B------:R-:W3:Y:S02]  /*10f20*/  LDL.LU R14, [R1+0x234] ;  /* 0x00023400010e7983 */ /* 0x000ee40000300800 */
[----:B------:R-:W3:Y:S01]  /*10f30*/  LDL.LU R15, [R1+0x230] ;  /* 0x00023000010f7983 */ /* 0x000ee20000300800 */
[----:B------:R-:W3:Y:S01]  /*10f40*/  LDL.LU R21, [R1+0x1e0] ;  /* 0x0001e00001157983 */ /* 0x000ee20000300800 */
[----:B------:R-:W3:Y:S02]  /*10f50*/  LDL.LU R22, [R1+0x1dc] ;  /* 0x0001dc0001167983 */ /* 0x000ee40000300800 */
[----:B------:R-:W3:Y:S01]  /*10f60*/  LDL.LU R26, [R1+0xac] ;  /* 0x0000ac00011a7983 */ /* 0x000ee20000300800 */
[----:B------:R-:W-:Y:S01]  /*10f70*/  LOP3.LUT R0, R0, 0x40, RZ, 0x3c, !PT ;  /* 0x0000004000007812 */ /* 0x000fe200078e3cff */
[----:B------:R-:W3:Y:S01]  /*10f80*/  LDL.LU R23, [R1+0xa8] ;  /* 0x0000a80001177983 */ /* 0x000ee20000300800 */
[----:B------:R-:W3:Y:S02]  /*10f90*/  LDL.LU R24, [R1+0x7c] ;  /* 0x00007c0001187983 */ /* 0x000ee40000300800 */
[----:B------:R-:W3:Y:S01]  /*10fa0*/  LDL.LU R25, [R1+0x78] ;  /* 0x0000780001197983 */ /* 0x000ee20000300800 */
[----:B------:R0:W-:Y:S01]  /*10fb0*/  STS.U16 [R0+0x1000], R29 ;  /* 0x0010001d00007388 */ /* 0x0001e20000000400 */
[----:B------:R1:W-:Y:S02]  /*10fc0*/  STS.U16 [R0+0x1200], R3 ;  /* 0x0012000300007388 */ /* 0x0003e40000000400 */
[----:B------:R1:W-:Y:S02]  /*10fd0*/  STS.U16 [R0+0x3000], R17 ;  /* 0x0030001100007388 */ /* 0x0003e40000000400 */
[----:B------:R1:W-:Y:S01]  /*10fe0*/  STS.U16 [R0+0x3200], R2 ;  /* 0x0032000200007388 */ /* 0x0003e20000000400 */
[----:B------:R1:W-:Y:S01]  /*10ff0*/  STS.U16 [R0+0x5000], R7 ;  /* 0x0050000700007388 */ /* 0x0003e20000000400 */
[----:B------:R1:W-:Y:S03]  /*11000*/  STS.U16 [R0+0x5200], R8 ;  /* 0x0052000800007388 */ /* 0x0003e60000000400 */
[----:B0-----:R-:W3:Y:S01]  /*11010*/  LDL.LU R29, [R1+0x4c] ;  /* 0x00004c00011d7983 */ /* 0x001ee20000300800 */
[----:B-1----:R-:W3:Y:S03]  /*11020*/  LDL.LU R3, [R1+0x48] ;  /* 0x0000480001037983 */ /* 0x002ee60000300800 */
[----:B------:R-:W3:Y:S01]  /*11030*/  LDL.LU R17, [R1+0x17a8] ;  /* 0x0017a80001117983 */ /* 0x000ee20000300800 */
[----:B------:R-:W3:Y:S03]  /*11040*/  LDL.LU R2, [R1+0x17a4] ;  /* 0x0017a40001027983 */ /* 0x000ee60000300800 */
[----:B------:R0:W-:Y:S04]  /*11050*/  STS.U16 [R0+0x7000], R9 ;  /* 0x0070000900007388 */ /* 0x0001e80000000400 */
[----:B------:R-:W3:Y:S01]  /*11060*/  LDL.LU R7, [R1+0x17a0] ;  /* 0x0017a00001077983 */ /* 0x000ee20000300800 */
[----:B------:R1:W-:Y:S02]  /*11070*/  STS.U16 [R0+0x7200], R13 ;  /* 0x0072000d00007388 */ /* 0x0003e40000000400 */
[----:B------:R-:W3:Y:S01]  /*11080*/  LDL.LU R8, [R1+0x179c] ;  /* 0x00179c0001087983 */ /* 0x000ee20000300800 */
[----:B0-----:R-:W3:Y:S01]  /*11090*/  LDL.LU R9, [R1+0x1798] ;  /* 0x0017980001097983 */ /* 0x001ee20000300800 */
[----:B-1----:R-:W3:Y:S03]  /*110a0*/  LDL.LU R13, [R1+0x1794] ;  /* 0x00179400010d7983 */ /* 0x002ee60000300800 */
[----:B---3--:R-:W-:Y:S01]  /*110b0*/  STS.U16 [R0+0x9000], R10 ;  /* 0x0090000a00007388 */ /* 0x008fe20000000400 */
[----:B--2---:R-:W-:Y:S02]  /*110c0*/  STS.U16 [R0+0x9200], R11 ;  /* 0x0092000b00007388 */ /* 0x004fe40000000400 */
[----:B------:R-:W-:Y:S02]  /*110d0*/  STS.U16 [R0+0xb000], R12 ;  /* 0x00b0000c00007388 */ /* 0x000fe40000000400 */
[----:B------:R-:W-:Y:S01]  /*110e0*/  STS.U16 [R0+0xb200], R27 ;  /* 0x00b2001b00007388 */ /* 0x000fe20000000400 */
[----:B------:R-:W-:Y:S01]  /*110f0*/  STS.U16 [R0+0xd000], R28 ;  /* 0x00d0001c00007388 */ /* 0x000fe20000000400 */
[----:B------:R-:W-:Y:S02]  /*11100*/  STS.U16 [R0+0xd200], R20 ;  /* 0x00d2001400007388 */ /* 0x000fe40000000400 */
[----:B------:R0:W-:Y:S02]  /*11110*/  STS.U16 [R0+0xf000], R4 ;  /* 0x00f0000400007388 */ /* 0x0001e40000000400 */
[----:B------:R1:W-:Y:S01]  /*11120*/  STS.U16 [R0+0xf200], R5 ;  /* 0x00f2000500007388 */ /* 0x0003e20000000400 */
[----:B------:R2:W-:Y:S01]  /*11130*/  STS.U16 [R0+0x11000], R6 ;  /* 0x0110000600007388 */ /* 0x0005e20000000400 */
[----:B------:R3:W-:Y:S03]  /*11140*/  STS.U16 [R0+0x11200], R16 ;  /* 0x0112001000007388 */ /* 0x0007e60000000400 */
[----:B0-----:R-:W4:Y:S01]  /*11150*/  LDL.LU R4, [R1+0x484] ;  /* 0x0004840001047983 */ /* 0x001f220000300800 */
[----:B-1----:R-:W4:Y:S02]  /*11160*/  LDL.LU R5, [R1+0x480] ;  /* 0x0004800001057983 */ /* 0x002f240000300800 */
[----:B--2---:R-:W2:Y:S02]  /*11170*/  LDL.LU R6, [R1+0x444] ;  /* 0x0004440001067983 */ /* 0x004ea40000300800 */
[----:B---3--:R-:W3:Y:S01]  /*11180*/  LDL.LU R16, [R1+0x440] ;  /* 0x0004400001107983 */ /* 0x008ee20000300800 */
[----:B------:R-:W-:Y:S01]  /*11190*/  STS.U16 [R0+0x13000], R14 ;  /* 0x0130000e00007388 */ /* 0x000fe20000000400 */
[----:B------:R-:W-:Y:S02]  /*111a0*/  STS.U16 [R0+0x13200], R15 ;  /* 0x0132000f00007388 */ /* 0x000fe40000000400 */
[----:B------:R-:W-:Y:S02]  /*111b0*/  STS.U16 [R0+0x15000], R21 ;  /* 0x0150001500007388 */ /* 0x000fe40000000400 */
[----:B------:R0:W-:Y:S01]  /*111c0*/  STS.U16 [R0+0x15200], R22 ;  /* 0x0152001600007388 */ /* 0x0001e20000000400 */
[----:B------:R1:W-:Y:S04]  /*111d0*/  STS.U16 [R0+0x17000], R26 ;  /* 0x0170001a00007388 */ /* 0x0003e80000000400 */
[----:B0-----:R-:W3:Y:S04]  /*111e0*/  LDL.LU R22, [R1+0x404] ;  /* 0x0004040001167983 */ /* 0x001ee80000300800 */
[----:B-1----:R-:W0:Y:S01]  /*111f0*/  S2R R26, SR_TID.X ;  /* 0x00000000001a7919 */ /* 0x002e220000002100 */
[----:B------:R1:W-:Y:S02]  /*11200*/  STS.U16 [R0+0x17200], R23 ;  /* 0x0172001700007388 */ /* 0x0003e40000000400 */
[----:B------:R1:W-:Y:S02]  /*11210*/  STS.U16 [R0+0x19000], R24 ;  /* 0x0190001800007388 */ /* 0x0003e40000000400 */
[----:B------:R0:W-:Y:S01]  /*11220*/  STS.U16 [R0+0x19200], R25 ;  /* 0x0192001900007388 */ /* 0x0001e20000000400 */
[----:B------:R0:W-:Y:S01]  /*11230*/  STS.U16 [R0+0x1b000], R29 ;  /* 0x01b0001d00007388 */ /* 0x0001e20000000400 */
[----:B------:R-:W-:Y:S03]  /*11240*/  STS.U16 [R0+0x1b200], R3 ;  /* 0x01b2000300007388 */ /* 0x000fe60000000400 */
[----:B-1----:R-:W3:Y:S01]  /*11250*/  LDL.LU R23, [R1+0x400] ;  /* 0x0004000001177983 */ /* 0x002ee20000300800 */
[----:B------:R-:W3:Y:S02]  /*11260*/  LDL.LU R28, [R1+0x3bc] ;  /* 0x0003bc00011c7983 */ /* 0x000ee40000300800 */
[----:B------:R-:W3:Y:S02]  /*11270*/  LDL.LU R20, [R1+0x3b8] ;  /* 0x0003b80001147983 */ /* 0x000ee40000300800 */
[----:B------:R-:W3:Y:S01]  /*11280*/  LDL.LU R14, [R1+0x374] ;  /* 0x00037400010e7983 */ /* 0x000ee20000300800 */
[----:B------:R-:W3:Y:S01]  /*11290*/  LDL.LU R15, [R1+0x370] ;  /* 0x00037000010f7983 */ /* 0x000ee20000300800 */
[----:B------:R-:W3:Y:S02]  /*112a0*/  LDL.LU R21, [R1+0x330] ;  /* 0x0003300001157983 */ /* 0x000ee40000300800 */
[----:B------:R-:W3:Y:S01]  /*112b0*/  LDL.LU R24, [R1+0x32c] ;  /* 0x00032c0001187983 */ /* 0x000ee20000300800 */
[----:B0-----:R-:W-:Y:S01]  /*112c0*/  LOP3.LUT R27, R26, 0xff, RZ, 0xc0, !PT ;  /* 0x000000ff1a1b7812 */ /* 0x001fe200078ec0ff */
[----:B------:R-:W-:Y:S04]  /*112d0*/  STS.U16 [R0+0x1d000], R13 ;  /* 0x01d0000d00007388 */ /* 0x000fe80000000400 */
[----:B------:R-:W3:Y:S01]  /*112e0*/  LDL.LU R25, [R1+0x2f0] ;  /* 0x0002f00001197983 */ /* 0x000ee20000300800 */
[----:B------:R-:W-:-:S03]  /*112f0*/  IMAD.SHL.U32 R10, R27, 0x2, RZ ;  /* 0x000000021b0a7824 */ /* 0x000fc600078e00ff */
[----:B------:R-:W-:Y:S04]  /*11300*/  STS.U16 [R0+0x1d200], R9 ;  /* 0x01d2000900007388 */ /* 0x000fe80000000400 */
[----:B------:R-:W3:Y:S01]  /*11310*/  LDL.LU R29, [R1+0x2ec] ;  /* 0x0002ec00011d7983 */ /* 0x000ee20000300800 */
[----:B------:R-:W-:Y:S01]  /*11320*/  STS.U16 [R0+0x1f000], R8 ;  /* 0x01f0000800007388 */ /* 0x000fe20000000400 */
[----:B------:R-:W-:Y:S02]  /*11330*/  LOP3.LUT R10, R10, 0x50, RZ, 0x3c, !PT ;  /* 0x000000500a0a7812 */ /* 0x000fe400078e3cff */
[----:B------:R0:W-:Y:S04]  /*11340*/  STS.U16 [R0+0x1f200], R7 ;  /* 0x01f2000700007388 */ /* 0x0001e80000000400 */
[----:B------:R-:W3:Y:S04]  /*11350*/  LDL.LU R26, [R1+0x2b0] ;  /* 0x0002b000011a7983 */ /* 0x000ee80000300800 */
[----:B0-----:R-:W3:Y:S01]  /*11360*/  LDL.LU R0, [R1+0x2ac] ;  /* 0x0002ac0001007983 */ /* 0x001ee20000300800 */
[----:B------:R-:W3:Y:S03]  /*11370*/  LDL.LU R3, [R1+0x270] ;  /* 0x0002700001037983 */ /* 0x000ee60000300800 */
[----:B----4-:R0:W-:Y:S01]  /*11380*/  STS.U16 [R10+0x1400], R4 ;  /* 0x001400040a007388 */ /* 0x0101e20000000400 */
[----:B------:R1:W-:Y:S02]  /*11390*/  STS.U16 [R10+0x1600], R5 ;  /* 0x001600050a007388 */ /* 0x0003e40000000400 */
[----:B--2---:R2:W-:Y:S02]  /*113a0*/  STS.U16 [R10+0x3400], R6 ;  /* 0x003400060a007388 */ /* 0x0045e40000000400 */
[----:B---3--:R3:W-:Y:S01]  /*113b0*/  STS.U16 [R10+0x3600], R16 ;  /* 0x003600100a007388 */ /* 0x0087e20000000400 */
[----:B0-----:R-:W4:Y:S01]  /*113c0*/  LDL.LU R4, [R1+0x26c] ;  /* 0x00026c0001047983 */ /* 0x001f220000300800 */
[----:B-1----:R-:W4:Y:S02]  /*113d0*/  LDL.LU R5, [R1+0x22c] ;  /* 0x00022c0001057983 */ /* 0x002f240000300800 */
[----:B--2---:R-:W2:Y:S01]  /*113e0*/  LDL.LU R6, [R1+0x228] ;  /* 0x0002280001067983 */ /* 0x004ea20000300800 */
[----:B---3--:R-:W3:Y:S04]  /*113f0*/  LDL.LU R16, [R1+0x1d8] ;  /* 0x0001d80001107983 */ /* 0x008ee80000300800 */
[----:B------:R-:W3:Y:S01]  /*11400*/  LDL.LU R7, [R1+0x1d4] ;  /* 0x0001d40001077983 */ /* 0x000ee20000300800 */
[----:B------:R-:W3:Y:S02]  /*11410*/  LDL.LU R8, [R1+0xa4] ;  /* 0x0000a40001087983 */ /* 0x000ee40000300800 */
[----:B------:R-:W3:Y:S02]  /*11420*/  LDL.LU R9, [R1+0xa0] ;  /* 0x0000a00001097983 */ /* 0x000ee40000300800 */
[----:B------:R-:W3:Y:S01]  /*11430*/  LDL.LU R13, [R1+0x74] ;  /* 0x00007400010d7983 */ /* 0x000ee20000300800 */
[----:B------:R-:W3:Y:S01]  /*11440*/  LDL.LU R11, [R1+0x70] ;  /* 0x00007000010b7983 */ /* 0x000ee20000300800 */
[----:B------:R-:W3:Y:S03]  /*11450*/  LDL.LU R12, [R1+0x28] ;  /* 0x00002800010c7983 */ /* 0x000ee60000300800 */
[----:B------:R0:W-:Y:S04]  /*11460*/  STS.U16 [R10+0x5400], R22 ;  /* 0x005400160a007388 */ /* 0x0001e80000000400 */
[----:B------:R1:W-:Y:S04]  /*11470*/  STS.U16 [R10+0x5600], R23 ;  /* 0x005600170a007388 */ /* 0x0003e80000000400 */
[----:B0-----:R-:W3:Y:S01]  /*11480*/  LDL.LU R22, [R1+0x1790] ;  /* 0x0017900001167983 */ /* 0x001ee20000300800 */
[----:B------:R0:W-:Y:S02]  /*11490*/  STS.U16 [R10+0x7400], R28 ;  /* 0x0074001c0a007388 */ /* 0x0001e40000000400 */
[----:B------:R0:W-:Y:S02]  /*114a0*/  STS.U16 [R10+0x7600], R20 ;  /* 0x007600140a007388 */ /* 0x0001e40000000400 */
[----:B------:R0:W-:Y:S01]  /*114b0*/  STS.U16 [R10+0x9400], R14 ;  /* 0x0094000e0a007388 */ /* 0x0001e20000000400 */
[----:B------:R0:W-:Y:S01]  /*114c0*/  STS.U16 [R10+0x9600], R15 ;  /* 0x0096000f0a007388 */ /* 0x0001e20000000400 */
[----:B------:R0:W-:Y:S03]  /*114d0*/  STS.U16 [R10+0xb400], R21 ;  /* 0x00b400150a007388 */ /* 0x0001e60000000400 */
[----:B-1----:R-:W3:Y:S04]  /*114e0*/  LDL.LU R23, [R1+0x178c] ;  /* 0x00178c0001177983 */ /* 0x002ee80000300800 */
[----:B0-----:R-:W3:Y:S01]  /*114f0*/  LDL.LU R28, [R1+0x47c] ;  /* 0x00047c00011c7983 */ /* 0x001ee20000300800 */
[----:B------:R-:W3:Y:S03]  /*11500*/  LDL.LU R20, [R1+0x478] ;  /* 0x0004780001147983 */ /* 0x000ee60000300800 */
[----:B------:R-:W3:Y:S01]  /*11510*/  LDL.LU R14, [R1+0x43c] ;  /* 0x00043c00010e7983 */ /* 0x000ee20000300800 */
[----:B------:R-:W3:Y:S02]  /*11520*/  LDL.LU R15, [R1+0x438] ;  /* 0x00043800010f7983 */ /* 0x000ee40000300800 */
[----:B------:R0:W-:Y:S02]  /*11530*/  STS.U16 [R10+0xb600], R24 ;  /* 0x00b600180a007388 */ /* 0x0001e40000000400 */
[----:B------:R-:W3:Y:S01]  /*11540*/  LDL.LU R21, [R1+0x3fc] ;  /* 0x0003fc0001157983 */ /* 0x000ee20000300800 */
[----:B------:R1:W-:Y:S01]  /*11550*/  STS.U16 [R10+0xd400], R25 ;  /* 0x00d400190a007388 */ /* 0x0003e20000000400 */
[----:B------:R1:W-:Y:S03]  /*11560*/  STS.U16 [R10+0xd600], R29 ;  /* 0x00d6001d0a007388 */ /* 0x0003e60000000400 */
[----:B0-----:R-:W3:Y:S01]  /*11570*/  LDL.LU R24, [R1+0x3f8] ;  /* 0x0003f80001187983 */ /* 0x001ee20000300800 */
[----:B-1----:R-:W3:Y:S02]  /*11580*/  LDL.LU R25, [R1+0x3b4] ;  /* 0x0003b40001197983 */ /* 0x002ee40000300800 */
[----:B------:R-:W3:Y:S01]  /*11590*/  LDL.LU R29, [R1+0x3b0] ;  /* 0x0003b000011d7983 */ /* 0x000ee20000300800 */
[----:B------:R0:W-:Y:S04]  /*115a0*/  STS.U16 [R10+0xf400], R26 ;  /* 0x00f4001a0a007388 */ /* 0x0001e80000000400 */
[----:B------:R1:W-:Y:S01]  /*115b0*/  STS.U16 [R10+0xf600], R0 ;  /* 0x00f600000a007388 */ /* 0x0003e20000000400 */
[----:B------:R1:W-:Y:S03]  /*115c0*/  STS.U16 [R10+0x11400], R3 ;  /* 0x011400030a007388 */ /* 0x0003e60000000400 */
[----:B0-----:R-:W3:Y:S04]  /*115d0*/  LDL.LU R26, [R1+0x1788] ;  /* 0x00178800011a7983 */ /* 0x001ee80000300800 */
[----:B-1----:R-:W3:Y:S01]  /*115e0*/  LDL.LU R0, [R1+0x1784] ;  /* 0x0017840001007983 */ /* 0x002ee20000300800 */
[----:B------:R-:W3:Y:S03]  /*115f0*/  LDL.LU R3, [R1+0x1780] ;  /* 0x0017800001037983 */ /* 0x000ee60000300800 */
[----:B----4-:R0:W-:Y:S01]  /*11600*/  STS.U16 [R10+0x11600], R4 ;  /* 0x011600040a007388 */ /* 0x0101e20000000400 */
[----:B------:R1:W-:Y:S02]  /*11610*/  STS.U16 [R10+0x13400], R5 ;  /* 0x013400050a007388 */ /* 0x0003e40000000400 */
[----:B--2---:R2:W-:Y:S01]  /*11620*/  STS.U16 [R10+0x13600], R6 ;  /* 0x013600060a007388 */ /* 0x0045e20000000400 */
[----:B---3--:R3:W-:Y:S04]  /*11630*/  STS.U16 [R10+0x15400], R16 ;  /* 0x015400100a007388 */ /* 0x0087e80000000400 */
[----:B0-----:R-:W4:Y:S01]  /*11640*/  LDL.LU R4, [R1+0x177c] ;  /* 0x00177c0001047983 */ /* 0x001f220000300800 */
[----:B-1----:R-:W4:Y:S02]  /*11650*/  LDL.LU R5, [R1+0x1778] ;  /* 0x0017780001057983 */ /* 0x002f240000300800 */
[----:B--2---:R-:W2:Y:S01]  /*11660*/  LDL.LU R6, [R1+0x1774] ;  /* 0x0017740001067983 */ /* 0x004ea20000300800 */
[----:B---3--:R-:W3:Y:S04]  /*11670*/  LDL.LU R16, [R1+0x1770] ;  /* 0x0017700001107983 */ /* 0x008ee80000300800 */
[----:B------:R0:W-:Y:S01]  /*11680*/  STS.U16 [R10+0x15600], R7 ;  /* 0x015600070a007388 */ /* 0x0001e20000000400 */
[----:B------:R1:W-:Y:S03]  /*11690*/  STS.U16 [R10+0x17400], R8 ;  /* 0x017400080a007388 */ /* 0x0003e60000000400 */
[----:B0-----:R-:W4:Y:S04]  /*116a0*/  LDL R7, [R1+0xcd8] ;  /* 0x000cd80001077983 */ /* 0x001f280000100800 */
[----:B-1----:R-:W4:Y:S01]  /*116b0*/  LDL R8, [R1+0xcd4] ;  /* 0x000cd40001087983 */ /* 0x002f220000100800 */
[----:B------:R-:W-:Y:S02]  /*116c0*/  STS.U16 [R10+0x17600], R9 ;  /* 0x017600090a007388 */ /* 0x000fe40000000400 */
[----:B------:R0:W-:Y:S02]  /*116d0*/  STS.U16 [R10+0x19400], R13 ;  /* 0x0194000d0a007388 */ /* 0x0001e40000000400 */
[----:B------:R1:W-:Y:S01]  /*116e0*/  STS.U16 [R10+0x19600], R11 ;  /* 0x0196000b0a007388 */ /* 0x0003e20000000400 */
[----:B------:R1:W-:Y:S01]  /*116f0*/  STS.U16 [R10+0x1b400], R12 ;  /* 0x01b4000c0a007388 */ /* 0x0003e20000000400 */
[----:B------:R-:W-:-:S03]  /*11700*/  PRMT R2, RZ, 0x7610, R2 ;  /* 0x00007610ff027816 */ /* 0x000fc60000000002 */
[----:B0-----:R-:W4:Y:S04]  /*11710*/  LDL R13, [R1+0xcb0] ;  /* 0x000cb000010d7983 */ /* 0x001f280000100800 */
[----:B-1----:R-:W4:Y:S04]  /*11720*/  LDL R11, [R1+0xccc] ;  /* 0x000ccc00010b7983 */ /* 0x002f280000100800 */
[----:B------:R-:W4:Y:S04]  /*11730*/  LDL R12, [R1+0xce4] ;  /* 0x000ce400010c7983 */ /* 0x000f280000100800 */
[----:B---3--:R-:W-:Y:S01]  /*11740*/  STS.U16 [R10+0x1b600], R16 ;  /* 0x01b600100a007388 */ /* 0x008fe20000000400 */
[----:B--2---:R-:W-:Y:S02]  /*11750*/  STS.U16 [R10+0x1d400], R6 ;  /* 0x01d400060a007388 */ /* 0x004fe40000000400 */
[----:B----4-:R-:W-:Y:S01]  /*11760*/  STS.U16 [R10+0x1d600], R5 ;  /* 0x01d600050a007388 */ /* 0x010fe20000000400 */
[----:B------:R-:W-:Y:S04]  /*11770*/  STS.U16 [R10+0x1f400], R4 ;  /* 0x01f400040a007388 */ /* 0x000fe80000000400 */
[----:B------:R0:W-:Y:S04]  /*11780*/  STS.U16 [R10+0x1f600], R3 ;  /* 0x01f600030a007388 */ /* 0x0001e80000000400 */
[----:B0-----:R-:W2:Y:S01]  /*11790*/  LDL R10, [R1+0xcd0] ;  /* 0x000cd000010a7983 */ /* 0x001ea20000100800 */
[----:B------:R-:W-:-:S02]  /*117a0*/  @!P0 IMAD.MOV.U32 R6, RZ, RZ, R7 ;  /* 0x000000ffff068224 */ /* 0x000fc400078e0007 */
[----:B------:R-:W-:-:S05]  /*117b0*/  @!P0 IMAD.MOV.U32 R7, RZ, RZ, R8 ;  /* 0x000000ffff078224 */ /* 0x000fca00078e0008 */
[----:B------:R0:W3:Y:S01]  /*117c0*/  @!P0 LDG.E.U16 R2, [R6.64] ;  /* 0x0000000606028981 */ /* 0x0000e2000c1e1500 */
[----:B------:R-:W-:Y:S01]  /*117d0*/  IMAD.SHL.U32 R9, R27, 0x2, RZ ;  /* 0x000000021b097824 */ /* 0x000fe200078e00ff */
[----:B------:R-:W-:-:S04]  /*117e0*/  PRMT R3, RZ, 0x7610, R3 ;  /* 0x00007610ff037816 */ /* 0x000fc80000000003 */
[----:B------:R-:W-:Y:S01]  /*117f0*/  LOP3.LUT R9, R9, 0x60, RZ, 0x3c, !PT ;  /* 0x0000006009097812 */ /* 0x000fe200078e3cff */
[----:B0-----:R-:W-:-:S04]  /*11800*/  @!P0 IMAD.MOV.U32 R7, RZ, RZ, R11 ;  /* 0x000000ffff078224 */ /* 0x001fc800078e000b */
[----:B------:R0:W-:Y:S01]  /*11810*/  STS.U16 [R9+0x1800], R28 ;  /* 0x0018001c09007388 */ /* 0x0001e20000000400 */
[----:B------:R-:W-:Y:S02]  /*11820*/  STS.U16 [R9+0x1a00], R20 ;  /* 0x001a001409007388 */ /* 0x000fe40000000400 */
[----:B------:R-:W-:Y:S02]  /*11830*/  STS.U16 [R9+0x3800], R14 ;  /* 0x0038000e09007388 */ /* 0x000fe40000000400 */
[----:B------:R-:W-:Y:S01]  /*11840*/  STS.U16 [R9+0x3a00], R15 ;  /* 0x003a000f09007388 */ /* 0x000fe20000000400 */
[----:B------:R-:W-:Y:S01]  /*11850*/  STS.U16 [R9+0x5800], R21 ;  /* 0x0058001509007388 */ /* 0x000fe20000000400 */
[----:B------:R-:W-:Y:S02]  /*11860*/  STS.U16 [R9+0x5a00], R24 ;  /* 0x005a001809007388 */ /* 0x000fe40000000400 */
[----:B------:R-:W-:Y:S02]  /*11870*/  STS.U16 [R9+0x7800], R25 ;  /* 0x0078001909007388 */ /* 0x000fe40000000400 */
[----:B------:R1:W-:Y:S01]  /*11880*/  STS.U16 [R9+0x7a00], R29 ;  /* 0x007a001d09007388 */ /* 0x0003e20000000400 */
[----:B------:R-:W-:Y:S01]  /*11890*/  PRMT R4, RZ, 0x7610, R4 ;  /* 0x00007610ff047816 */ /* 0x000fe20000000004 */
[----:B0-----:R-:W4:Y:S01]  /*118a0*/  LDL.LU R28, [R1+0xd10] ;  /* 0x000d1000011c7983 */ /* 0x001f220000300800 */
[----:B------:R-:W4:Y:S03]  /*118b0*/  LDL R8, [R1+0xcec] ;  /* 0x000cec0001087983 */ /* 0x000f260000100800 */
[----:B-1----:R-:W4:Y:S01]  /*118c0*/  LDL R9, [R1+0x4d8] ;  /* 0x0004d80001097983 */ /* 0x002f220000100800 */
[----:B--2---:R-:W-:-:S05]  /*118d0*/  @!P0 IMAD.MOV.U32 R6, RZ, RZ, R10 ;  /* 0x000000ffff068224 */ /* 0x004fca00078e000a */
[----:B------:R0:W2:Y:S04]  /*118e0*/  @!P0 LDG.E.U16 R3, [R6.64] ;  /* 0x0000000606038981 */ /* 0x0000a8000c1e1500 */
[----:B---3--:R1:W-:Y:S01]  /*118f0*/  STL [R1+0x1734], R2 ;  /* 0x0017340201007387 */ /* 0x0083e20000100800 */
[----:B------:R-:W3:Y:S02]  /*11900*/  LDL R15, [R1+0x4d4] ;  /* 0x0004d400010f7983 */ /* 0x000ee40000100800 */
[----:B------:R-:W3:Y:S02]  /*11910*/  LDL R14, [R1+0xcf4] ;  /* 0x000cf400010e7983 */ /* 0x000ee40000100800 */
[----:B------:R-:W3:Y:S01]  /*11920*/  LDL R11, [R1+0x4d0] ;  /* 0x0004d000010b7983 */ /* 0x000ee20000100800 */
[----:B------:R-:W3:Y:S01]  /*11930*/  LDL R10, [R1+0xcfc] ;  /* 0x000cfc00010a7983 */ /* 0x000ee20000100800 */
[----:B0-----:R-:W-:-:S02]  /*11940*/  @!P0 IMAD.MOV.U32 R6, RZ, RZ, R12 ;  /* 0x000000ffff068224 */ /* 0x001fc400078e000c */
[----:B------:R-:W-:-:S05]  /*11950*/  @!P0 IMAD.MOV.U32 R7, RZ, RZ, R13 ;  /* 0x000000ffff078224 */ /* 0x000fca00078e000d */
[----:B------:R0:W3:Y:S01]  /*11960*/  @!P0 LDG.E.U16 R4, [R6.64] ;  /* 0x0000000606048981 */ /* 0x0000e2000c1e1500 */
[----:B------:R-:W-:Y:S02]  /*11970*/  PRMT R5, RZ, 0x7610, R5 ;  /* 0x00007610ff057816 */ /* 0x000fe40000000005 */
[----:B0-----:R-:W-:-:S04]  /*11980*/  PRMT R6, RZ, 0x7610, R6 ;  /* 0x00007610ff067816 */ /* 0x001fc80000000006 */
[----:B----4-:R3:W4:Y:S04]  /*11990*/  @!P0 LDG.E.U16 R5, [R8.64] ;  /* 0x0000000608058981 */ /* 0x010728000c1e1500 */
[----:B--2---:R0:W-:Y:S01]  /*119a0*/  STL [R1+0x1738], R3 ;  /* 0x0017380301007387 */ /* 0x0041e20000100800 */
[----:B-1----:R-:W2:Y:S03]  /*119b0*/  LDL R2, [R1+0xd04] ;  /* 0x000d040001027983 */ /* 0x002ea60000100800 */
[----:B0-----:R-:W2:Y:S01]  /*119c0*/  LDL R3, [R1+0x4cc] ;  /* 0x0004cc0001037983 */ /* 0x001ea20000100800 */
[----:B---3--:R-:W-:Y:S02]  /*119d0*/  @!P0 IMAD.MOV.U32 R8, RZ, RZ, R14 ;  /* 0x000000ffff088224 */ /* 0x008fe400078e000e */
[----:B------:R-:W-:Y:S01]  /*119e0*/  @!P0 IMAD.MOV.U32 R9, RZ, RZ, R15 ;  /* 0x000000ffff098224 */ /* 0x000fe200078e000f */
[----:B------:R-:W-:Y:S04]  /*119f0*/  STL [R1+0x173c], R4 ;  /* 0x00173c0401007387 */ /* 0x000fe80000100800 */
[----:B------:R0:W3:Y:S01]  /*11a00*/  @!P0 LDG.E.U16 R6, [R8.64] ;  /* 0x0000000608068981 */ /* 0x0000e2000c1e1500 */
[----:B------:R-:W3:Y:S02]  /*11a10*/  LDL R13, [R1+0x4c8] ;  /* 0x0004c800010d7983 */ /* 0x000ee40000100800 */
[----:B------:R-:W3:Y:S01]  /*11a20*/  LDL R12, [R1+0xd0c] ;  /* 0x000d0c00010c7983 */ /* 0x000ee20000100800 */
[----:B------:R-:W-:-:S06]  /*11a30*/  PRMT R7, RZ, 0x7610, R7 ;  /* 0x00007610ff077816 */ /* 0x000fcc0000000007 */
[----:B------:R2:W3:Y:S01]  /*11a40*/  @!P0 LDG.E.U16 R7, [R10.64] ;  /* 0x000000060a078981 */ /* 0x0004e2000c1e1500 */
[----:B0-----:R-:W-:Y:S02]  /*11a50*/  PRMT R8, RZ, 0x7610, R8 ;  /* 0x00007610ff087816 */ /* 0x001fe40000000008 */
[----:B------:R-:W-:Y:S01]  /*11a60*/  PRMT R9, RZ, 0x7610, R9 ;  /* 0x00007610ff097816 */ /* 0x000fe20000000009 */
[----:B----4-:R0:W-:Y:S01]  /*11a70*/  STL [R1+0x1740], R5 ;  /* 0x0017400501007387 */ /* 0x0101e20000100800 */
[----:B--2---:R-:W-:Y:S02]  /*11a80*/  @!P0 IMAD.MOV.U32 R10, RZ, RZ, R2 ;  /* 0x000000ffff0a8224 */ /* 0x004fe400078e0002 */
[----:B------:R-:W-:-:S05]  /*11a90*/  @!P0 IMAD.MOV.U32 R11, RZ, RZ, R3 ;  /* 0x000000ffff0b8224 */ /* 0x000fca00078e0003 */
[----:B------:R1:W2:Y:S04]  /*11aa0*/  @!P0 LDG.E.U16 R8, [R10.64] ;  /* 0x000000060a088981 */ /* 0x0002a8000c1e1500 */
[----:B---3--:R-:W-:Y:S01]  /*11ab0*/  STL [R1+0x1744], R6 ;  /* 0x0017440601007387 */ /* 0x008fe20000100800 */
[----:B0-----:R-:W3:Y:S02]  /*11ac0*/  LDL R5, [R1+0x4c4] ;  /* 0x0004c40001057983 */ /* 0x001ee40000100800 */
[----:B------:R-:W4:Y:S01]  /*11ad0*/  LDL R4, [R1+0xd14] ;  /* 0x000d140001047983 */ /* 0x000f220000100800 */
[----:B------:R-:W3:Y:S04]  /*11ae0*/  @!P0 LDG.E.U16 R9, [R12.64] ;  /* 0x000000060c098981 */ /* 0x000ee8000c1e1500 */
[----:B------:R0:W-:Y:S01]  /*11af0*/  STL [R1+0x1748], R7 ;  /* 0x0017480701007387 */ /* 0x0001e20000100800 */
[----:B------:R-:W4:Y:S02]  /*11b00*/  LDL R3, [R1+0xce0] ;  /* 0x000ce00001037983 */ /* 0x000f240000100800 */
[----:B------:R-:W4:Y:S01]  /*11b10*/  LDL R2, [R1+0xd30] ;  /* 0x000d300001027983 */ /* 0x000f220000100800 */
[----:B-1----:R-:W-:Y:S01]  /*11b20*/  PRMT R10, RZ, 0x7610, R10 ;  /* 0x00007610ff0a7816 */ /* 0x002fe2000000000a */
[----:B--2---:R1:W-:Y:S01]  /*11b30*/  STL [R1+0x174c], R8 ;  /* 0x00174c0801007387 */ /* 0x0043e20000100800 */
[----:B------:R-:W2:Y:S02]  /*11b40*/  LDL R20, [R1+0xcf8] ;  /* 0x000cf80001147983 */ /* 0x000ea40000100800 */
[----:B0-----:R-:W2:Y:S02]  /*11b50*/  LDL R7, [R1+0xce8] ;  /* 0x000ce80001077983 */ /* 0x001ea40000100800 */
[----:B------:R-:W2:Y:S01]  /*11b60*/  LDL R6, [R1+0xd2c] ;  /* 0x000d2c0001067983 */ /* 0x000ea20000100800 */
[----:B-1----:R-:W2:Y:S04]  /*11b70*/  LDL R8, [R1+0xd24] ;  /* 0x000d240001087983 */ /* 0x002ea80000100800 */
[----:B---3--:R-:W-:Y:S01]  /*11b80*/  STL [R1+0x1750], R9 ;  /* 0x0017500901007387 */ /* 0x008fe20000100800 */
[----:B----4-:R-:W-:-:S02]  /*11b90*/  @!P0 IMAD.MOV.U32 R12, RZ, RZ, R4 ;  /* 0x000000ffff0c8224 */ /* 0x010fc400078e0004 */
[----:B------:R-:W-:Y:S01]  /*11ba0*/  @!P0 IMAD.MOV.U32 R13, RZ, RZ, R5 ;  /* 0x000000ffff0d8224 */ /* 0x000fe200078e0005 */
[----:B------:R-:W3:Y:S04]  /*11bb0*/  LDL R4, [R1+0xd20] ;  /* 0x000d200001047983 */ /* 0x000ee80000100800 */
[----:B------:R-:W4:Y:S04]  /*11bc0*/  LDL R5, [R1+0xd00] ;  /* 0x000d000001057983 */ /* 0x000f280000100800 */
[----:B------:R0:W3:Y:S01]  /*11bd0*/  @!P0 LDG.E.U16 R10, [R12.64] ;  /* 0x000000060c0a8981 */ /* 0x0000e2000c1e1500 */
[----:B------:R-:W-:Y:S01]  /*11be0*/  PRMT R11, RZ, 0x7610, R11 ;  /* 0x00007610ff0b7816 */ /* 0x000fe2000000000b */
[----:B------:R-:W-:-:S02]  /*11bf0*/  @!P0 IMAD.MOV.U32 R14, RZ, RZ, R2 ;  /* 0x000000ffff0e8224 */ /* 0x000fc400078e0002 */
[----:B------:R-:W-:-:S05]  /*11c00*/  @!P0 IMAD.MOV.U32 R15, RZ, RZ, R3 ;  /* 0x000000ffff0f8224 */ /* 0x000fca00078e0003 */
[----:B------:R2:W3:Y:S01]  /*11c10*/  @!P0 LDG.E.U16 R11, [R14.64] ;  /* 0x000000060e0b8981 */ /* 0x0004e2000c1e1500 */
[----:B0-----:R-:W-:Y:S02]  /*11c20*/  PRMT R12, RZ, 0x7610, R12 ;  /* 0x00007610ff0c7816 */ /* 0x001fe4000000000c */
[----:B------:R-:W-:Y:S02]  /*11c30*/  PRMT R13, RZ, 0x7610, R13 ;  /* 0x00007610ff0d7816 */ /* 0x000fe4000000000d */
[----:B------:R-:W-:Y:S01]  /*11c40*/  PRMT R16, RZ, 0x7610, R16 ;  /* 0x00007610ff107816 */ /* 0x000fe20000000010 */
[----:B--2---:R-:W-:Y:S02]  /*11c50*/  @!P0 IMAD.MOV.U32 R15, RZ, RZ, R20 ;  /* 0x000000ffff0f8224 */ /* 0x004fe400078e0014 */
[----:B------:R-:W-:-:S05]  /*11c60*/  @!P0 IMAD.MOV.U32 R14, RZ, RZ, R8 ;  /* 0x000000ffff0e8224 */ /* 0x000fca00078e0008 */
[----:B------:R0:W2:Y:S02]  /*11c70*/  @!P0 LDG.E.U16 R12, [R14.64] ;  /* 0x000000060e0c8981 */ /* 0x0000a4000c1e1500 */
[----:B0-----:R-:W-:Y:S02]  /*11c80*/  @!P0 IMAD.MOV.U32 R14, RZ, RZ, R6 ;  /* 0x000000ffff0e8224 */ /* 0x001fe400078e0006 */
[----:B------:R-:W-:-:S05]  /*11c90*/  @!P0 IMAD.MOV.U32 R15, RZ, RZ, R7 ;  /* 0x000000ffff0f8224 */ /* 0x000fca00078e0007 */
[----:B------:R3:W2:Y:S02]  /*11ca0*/  @!P0 LDG.E.U16 R13, [R14.64] ;  /* 0x000000060e0d8981 */ /* 0x0006a4000c1e1500 */
[----:B---3--:R-:W-:Y:S02]  /*11cb0*/  @!P0 IMAD.MOV.U32 R14, RZ, RZ, R4 ;  /* 0x000000ffff0e8224 */ /* 0x008fe400078e0004 */
[----:B----4-:R-:W-:-:S05]  /*11cc0*/  @!P0 IMAD.MOV.U32 R15, RZ, RZ, R5 ;  /* 0x000000ffff0f8224 */ /* 0x010fca00078e0005 */
[----:B------:R-:W3:Y:S04]  /*11cd0*/  @!P0 LDG.E.U16 R16, [R14.64] ;  /* 0x000000060e108981 */ /* 0x000ee8000c1e1500 */
[----:B------:R-:W-:Y:S01]  /*11ce0*/  STL [R1+0x1754], R10 ;  /* 0x0017540a01007387 */ /* 0x000fe20000100800 */
[----:B------:R-:W4:Y:S02]  /*11cf0*/  LDL R3, [R1+0xd08] ;  /* 0x000d080001037983 */ /* 0x000f240000100800 */
[----:B------:R-:W4:Y:S02]  /*11d00*/  LDL R2, [R1+0xd1c] ;  /* 0x000d1c0001027983 */ /* 0x000f240000100800 */
[----:B------:R-:W-:Y:S01]  /*11d10*/  STL [R1+0x1758], R11 ;  /* 0x0017580b01007387 */ /* 0x000fe20000100800 */
[----:B------:R-:W-:Y:S01]  /*11d20*/  PRMT R17, RZ, 0x7610, R17 ;  /* 0x00007610ff117816 */ /* 0x000fe20000000011 */
[----:B--2---:R-:W-:Y:S04]  /*11d30*/  STL [R1+0x175c], R12 ;  /* 0x00175c0c01007387 */ /* 0x004fe80000100800 */
[----:B------:R-:W-:Y:S04]  /*11d40*/  STL [R1+0x1760], R13 ;  /* 0x0017600d01007387 */ /* 0x000fe80000100800 */
[----:B---3--:R0:W-:Y:S04]  /*11d50*/  STL [R1+0x1764], R16 ;  /* 0x0017641001007387 */ /* 0x0081e80000100800 */
[----:B0-----:R-:W2:Y:S01]  /*11d60*/  LDL.LU R16, [R1+0x398] ;  /* 0x0003980001107983 */ /* 0x001ea20000300800 */
[----:B------:R-:W3:Y:S02]  /*11d70*/  LDL.LU R13, [R1+0x390] ;  /* 0x00039000010d7983 */ /* 0x000ee40000300800 */
        /* <DEDUP_REMOVED lines=8> */
[----:B----4-:R-:W-:-:S02]  /*11e00*/  @!P0 IMAD.MOV.U32 R15, RZ, RZ, R3 ;  /* 0x000000ffff0f8224 */ /* 0x010fc400078e0003 */
[----:B------:R-:W4:Y:S02]  /*11e10*/  LDL.LU R4, [R1+0x250] ;  /* 0x0002500001047983 */ /* 0x000f240000300800 */
[----:B------:R-:W-:Y:S01]  /*11e20*/  @!P0 IMAD.MOV.U32 R14, RZ, RZ, R2 ;  /* 0x000000ffff0e8224 */ /* 0x000fe200078e0002 */
[----:B------:R-:W2:Y:S01]  /*11e30*/  LDL.LU R3, [R1+0x248] ;  /* 0x0002480001037983 */ /* 0x000ea20000300800 */
[----:B------:R-:W2:Y:S02]  /*11e40*/  LDL.LU R2, [R1+0x210] ;  /* 0x0002100001027983 */ /* 0x000ea40000300800 */
[----:B------:R-:W2:Y:S02]  /*11e50*/  LDL.LU R20, [R1+0x208] ;  /* 0x0002080001147983 */ /* 0x000ea40000300800 */
[----:B------:R-:W2:Y:S01]  /*11e60*/  LDL.LU R21, [R1+0xbc] ;  /* 0x0000bc0001157983 */ /* 0x000ea20000300800 */
[----:B------:R-:W2:Y:S01]  /*11e70*/  LDL.LU R24, [R1+0x3c] ;  /* 0x00003c0001187983 */ /* 0x000ea20000300800 */
[----:B------:R-:W2:Y:S02]  /*11e80*/  LDL.LU R25, [R1+0x24] ;  /* 0x0000240001197983 */ /* 0x000ea40000300800 */
[----:B------:R-:W2:Y:S01]  /*11e90*/  LDL.LU R29, [R1+0x1c] ;  /* 0x00001c00011d7983 */ /* 0x000ea20000300800 */
[----:B------:R0:W2:Y:S04]  /*11ea0*/  @!P0 LDG.E.U16 R17, [R14.64] ;  /* 0x000000060e118981 */ /* 0x0000a8000c1e1500 */
[----:B0-----:R-:W2:Y:S04]  /*11eb0*/  LDL R14, [R1+0xcf0] ;  /* 0x000cf000010e7983 */ /* 0x001ea80000100800 */
[----:B------:R-:W2:Y:S01]  /*11ec0*/  LDL R15, [R1+0xd28] ;  /* 0x000d2800010f7983 */ /* 0x000ea20000100800 */
[----:B------:R-:W-:-:S02]  /*11ed0*/  PRMT R18, RZ, 0x7610, R18 ;  /* 0x00007610ff127816 */ /* 0x000fc40000000012 */
[----:B--2---:R-:W-:-:S04]  /*11ee0*/  @!P0 LOP3.LUT R15, R15, R14, RZ, 0x3c, !PT ;  /* 0x0000000e0f0f8212 */ /* 0x004fc800078e3cff */
[----:B------:R-:W-:-:S04]  /*11ef0*/  @!P0 LOP3.LUT R14, R15, R14, RZ, 0x3c, !PT ;  /* 0x0000000e0f0e8212 */ /* 0x000fc800078e3cff */
[----:B------:R-:W-:Y:S01]  /*11f00*/  @!P0 LOP3.LUT R15, R15, R14, RZ, 0x3c, !PT ;  /* 0x0000000e0f0f8212 */ /* 0x000fe200078e3cff */
[----:B------:R0:W-:Y:S04]  /*11f10*/  STL [R1+0x1768], R17 ;  /* 0x0017681101007387 */ /* 0x0001e80000100800 */
[----:B------:R1:W2:Y:S04]  /*11f20*/  @!P0 LDG.E.U16 R18, [R14.64] ;  /* 0x000000060e128981 */ /* 0x0002a8000c1e1500 */
[----:B0-----:R-:W3:Y:S04]  /*11f30*/  LDL.LU R17, [R1+0x3d8] ;  /* 0x0003d80001117983 */ /* 0x001ee80000300800 */
[----:B-1----:R-:W3:Y:S04]  /*11f40*/  LDL R15, [R1+0xd18] ;  /* 0x000d1800010f7983 */ /* 0x002ee80000100800 */
[----:B------:R-:W0:Y:S04]  /*11f50*/  S2R R27, SR_TID.X ;  /* 0x00000000001b7919 */ /* 0x000e280000002100 */
[----:B--2---:R-:W-:Y:S01]  /*11f60*/  STL [R1+0x176c], R18 ;  /* 0x00176c1201007387 */ /* 0x004fe20000100800 */
[----:B------:R1:W-:Y:S02]  /*11f70*/  STL [R1+0xd74], R28 ;  /* 0x000d741c01007387 */ /* 0x0003e40000100800 */
[----:B---3--:R-:W-:-:S02]  /*11f80*/  @!P0 IMAD.MOV.U32 R14, RZ, RZ, R15 ;  /* 0x000000ffff0e8224 */ /* 0x008fc400078e000f */
[----:B------:R-:W-:Y:S02]  /*11f90*/  @!P0 IMAD.MOV.U32 R15, RZ, RZ, R28 ;  /* 0x000000ffff0f8224 */ /* 0x000fe400078e001c */
[----:B-1----:R-:W2:Y:S01]  /*11fa0*/  LDL.LU R28, [R1+0x3e0] ;  /* 0x0003e000011c7983 */ /* 0x002ea20000300800 */
[----:B0-----:R-:W-:-:S05]  /*11fb0*/  LOP3.LUT R27, R27, 0xff, RZ, 0xc0, !PT ;  /* 0x000000ff1b1b7812 */ /* 0x001fca00078ec0ff */
[----:B------:R-:W-:-:S05]  /*11fc0*/  IMAD.SHL.U32 R18, R27, 0x2, RZ ;  /* 0x000000021b127824 */ /* 0x000fca00078e00ff */
[----:B------:R-:W-:Y:S02]  /*11fd0*/  LOP3.LUT R18, R18, 0x60, RZ, 0x3c, !PT ;  /* 0x0000006012127812 */ /* 0x000fe400078e3cff */
[----:B------:R-:W-:-:S06]  /*11fe0*/  PRMT R19, RZ, 0x7610, R19 ;  /* 0x00007610ff137816 */ /* 0x000fcc0000000013 */
[----:B------:R0:W4:Y:S04]  /*11ff0*/  @!P0 LDG.E.U16 R19, [R14.64] ;  /* 0x000000060e138981 */ /* 0x000128000c1e1500 */
[----:B--2---:R-:W-:Y:S01]  /*12000*/  STS.U16 [R18+0x9800], R28 ;  /* 0x0098001c12007388 */ /* 0x004fe20000000400 */
[----:B------:R1:W-:Y:S02]  /*12010*/  STS.U16 [R18+0x9a00], R17 ;  /* 0x009a001112007388 */ /* 0x0003e40000000400 */
[----:B------:R2:W-:Y:S02]  /*12020*/  STS.U16 [R18+0xb800], R16 ;  /* 0x00b8001012007388 */ /* 0x0005e40000000400 */
[----:B------:R0:W-:Y:S01]  /*12030*/  STS.U16 [R18+0xba00], R13 ;  /* 0x00ba000d12007388 */ /* 0x0001e20000000400 */
[----:B------:R4:W-:Y:S01]  /*12040*/  STS.U16 [R18+0xd800], R12 ;  /* 0x00d8000c12007388 */ /* 0x0009e20000000400 */
[----:B------:R4:W-:Y:S02]  /*12050*/  STS.U16 [R18+0xda00], R11 ;  /* 0x00da000b12007388 */ /* 0x0009e40000000400 */
[----:B------:R4:W-:Y:S01]  /*12060*/  STS.U16 [R18+0xf800], R10 ;  /* 0x00f8000a12007388 */ /* 0x0009e20000000400 */
[----:B-1----:R-:W3:Y:S01]  /*12070*/  LDL.LU R17, [R1+0x4bc] ;  /* 0x0004bc0001117983 */ /* 0x002ee20000300800 */
[----:B--2---:R-:W2:Y:S02]  /*12080*/  LDL.LU R16, [R1+0x4b8] ;  /* 0x0004b80001107983 */ /* 0x004ea40000300800 */
[----:B0-----:R-:W2:Y:S02]  /*12090*/  LDL.LU R13, [R1+0x498] ;  /* 0x00049800010d7983 */ /* 0x001ea40000300800 */
[----:B----4-:R-:W4:Y:S01]  /*120a0*/  LDL.LU R12, [R1+0x490] ;  /* 0x00049000010c7983 */ /* 0x010f220000300800 */
[----:B------:R-:W4:Y:S04]  /*120b0*/  LDL.LU R11, [R1+0x458] ;  /* 0x00045800010b7983 */ /* 0x000f280000300800 */
[----:B------:R0:W-:Y:S01]  /*120c0*/  STS.U16 [R18+0xfa00], R9 ;  /* 0x00fa000912007388 */ /* 0x0001e20000000400 */
[----:B------:R-:W4:Y:S02]  /*120d0*/  LDL.LU R10, [R1+0x450] ;  /* 0x00045000010a7983 */ /* 0x000f240000300800 */
[----:B------:R1:W-:Y:S02]  /*120e0*/  STS.U16 [R18+0x11800], R8 ;  /* 0x0118000812007388 */ /* 0x0003e40000000400 */
[----:B------:R1:W-:Y:S01]  /*120f0*/  STS.U16 [R18+0x11a00], R7 ;  /* 0x011a000712007388 */ /* 0x0003e20000000400 */
[----:B------:R1:W-:Y:S01]  /*12100*/  STS.U16 [R18+0x13800], R6 ;  /* 0x0138000612007388 */ /* 0x0003e20000000400 */
[----:B------:R1:W-:Y:S02]  /*12110*/  STS.U16 [R18+0x13a00], R5 ;  /* 0x013a000512007388 */ /* 0x0003e40000000400 */
[----:B------:R1:W-:Y:S01]  /*12120*/  STS.U16 [R18+0x15800], R4 ;  /* 0x0158000412007388 */ /* 0x0003e20000000400 */
[----:B0-----:R-:W4:Y:S01]  /*12130*/  LDL.LU R9, [R1+0x418] ;  /* 0x0004180001097983 */ /* 0x001f220000300800 */
[----:B-1----:R-:W4:Y:S03]  /*12140*/  LDL.LU R8, [R1+0x410] ;  /* 0x0004100001087983 */ /* 0x002f260000300800 */
[----:B------:R-:W4:Y:S04]  /*12150*/  LDL.LU R7, [R1+0x3d0] ;  /* 0x0003d00001077983 */ /* 0x000f280000300800 */
[----:B------:R-:W4:Y:S01]  /*12160*/  LDL.LU R6, [R1+0x3c8] ;  /* 0x0003c80001067983 */ /* 0x000f220000300800 */
[----:B------:R-:W4:Y:S02]  /*12170*/  LDL.LU R5, [R1+0x388] ;  /* 0x0003880001057983 */ /* 0x000f240000300800 */
[----:B------:R0:W-:Y:S02]  /*12180*/  STS.U16 [R18+0x15a00], R3 ;  /* 0x015a000312007388 */ /* 0x0001e40000000400 */
[----:B------:R-:W4:Y:S01]  /*12190*/  LDL.LU R4, [R1+0x380] ;  /* 0x0003800001047983 */ /* 0x000f220000300800 */
[----:B------:R1:W-:Y:S01]  /*121a0*/  STS.U16 [R18+0x17800], R2 ;  /* 0x0178000212007388 */ /* 0x0003e20000000400 */
[----:B------:R1:W-:Y:S02]  /*121b0*/  STS.U16 [R18+0x17a00], R20 ;  /* 0x017a001412007388 */ /* 0x0003e40000000400 */
[----:B------:R1:W-:Y:S02]  /*121c0*/  STS.U16 [R18+0x19800], R21 ;  /* 0x0198001512007388 */ /* 0x0003e40000000400 */
[----:B------:R1:W-:Y:S01]  /*121d0*/  STS.U16 [R18+0x19a00], R24 ;  /* 0x019a001812007388 */ /* 0x0003e20000000400 */
[----:B------:R1:W-:Y:S04]  /*121e0*/  STS.U16 [R18+0x1b800], R25 ;  /* 0x01b8001912007388 */ /* 0x0003e80000000400 */
[----:B0-----:R-:W4:Y:S01]  /*121f0*/  LDL.LU R3, [R1+0x344] ;  /* 0x0003440001037983 */ /* 0x001f220000300800 */
[----:B-1----:R-:W4:Y:S03]  /*12200*/  LDL.LU R2, [R1+0x33c] ;  /* 0x00033c0001027983 */ /* 0x002f260000300800 */
[----:B------:R-:W4:Y:S04]  /*12210*/  LDL.LU R20, [R1+0x304] ;  /* 0x0003040001147983 */ /* 0x000f280000300800 */
[----:B------:R-:W4:Y:S01]  /*12220*/  LDL.LU R21, [R1+0x2fc] ;  /* 0x0002fc0001157983 */ /* 0x000f220000300800 */
[----:B------:R-:W4:Y:S02]  /*12230*/  LDL.LU R24, [R1+0x2c4] ;  /* 0x0002c40001187983 */ /* 0x000f240000300800 */
[----:B------:R0:W-:Y:S02]  /*12240*/  STS.U16 [R18+0x1ba00], R29 ;  /* 0x01ba001d12007388 */ /* 0x0001e40000000400 */
[----:B------:R-:W4:Y:S01]  /*12250*/  LDL.LU R25, [R1+0x2bc] ;  /* 0x0002bc0001197983 */ /* 0x000f220000300800 */
[----:B------:R1:W-:Y:S04]  /*12260*/  STS.U16 [R18+0x1d800], R0 ;  /* 0x01d8000012007388 */ /* 0x0003e80000000400 */
[----:B0-----:R-:W4:Y:S01]  /*12270*/  LDL.LU R29, [R1+0x284] ;  /* 0x00028400011d7983 */ /* 0x001f220000300800 */
[----:B-1----:R-:W4:Y:S02]  /*12280*/  LDL.LU R0, [R1+0x27c] ;  /* 0x00027c0001007983 */ /* 0x002f240000300800 */
[----:B------:R-:W-:Y:S01]  /*12290*/  IMAD.SHL.U32 R15, R27, 0x2, RZ ;  /* 0x000000021b0f7824 */ /* 0x000fe200078e00ff */
[----:B------:R-:W4:Y:S04]  /*122a0*/  LDL.LU R14, [R1+0x1e4] ;  /* 0x0001e400010e7983 */ /* 0x000f280000300800 */
[----:B------:R-:W4:Y:S01]  /*122b0*/  LDL.LU R28, [R1+0x34] ;  /* 0x00003400011c7983 */ /* 0x000f220000300800 */
[----:B------:R-:W4:Y:S03]  /*122c0*/  LDL.LU R27, [R1+0x14] ;  /* 0x00001400011b7983 */ /* 0x000f260000300800 */
[----:B------:R0:W-:Y:S01]  /*122d0*/  STS.U16 [R18+0x1da00], R26 ;  /* 0x01da001a12007388 */ /* 0x0001e20000000400 */
[----:B------:R-:W-:Y:S01]  /*122e0*/  LOP3.LUT R15, R15, 0x70, RZ, 0x3c, !PT ;  /* 0x000000700f0f7812 */ /* 0x000fe200078e3cff */
[----:B------:R1:W-:Y:S02]  /*122f0*/  STS.U16 [R18+0x1f800], R23 ;  /* 0x01f8001712007388 */ /* 0x0003e40000000400 */
[----:B------:R1:W-:Y:S01]  /*12300*/  STS.U16 [R18+0x1fa00], R22 ;  /* 0x01fa001612007388 */ /* 0x0003e20000000400 */
[----:B0-----:R-:W4:Y:S01]  /*12310*/  LDL.LU R26, [R1+0x1ec] ;  /* 0x0001ec00011a7983 */ /* 0x001f220000300800 */
[----:B-1----:R-:W4:Y:S02]  /*12320*/  LDL.LU R23, [R1+0x238] ;  /* 0x0002380001177983 */ /* 0x002f240000300800 */
[----:B------:R-:W4:Y:S02]  /*12330*/  LDL.LU R18, [R1+0x176c] ;  /* 0x00176c0001127983 */ /* 0x000f240000300800 */
[----:B------:R-:W4:Y:S01]  /*12340*/  LDL.LU R22, [R1+0x240] ;  /* 0x0002400001167983 */ /* 0x000f220000300800 */
[----:B---3--:R0:W-:Y:S01]  /*12350*/  STS.U16 [R15+0x1c00], R17 ;  /* 0x001c00110f007388 */ /* 0x0081e20000000400 */
[----:B--2---:R1:W-:Y:S02]  /*12360*/  STS.U16 [R15+0x1e00], R16 ;  /* 0x001e00100f007388 */ /* 0x0043e40000000400 */
[----:B------:R2:W-:Y:S01]  /*12370*/  STS.U16 [R15+0x3c00], R13 ;  /* 0x003c000d0f007388 */ /* 0x0005e20000000400 */
[----:B----4-:R3:W-:Y:S04]  /*12380*/  STS.U16 [R15+0x3e00], R12 ;  /* 0x003e000c0f007388 */ /* 0x0107e80000000400 */
[----:B------:R3:W-:Y:S01]  /*12390*/  STS.U16 [R15+0x5c00], R11 ;  /* 0x005c000b0f007388 */ /* 0x0007e20000000400 */
[----:B------:R3:W-:Y:S03]  /*123a0*/  STS.U16 [R15+0x5e00], R10 ;  /* 0x005e000a0f007388 */ /* 0x0007e60000000400 */
[----:B0-----:R-:W4:Y:S01]  /*123b0*/  LDL.LU R17, [R1+0x1768] ;  /* 0x0017680001117983 */ /* 0x001f220000300800 */
[----:B-1----:R-:W4:Y:S02]  /*123c0*/  LDL.LU R16, [R1+0x1764] ;  /* 0x0017640001107983 */ /* 0x002f240000300800 */
[----:B--2---:R-:W2:Y:S01]  /*123d0*/  LDL.LU R13, [R1+0x1760] ;  /* 0x00176000010d7983 */ /* 0x004ea20000300800 */
[----:B---3--:R-:W3:Y:S04]  /*123e0*/  LDL.LU R12, [R1+0x175c] ;  /* 0x00175c00010c7983 */ /* 0x008ee80000300800 */
[----:B------:R-:W2:Y:S01]  /*123f0*/  LDL.LU R11, [R1+0x1758] ;  /* 0x00175800010b7983 */ /* 0x000ea20000300800 */
[----:B------:R-:W2:Y:S03]  /*12400*/  LDL.LU R10, [R1+0x1754] ;  /* 0x00175400010a7983 */ /* 0x000ea60000300800 */
[----:B------:R0:W-:Y:S01]  /*12410*/  STS.U16 [R15+0x7c00], R9 ;  /* 0x007c00090f007388 */ /* 0x0001e20000000400 */
[----:B------:R1:W-:Y:S02]  /*12420*/  STS.U16 [R15+0x7e00], R8 ;  /* 0x007e00080f007388 */ /* 0x0003e40000000400 */
[----:B------:R1:W-:Y:S02]  /*12430*/  STS.U16 [R15+0x9c00], R7 ;  /* 0x009c00070f007388 */ /* 0x0003e40000000400 */
[----:B------:R1:W-:Y:S01]  /*12440*/  STS.U16 [R15+0x9e00], R6 ;  /* 0x009e00060f007388 */ /* 0x0003e20000000400 */
[----:B------:R1:W-:Y:S01]  /*12450*/  STS.U16 [R15+0xbc00], R5 ;  /* 0x00bc00050f007388 */ /* 0x0003e20000000400 */
[----:B------:R1:W-:Y:S03]  /*12460*/  STS.U16 [R15+0xbe00], R4 ;  /* 0x00be00040f007388 */ /* 0x0003e60000000400 */
[----:B0-----:R-:W2:Y:S01]  /*12470*/  LDL.LU R9, [R1+0x1750] ;  /* 0x0017500001097983 */ /* 0x001ea20000300800 */
[----:B-1----:R-:W2:Y:S03]  /*12480*/  LDL.LU R8, [R1+0x174c] ;  /* 0x00174c0001087983 */ /* 0x002ea60000300800 */
[----:B------:R-:W2:Y:S01]  /*12490*/  LDL.LU R7, [R1+0x1748] ;  /* 0x0017480001077983 */ /* 0x000ea20000300800 */
[----:B------:R-:W2:Y:S03]  /*124a0*/  LDL.LU R6, [R1+0x1744] ;  /* 0x0017440001067983 */ /* 0x000ea60000300800 */
        /* <DEDUP_REMOVED lines=15> */
[----:B------:R1:W-:Y:S03]  /*125a0*/  STS.U16 [R15+0x13e00], R0 ;  /* 0x013e00000f007388 */ /* 0x0003e60000000400 */
[----:B0-----:R-:W2:Y:S01]  /*125b0*/  LDL.LU R29, [R1+0x1720] ;  /* 0x00172000011d7983 */ /* 0x001ea20000300800 */
[----:B-1----:R-:W2:Y:S03]  /*125c0*/  LDL.LU R0, [R1+0x171c] ;  /* 0x00171c0001007983 */ /* 0x002ea60000300800 */
[----:B------:R-:W-:Y:S01]  /*125d0*/  STS.U16 [R15+0x15c00], R22 ;  /* 0x015c00160f007388 */ /* 0x000fe20000000400 */
[----:B------:R-:W-:Y:S02]  /*125e0*/  STS.U16 [R15+0x15e00], R23 ;  /* 0x015e00170f007388 */ /* 0x000fe40000000400 */
[----:B------:R-:W-:Y:S02]  /*125f0*/  STS.U16 [R15+0x17c00], R26 ;  /* 0x017c001a0f007388 */ /* 0x000fe40000000400 */
[----:B------:R-:W-:Y:S01]  /*12600*/  STS.U16 [R15+0x17e00], R14 ;  /* 0x017e000e0f007388 */ /* 0x000fe20000000400 */
[----:B------:R-:W-:Y:S04]  /*12610*/  STS.U16 [R15+0x19c00], R28 ;  /* 0x019c001c0f007388 */ /* 0x000fe80000000400 */
[----:B--2---:R-:W-:Y:S01]  /*12620*/  STS.U16 [R15+0x19e00], R0 ;  /* 0x019e00000f007388 */ /* 0x004fe20000000400 */
[----:B------:R-:W-:Y:S02]  /*12630*/  STS.U16 [R15+0x1bc00], R27 ;  /* 0x01bc001b0f007388 */ /* 0x000fe40000000400 */
[----:B------:R0:W-:Y:S02]  /*12640*/  STS.U16 [R15+0x1be00], R29 ;  /* 0x01be001d0f007388 */ /* 0x0001e40000000400 */
[----:B0-----:R-:W2:Y:S04]  /*12650*/  LDL.LU R29, [R1+0x1718] ;  /* 0x00171800011d7983 */ /* 0x001ea80000300800 */
[----:B------:R-:W0:Y:S01]  /*12660*/  S2R R0, SR_TID.X ;  /* 0x0000000000007919 */ /* 0x000e220000002100 */
[----:B------:R-:W-:Y:S02]  /*12670*/  STS.U16 [R15+0x1dc00], R25 ;  /* 0x01dc00190f007388 */ /* 0x000fe40000000400 */
[----:B------:R-:W-:Y:S02]  /*12680*/  STS.U16 [R15+0x1de00], R24 ;  /* 0x01de00180f007388 */ /* 0x000fe40000000400 */
[----:B------:R-:W-:Y:S01]  /*12690*/  STS.U16 [R15+0x1fc00], R21 ;  /* 0x01fc00150f007388 */ /* 0x000fe20000000400 */
[----:B------:R1:W-:Y:S01]  /*126a0*/  STS.U16 [R15+0x1fe00], R20 ;  /* 0x01fe00140f007388 */ /* 0x0003e20000000400 */
[----:B0-----:R-:W-:-:S02]  /*126b0*/  LOP3.LUT R27, R0, 0x7f, RZ, 0xc0, !PT ;  /* 0x0000007f001b7812 */ /* 0x001fc400078ec0ff */
[--C-:B------:R-:W-:Y:S02]  /*126c0*/  SHF.R.S32.HI R23, RZ, 0x7, R0.reuse ;  /* 0x00000007ff177819 */ /* 0x100fe40000011400 */
[----:B------:R-:W-:Y:S01]  /*126d0*/  SHF.R.S32.HI R22, RZ, 0x7, R0 ;  /* 0x00000007ff167819 */ /* 0x000fe20000011400 */
[C---:B------:R-:W-:Y:S02]  /*126e0*/  IMAD.SHL.U32 R14, R27.reuse, 0x2, RZ ;  /* 0x000000021b0e7824 */ /* 0x040fe400078e00ff */
[----:B-1----:R-:W-:Y:S01]  /*126f0*/  IMAD.SHL.U32 R15, R27, 0x2, RZ ;  /* 0x000000021b0f7824 */ /* 0x002fe200078e00ff */
[----:B------:R-:W-:Y:S02]  /*12700*/  SGXT R23, R23, 0x1 ;  /* 0x000000011717781a */ /* 0x000fe40000000200 */
[----:B------:R-:W-:Y:S02]  /*12710*/  SGXT R22, R22, 0x1 ;  /* 0x000000011616781a */ /* 0x000fe40000000200 */
[----:B------:R-:W-:-:S02]  /*12720*/  LOP3.LUT R14, R14, 0x110, R23, 0x78, !PT ;  /* 0x000001100e0e7812 */ /* 0x000fc400078e7817 */
[----:B------:R-:W-:Y:S01]  /*12730*/  LOP3.LUT R15, R15, 0x110, R22, 0x78, !PT ;  /* 0x000001100f0f7812 */ /* 0x000fe200078e7816 */
[----:B------:R-:W-:-:S03]  /*12740*/  SHF.R.S32.HI R23, RZ, 0x7, R0 ;  /* 0x00000007ff177819 */ /* 0x000fc60000011400 */
[----:B------:R-:W-:Y:S01]  /*12750*/  LOP3.LUT R15, R15, 0x20, RZ, 0x3c, !PT ;  /* 0x000000200f0f7812 */ /* 0x000fe200078e3cff */
[----:B------:R-:W-:Y:S01]  /*12760*/  STS.U16 [R14+0x20000], R2 ;  /* 0x020000020e007388 */ /* 0x000fe20000000400 */
[----:B------:R-:W-:Y:S02]  /*12770*/  STS.U16 [R14+0x20800], R6 ;  /* 0x020800060e007388 */ /* 0x000fe40000000400 */
[----:B------:R-:W-:Y:S02]  /*12780*/  STS.U16 [R14+0x21000], R10 ;  /* 0x0210000a0e007388 */ /* 0x000fe40000000400 */
[----:B---3--:R0:W-:Y:S01]  /*12790*/  STS.U16 [R14+0x21800], R12 ;  /* 0x0218000c0e007388 */ /* 0x0081e20000000400 */
[----:B------:R-:W-:Y:S01]  /*127a0*/  STS.U16 [R15+0x20200], R3 ;  /* 0x020200030f007388 */ /* 0x000fe20000000400 */
[----:B------:R-:W-:Y:S01]  /*127b0*/  STS.U16 [R15+0x20a00], R7 ;  /* 0x020a00070f007388 */ /* 0x000fe20000000400 */
[----:B------:R-:W-:Y:S02]  /*127c0*/  SGXT R23, R23, 0x1 ;  /* 0x000000011717781a */ /* 0x000fe40000000200 */
[----:B------:R-:W-:Y:S01]  /*127d0*/  SHF.R.S32.HI R22, RZ, 0x7, R0 ;  /* 0x00000007ff167819 */ /* 0x000fe20000011400 */
[----:B------:R-:W-:Y:S01]  /*127e0*/  STS.U16 [R15+0x21200], R11 ;  /* 0x0212000b0f007388 */ /* 0x000fe20000000400 */
[----:B----4-:R1:W-:Y:S02]  /*127f0*/  STS.U16 [R15+0x21a00], R16 ;  /* 0x021a00100f007388 */ /* 0x0103e40000000400 */
[----:B0-----:R-:W-:Y:S01]  /*12800*/  IMAD.SHL.U32 R14, R27, 0x2, RZ ;  /* 0x000000021b0e7824 */ /* 0x001fe200078e00ff */
[----:B------:R-:W-:-:S04]  /*12810*/  SGXT R22, R22, 0x1 ;  /* 0x000000011616781a */ /* 0x000fc80000000200 */
[----:B------:R-:W-:Y:S01]  /*12820*/  LOP3.LUT R14, R14, 0x110, R23, 0x78, !PT ;  /* 0x000001100e0e7812 */ /* 0x000fe200078e7817 */
[----:B-1----:R-:W-:-:S03]  /*12830*/  IMAD.SHL.U32 R15, R27, 0x2, RZ ;  /* 0x000000021b0f7824 */ /* 0x002fc600078e00ff */
[----:B------:R-:W-:Y:S02]  /*12840*/  LOP3.LUT R14, R14, 0x40, RZ, 0x3c, !PT ;  /* 0x000000400e0e7812 */ /* 0x000fe400078e3cff */
[----:B------:R-:W-:-:S03]  /*12850*/  LOP3.LUT R15, R15, 0x110, R22, 0x78, !PT ;  /* 0x000001100f0f7812 */ /* 0x000fc600078e7816 */
[----:B------:R-:W-:Y:S01]  /*12860*/  STS.U16 [R14+0x20400], R4 ;  /* 0x020400040e007388 */ /* 0x000fe20000000400 */
[----:B------:R-:W-:Y:S01]  /*12870*/  LOP3.LUT R15, R15, 0x60, RZ, 0x3c, !PT ;  /* 0x000000600f0f7812 */ /* 0x000fe200078e3cff */
[----:B------:R-:W-:Y:S02]  /*12880*/  STS.U16 [R14+0x20c00], R8 ;  /* 0x020c00080e007388 */ /* 0x000fe40000000400 */
[----:B------:R-:W-:Y:S01]  /*12890*/  STS.U16 [R14+0x21400], R13 ;  /* 0x0214000d0e007388 */ /* 0x000fe20000000400 */
[----:B------:R0:W-:Y:S01]  /*128a0*/  STS.U16 [R14+0x21c00], R17 ;  /* 0x021c00110e007388 */ /* 0x0001e20000000400 */
[----:B------:R-:W-:Y:S02]  /*128b0*/  STS.U16 [R15+0x20600], R5 ;  /* 0x020600050f007388 */ /* 0x000fe40000000400 */
[----:B------:R-:W-:Y:S02]  /*128c0*/  STS.U16 [R15+0x20e00], R9 ;  /* 0x020e00090f007388 */ /* 0x000fe40000000400 */
[----:B------:R-:W-:Y:S01]  /*128d0*/  STS.U16 [R15+0x21600], R18 ;  /* 0x021600120f007388 */ /* 0x000fe20000000400 */
[----:B------:R-:W-:Y:S01]  /*128e0*/  STS.U16 [R15+0x21e00], R19 ;  /* 0x021e00130f007388 */ /* 0x000fe20000000400 */
[----:B------:R-:W-:Y:S02]  /*128f0*/  BAR.SYNC.DEFER_BLOCKING 0x0 ;  /* 0x0000000000007b1d */ /* 0x000fe40000010000 */
[C---:B0-----:R-:W-:Y:S01]  /*12900*/  IMAD.SHL.U32 R14, R0.reuse, 0x2, RZ ;  /* 0x00000002000e7824 */ /* 0x041fe200078e00ff */
[----:B------:R-:W-:-:S05]  /*12910*/  LOP3.LUT R0, R0, 0x7, RZ, 0xc0, !PT ;  /* 0x0000000700007812 */ /* 0x000fca00078ec0ff */
[----:B------:R-:W-:-:S05]  /*12920*/  IMAD R0, R0, 0x110, RZ ;  /* 0x0000011000007824 */ /* 0x000fca00078e02ff */
[----:B------:R-:W-:-:S05]  /*12930*/  LOP3.LUT R0, R0, 0x30, R14, 0x78, !PT ;  /* 0x0000003000007812 */ /* 0x000fca00078e780e */
[----:B------:R-:W0:Y:S04]  /*12940*/  LDSM.16.M88.4 R8, [R0+0x20000] ;  /* 0x020000000008783b */ /* 0x000e280000000200 */
[----:B------:R-:W1:Y:S04]  /*12950*/  LDSM.16.M88.4 R12, [R0+0x20800] ;  /* 0x02080000000c783b */ /* 0x000e680000000200 */
[----:B------:R-:W-:Y:S04]  /*12960*/  LDSM.16.M88.4 R4, [R0+0x21000] ;  /* 0x021000000004783b */ /* 0x000fe80000000200 */
[----:B0-----:R-:W-:Y:S01]  /*12970*/  STL.64 [R1], R8 ;  /* 0x0000000801007387 */ /* 0x001fe20000100a00 */
[----:B------:R-:W-:Y:S02]  /*12980*/  STL.64 [R1+0x8], R10 ;  /* 0x0000080a01007387 */ /* 0x000fe40000100a00 */
[----:B------:R-:W0:Y:S04]  /*12990*/  LDSM.16.M88.4 R8, [R0+0x21800] ;  /* 0x021800000008783b */ /* 0x000e280000000200 */
[----:B-1----:R-:W-:Y:S01]  /*129a0*/  STL.64 [R1+0x30], R12 ;  /* 0x0000300c01007387 */ /* 0x002fe20000100a00 */
[----:B------:R-:W-:Y:S01]  /*129b0*/  STL.64 [R1+0x38], R14 ;  /* 0x0000380e01007387 */ /* 0x000fe20000100a00 */
[----:B0-----:R-:W-:-:S02]  /*129c0*/  IMAD.MOV.U32 R2, RZ, RZ, R11 ;  /* 0x000000ffff027224 */ /* 0x001fc400078e000b */
[----:B------:R-:W-:Y:S01]  /*129d0*/  IMAD.MOV.U32 R3, RZ, RZ, R10 ;  /* 0x000000ffff037224 */ /* 0x000fe200078e000a */
[----:B------:R-:W-:Y:S01]  /*129e0*/  STL.64 [R1+0x18], R10 ;  /* 0x0000180a01007387 */ /* 0x000fe20000100a00 */
[----:B------:R-:W-:Y:S02]  /*129f0*/  STL.64 [R1+0x20], R4 ;  /* 0x0000200401007387 */ /* 0x000fe40000100a00 */
[----:B------:R-:W-:Y:S02]  /*12a00*/  STL.64 [R1+0x28], R6 ;  /* 0x0000280601007387 */ /* 0x000fe40000100a00 */
[----:B------:R-:W-:Y:S01]  /*12a10*/  STL [R1+0x167c], R2 ;  /* 0x00167c0201007387 */ /* 0x000fe20000100800 */
[----:B------:R-:W-:Y:S04]  /*12a20*/  STL [R1+0x1678], R3 ;  /* 0x0016780301007387 */ /* 0x000fe80000100800 */
[----:B--2---:R-:W0:Y:S04]  /*12a30*/  LDSM.16.MT88.4 R16, [R29+0x100] ;  /* 0x000100001d10783b */ /* 0x004e280000004200 */
[----:B------:R-:W1:Y:S04]  /*12a40*/  LDSM.16.MT88.4 R12, [R29+0x200] ;  /* 0x000200001d0c783b */ /* 0x000e680000004200 */
[----:B------:R-:W-:Y:S04]  /*12a50*/  LDSM.16.MT88.4 R24, [R29+0x4000] ;  /* 0x004000001d18783b */ /* 0x000fe80000004200 */
[----:B------:R-:W-:Y:S04]  /*12a60*/  LDSM.16.MT88.4 R20, [R29] ;  /* 0x000000001d14783b */ /* 0x000fe80000004200 */
[----:B0-----:R-:W-:Y:S01]  /*12a70*/  STL.64 [R1+0x1700], R18 ;  /* 0x0017001201007387 */ /* 0x001fe20000100a00 */
[----:B------:R0:W-:Y:S03]  /*12a80*/  STL.64 [R1+0x16f8], R16 ;  /* 0x0016f81001007387 */ /* 0x0001e60000100a00 */
[----:B0-----:R-:W2:Y:S01]  /*12a90*/  LDL.LU.64 R16, [R1+0x1c0] ;  /* 0x0001c00001107983 */ /* 0x001ea20000300a00 */
[----:B------:R-:W2:Y:S02]  /*12aa0*/  LDL.LU.64 R18, [R1+0x1c8] ;  /* 0x0001c80001127983 */ /* 0x000ea40000300a00 */
[----:B-1----:R-:W-:Y:S02]  /*12ab0*/  STL.64 [R1+0x16d8], R14 ;  /* 0x0016d80e01007387 */ /* 0x002fe40000100a00 */
[----:B------:R0:W-:Y:S02]  /*12ac0*/  STL.64 [R1+0x16d0], R12 ;  /* 0x0016d00c01007387 */ /* 0x0001e40000100a00 */
[----:B0-----:R-:W3:Y:S01]  /*12ad0*/  LDL.LU.64 R12, [R1+0x1b0] ;  /* 0x0001b000010c7983 */ /* 0x001ee20000300a00 */
[----:B------:R-:W4:Y:S02]  /*12ae0*/  LDL.LU.64 R14, [R1+0x1b8] ;  /* 0x0001b800010e7983 */ /* 0x000f240000300a00 */
[----:B------:R-:W-:-:S02]  /*12af0*/  IMAD.MOV.U32 R28, RZ, RZ, R8 ;  /* 0x000000ffff1c7224 */ /* 0x000fc400078e0008 */
[----:B------:R-:W-:Y:S02]  /*12b00*/  IMAD.MOV.U32 R0, RZ, RZ, R9 ;  /* 0x000000ffff007224 */ /* 0x000fe400078e0009 */
[----:B------:R-:W0:Y:S04]  /*12b10*/  LDSM.16.MT88.4 R8, [R29+0x300] ;  /* 0x000300001d08783b */ /* 0x000e280000004200 */
[----:B----4-:R-:W-:Y:S01]  /*12b20*/  STL.64 [R1+0x1710], R14 ;  /* 0x0017100e01007387 */ /* 0x010fe20000100a00 */
[----:B---3--:R1:W-:Y:S03]  /*12b30*/  STL.64 [R1+0x1708], R12 ;  /* 0x0017080c01007387 */ /* 0x0083e60000100a00 */
[----:B-1----:R-:W2:Y:S01]  /*12b40*/  LDL.64 R12, [R1] ;  /* 0x00000000010c7983 */ /* 0x002ea20000100a00 */
[----:B0-----:R-:W-:Y:S02]  /*12b50*/  STL [R1+0x168c], R8 ;  /* 0x00168c0801007387 */ /* 0x001fe40000100800 */
[----:B------:R0:W-:Y:S02]  /*12b60*/  STL [R1+0x1688], R9 ;  /* 0x0016880901007387 */ /* 0x0001e40000100800 */
[----:B------:R-:W-:Y:S01]  /*12b70*/  STL [R1+0x1684], R10 ;  /* 0x0016840a01007387 */ /* 0x000fe20000100800 */
[----:B------:R-:W-:Y:S04]  /*12b80*/  STL [R1+0x1680], R11 ;  /* 0x0016800b01007387 */ /* 0x000fe80000100800 */
[----:B0-----:R-:W3:Y:S01]  /*12b90*/  LDL.64 R8, [R1+0x30] ;  /* 0x0000300001087983 */ /* 0x001ee20000100a00 */
[----:B------:R-:W-:Y:S02]  /*12ba0*/  STL.64 [R1+0x1638], R26 ;  /* 0x0016381a01007387 */ /* 0x000fe40000100a00 */
[----:B------:R0:W-:Y:S02]  /*12bb0*/  STL.64 [R1+0x1630], R24 ;  /* 0x0016301801007387 */ /* 0x0001e40000100a00 */
[----:B------:R-:W3:Y:S01]  /*12bc0*/  LDL.LU.64 R14, [R1+0x1710] ;  /* 0x00171000010e7983 */ /* 0x000ee20000300a00 */
[----:B--2---:R-:W-:Y:S01]  /*12bd0*/  HMMA.16816.F32 R16, R20, R12, R16 ;  /* 0x0000000c1410723c */ /* 0x004fe20000001810 */
[----:B------:R-:W-:-:S02]  /*12be0*/  IMAD.MOV.U32 R7, RZ, RZ, R12 ;  /* 0x000000ffff077224 */ /* 0x000fc400078e000c */
[----:B------:R-:W-:Y:S02]  /*12bf0*/  IMAD.MOV.U32 R6, RZ, RZ, R13 ;  /* 0x000000ffff067224 */ /* 0x000fe400078e000d */
[----:B------:R-:W3:Y:S01]  /*12c00*/  LDL.LU.64 R12, [R1+0x1708] ;  /* 0x00170800010c7983 */ /* 0x000ee20000300a00 */
[----:B0-----:R-:W-:Y:S11]  /*12c10*/  IMAD.MOV.U32 R24, RZ, RZ, R28 ;  /* 0x000000ffff187224 */ /* 0x001ff600078e001c */
[----:B------:R-:W-:Y:S06]  /*12c20*/  @!UPT UIADD3 URZ, URZ, URZ, URZ ;  /* 0x0000003f3f3ff290 */ /* 0x000fec000fffe03f */
[----:B------:R0:W-:Y:S01]  /*12c30*/  STL.64 [R1+0xa0], R16 ;  /* 0x0000a01001007387 */ /* 0x0001e20000100a00 */
[----:B------:R1:W-:Y:S02]  /*12c40*/  STL [R1+0xa8], R18 ;  /* 0x0000a81201007387 */ /* 0x0003e40000100800 */
[----:B------:R-:W-:Y:S01]  /*12c50*/  IMAD.MOV.U32 R28, RZ, RZ, R19 ;  /* 0x000000ffff1c7224 */ /* 0x000fe200078e0013 */
[----:B0-----:R-:W2:Y:S01]  /*12c60*/  LDL.LU.64 R16, [R1+0x1a0] ;  /* 0x0001a00001107983 */ /* 0x001ea20000300a00 */
[----:B-1----:R-:W2:Y:S03]  /*12c70*/  LDL.LU.64 R18, [R1+0x1a8] ;  /* 0x0001a80001127983 */ /* 0x002ea60000300a00 */
[----:B------:R-:W-:Y:S01]  /*12c80*/  STL [R1+0x1690], R28 ;  /* 0x0016901c01007387 */ /* 0x000fe20000100800 */
[----:B---3--:R-:W-:Y:S11]  /*12c90*/  HMMA.16816.F32 R12, R20, R8, R12 ;  /* 0x00000008140c723c */ /* 0x008ff6000000180c */
[----:B------:R-:W-:Y:S11]  /*12ca0*/  @!UPT UIADD3 URZ, URZ, URZ, URZ ;  /* 0x0000003f3f3ff290 */ /* 0x000ff6000fffe03f */
[----:B------:R-:W-:Y:S02]  /*12cb0*/  @!UPT UIADD3 URZ, URZ, URZ, URZ ;  /* 0x0000003f3f3ff290 */ /* 0x000fe4000fffe03f */
[----:B------:R-:W-:Y:S02]  /*12cc0*/  IMAD.MOV.U32 R10, RZ, RZ, R12 ;  /* 0x000000ffff0a7224 */ /* 0x000fe400078e000c */
[----:B------:R-:W-:Y:S02]  /*12cd0*/  IMAD.MOV.U32 R11, RZ, RZ, R13 ;  /* 0x000000ffff0b7224 */ /* 0x000fe400078e000d */
[----:B------:R-:W-:Y:S02]  /*12ce0*/  IMAD.MOV.U32 R2, RZ, RZ, R14 ;  /* 0x000000ffff027224 */ /* 0x000fe400078e000e */
[----:B------:R-:W-:Y:S01]  /*12cf0*/  IMAD.MOV.U32 R3, RZ, RZ, R15 ;  /* 0x000000ffff037224 */ /* 0x000fe200078e000f */
[----:B------:R-:W3:Y:S01]  /*12d00*/  LDL.LU.64 R12, [R1+0x190] ;  /* 0x00019000010c7983 */ /* 0x000ee20000300a00 */
[----:B------:R-:W3:Y:S02]  /*12d10*/  LDL.LU.64 R14, [R1+0x198] ;  /* 0x00019800010e7983 */ /* 0x000ee40000300a00 */
[----:B------:R-:W-:-:S02]  /*12d20*/  IMAD.MOV.U32 R25, RZ, RZ, R0 ;  /* 0x000000ffff197224 */ /* 0x000fc400078e0000 */
[----:B------:R-:W-:Y:S01]  /*12d30*/  IMAD.MOV.U32 R26, RZ, RZ, R8 ;  /* 0x000000ffff1a7224 */ /* 0x000fe200078e0008 */
[----:B------:R0:W-:Y:S01]  /*12d40*/  STL [R1+0x16a0], R3 ;  /* 0x0016a00301007387 */ /* 0x0001e20000100800 */
[----:B------:R-:W-:Y:S02]  /*12d50*/  IMAD.MOV.U32 R0, RZ, RZ, R9 ;  /* 0x000000ffff007224 */ /* 0x000fe400078e0009 */
[----:B------:R1:W-:Y:S02]  /*12d60*/  STL [R1+0x169c], R2 ;  /* 0x00169c0201007387 */ /* 0x0003e40000100800 */
[----:B------:R-:W-:Y:S02]  /*12d70*/  IMAD.MOV.U32 R8, RZ, RZ, R7 ;  /* 0x000000ffff087224 */ /* 0x000fe400078e0007 */
[----:B------:R-:W-:Y:S01]  /*12d80*/  IMAD.MOV.U32 R9, RZ, RZ, R6 ;  /* 0x000000ffff097224 */ /* 0x000fe200078e0006 */
[----:B--2---:R-:W-:Y:S01]  /*12d90*/  HMMA.16816.F32 R16, R20, R4, R16 ;  /* 0x000000041410723c */ /* 0x004fe20000001810 */
[----:B0-----:R-:W-:-:S02]  /*12da0*/  IMAD.MOV.U32 R3, RZ, RZ, R4 ;  /* 0x000000ffff037224 */ /* 0x001fc400078e0004 */
[----:B-1----:R-:W-:Y:S02]  /*12db0*/  IMAD.MOV.U32 R2, RZ, RZ, R5 ;  /* 0x000000ffff027224 */ /* 0x002fe400078e0005 */
[----:B------:R-:W0:Y:S04]  /*12dc0*/  LDSM.16.MT88.4 R4, [R29+0x4100] ;  /* 0x004100001d04783b */ /* 0x000e280000004200 */
[----:B------:R-:W-:Y:S01]  /*12dd0*/  STL [R1+0x1698], R11 ;  /* 0x0016980b01007387 */ /* 0x000fe20000100800 */
[----:B------:R-:W-:Y:S11]  /*12de0*/  STL [R1+0x1694], R10 ;  /* 0x0016940a01007387 */ /* 0x000ff60000100800 */
[----:B------:R-:W-:Y:S02]  /*12df0*/  @!UPT UIADD3 URZ, URZ, URZ, URZ ;  /* 0x0000003f3f3ff290 */ /* 0x000fe4000fffe03f */
[----:B------:R-:W-:Y:S01]  /*12e00*/  STL.64 [R1+0x80], R16 ;  /* 0x0000801001007387 */ /* 0x000fe20000100a00 */
[----:B------:R1:W-:Y:S03]  /*12e10*/  STL.64 [R1+0x88], R18 ;  /* 0x0000881201007387 */ /* 0x0003e60000100a00 */
[----:B-1----:R-:W2:Y:S01]  /*12e20*/  LDL.LU.64 R18, [R1+0x1700] ;  /* 0x0017000001127983 */ /* 0x002ea20000300a00 */
[----:B------:R-:W2:Y:S03]  /*12e30*/  LDL.LU.64 R16, [R1+0x16f8] ;  /* 0x0016f80001107983 */ /* 0x000ea60000300a00 */
[----:B0-----:R-:W-:Y:S01]  /*12e40*/  STL.64 [R1+0x15e8], R6 ;  /* 0x0015e80601007387 */ /* 0x001fe20000100a00 */
[----:B------:R3:W-:Y:S02]  /*12e50*/  STL.64 [R1+0x15e0], R4 ;  /* 0x0015e00401007387 */ /* 0x0007e40000100a00 */
[----:B---3--:R-:W-:Y:S01]  /*12e60*/  HMMA.16816.F32 R4, R20, R24, R12 ;  /* 0x000000181404723c */ /* 0x008fe2000000180c */
[----:B------:R-:W3:Y:S01]  /*12e70*/  LDL.LU.64 R12, [R1+0x170] ;  /* 0x00017000010c7983 */ /* 0x000ee20000300a00 */
[----:B------:R-:W4:Y:S03]  /*12e80*/  LDL.LU.64 R14, [R1+0x178] ;  /* 0x00017800010e7983 */ /* 0x000f260000300a00 */
[----:B------:R-:W0:Y:S04]  /*12e90*/  LDSM.16.MT88.4 R20, [R29+0x4200] ;  /* 0x004200001d14783b */ /* 0x000e280000004200 */
[----:B----4-:R-:W-:Y:S01]  /*12ea0*/  STL.64 [R1+0x16f0], R14 ;  /* 0x0016f00e01007387 */ /* 0x010fe20000100a00 */
[----:B---3--:R1:W-:Y:S03]  /*12eb0*/  STL.64 [R1+0x16e8], R12 ;  /* 0x0016e80c01007387 */ /* 0x0083e60000100a00 */
[----:B-1----:R-:W2:Y:S01]  /*12ec0*/  LDL.LU.64 R12, [R1+0x180] ;  /* 0x00018000010c7983 */ /* 0x002ea20000300a00 */
[----:B------:R-:W2:Y:S09]  /*12ed0*/  LDL.LU.64 R14, [R1+0x188] ;  /* 0x00018800010e7983 */ /* 0x000eb20000300a00 */
[----:B------:R-:W-:Y:S02]  /*12ee0*/  STL.64 [R1+0x15f8], R6 ;  /* 0x0015f80601007387 */ /* 0x000fe40000100a00 */
[----:B------:R-:W-:Y:S01]  /*12ef0*/  STL.64 [R1+0x15f0], R4 ;  /* 0x0015f00401007387 */ /* 0x000fe20000100a00 */
[----:B------:R-:W-:Y:S01]  /*12f00*/  STL [R1+0x16a4], R29 ;  /* 0x0016a41d01007387 */ /* 0x000fe20000100800 */
[----:B0-----:R-:W-:Y:S02]  /*12f10*/  STL.64 [R1+0x1598], R22 ;  /* 0x0015981601007387 */ /* 0x001fe40000100a00 */
[----:B------:R0:W-:Y:S02]  /*12f20*/  STL.64 [R1+0x1590], R20 ;  /* 0x0015901401007387 */ /* 0x0001e40000100a00 */
[----:B0-----:R-:W-:Y:S01]  /*12f30*/  IMAD.MOV.U32 R20, RZ, RZ, R26 ;  /* 0x000000ffff147224 */ /* 0x001fe200078e001a */
[----:B--2---:R-:W-:Y:S11]  /*12f40*/  HMMA.16816.F32 R12, R16, R8, R12 ;  /* 0x00000008100c723c */ /* 0x004ff6000000180c */
[----:B------:R-:W-:Y:S11]  /*12f50*/  @!UPT UIADD3 URZ, URZ, URZ, URZ ;  /* 0x0000003f3f3ff290 */ /* 0x000ff6000fffe03f */
[----:B------:R-:W-:Y:S02]  /*12f60*/  @!UPT UIADD3 URZ, URZ, URZ, URZ ;  /* 0x0000003f3f3ff290 */ /* 0x000fe4000fffe03f */
[----:B------:R-:W-:Y:S02]  /*12f70*/  IMAD.MOV.U32 R27, RZ, RZ, R14 ;  /* 0x000000ffff1b7224 */ /* 0x000fe400078e000e */
[----:B------:R-:W-:Y:S02]  /*12f80*/  IMAD.MOV.U32 R26, RZ, RZ, R15 ;  /* 0x000000ffff1a7224 */ /* 0x000fe400078e000f */
[----:B------:R-:W-:Y:S02]  /*12f90*/  IMAD.MOV.U32 R8, RZ, RZ, R12 ;  /* 0x000000ffff087224 */ /* 0x000fe400078e000c */
[----:B------:R-:W-:Y:S01]  /*12fa0*/  IMAD.MOV.U32 R9, RZ, RZ, R13 ;  /* 0x000000ffff097224 */ /* 0x000fe200078e000d */
[----:B------:R-:W2:Y:S01]  /*12fb0*/  LDL.LU.64 R14, [R1+0x16f0] ;  /* 0x0016f000010e7983 */ /* 0x000ea20000300a00 */
[----:B------:R-:W2:Y:S03]  /*12fc0*/  LDL.LU.64 R12, [R1+0x16e8] ;  /* 0x0016e800010c7983 */ /* 0x000ea60000300a00 */
[----:B------:R0:W-:Y:S04]  /*12fd0*/  STL.64 [R1+0x16e0], R8 ;  /* 0x0016e00801007387 */ /* 0x0001e80000100a00 */
[----:B0-----:R-:W3:Y:S01]  /*12fe0*/  LDL.LU.64 R8, [R1+0x160] ;  /* 0x0001600001087983 */ /* 0x001ee20000300a00 */
[----:B------:R-:W3:Y:S02]  /*12ff0*/  LDL.LU.64 R10, [R1+0x168] ;  /* 0x00016800010a7983 */ /* 0x000ee40000300a00 */
[----:B------:R-:W-:-:S02]  /*13000*/  IMAD.MOV.U32 R21, RZ, RZ, R0 ;  /* 0x000000ffff157224 */ /* 0x000fc400078e0000 */
[----:B------:R-:W-:Y:S02]  /*13010*/  IMAD.MOV.U32 R4, RZ, RZ, R3 ;  /* 0x000000ffff047224 */ /* 0x000fe400078e0003 */
[----:B------:R-:W-:-:S03]  /*13020*/  IMAD.MOV.U32 R5, RZ, RZ, R2 ;  /* 0x000000ffff057224 */ /* 0x000fc600078e0002 */
[C---:B--2---:R-:W-:Y:S08]  /*13030*/  HMMA.16816.F32 R12, R16.reuse, R20, R12 ;  /* 0x00000014100c723c */ /* 0x044ff0000000180c */
[----:B---3--:R-:W-:Y:S11]  /*13040*/  HMMA.16816.F32 R4, R16, R4, R8 ;  /* 0x000000041004723c */ /* 0x008ff60000001808 */
[----:B------:R-:W-:Y:S04]  /*13050*/  @!UPT UIADD3 URZ, URZ, URZ, URZ ;  /* 0x0000003f3f3ff290 */ /* 0x000fe8000fffe03f */
[----:B------:R0:W-:Y:S01]  /*13060*/  STL.64 [R1+0x60], R12 ;  /* 0x0000600c01007387 */ /* 0x0001e20000100a00 */
[----:B------:R1:W-:Y:S03]  /*13070*/  STL.64 [R1+0x68], R14 ;  /* 0x0000680e01007387 */ /* 0x0003e60000100a00 */
[----:B0-----:R-:W2:Y:S01]  /*13080*/  LDL.LU.64 R12, [R1+0x150] ;  /* 0x00015000010c7983 */ /* 0x001ea20000300a00 */
[----:B-1----:R-:W2:Y:S02]  /*13090*/  LDL.LU.64 R14, [R1+0x158] ;  /* 0x00015800010e7983 */ /* 0x002ea40000300a00 */
[----:B------:R0:W-:Y:S02]  /*130a0*/  STL.64 [R1+0x16b8], R20 ;  /* 0x0016b81401007387 */ /* 0x0001e40000100a00 */
[----:B0-----:R-:W3:Y:S01]  /*130b0*/  LDL.LU.64 R20, [R1] ;  /* 0x0000000001147983 */ /* 0x001ee20000300a00 */
[----:B------:R-:W4:Y:S02]  /*130c0*/  LDL.LU.64 R8, [R1+0x16e0] ;  /* 0x0016e00001087983 */ /* 0x000f240000300a00 */
[----:B------:R-:W-:-:S02]  /*130d0*/  IMAD.MOV.U32 R11, RZ, RZ, R5 ;  /* 0x000000ffff0b7224 */ /* 0x000fc400078e0005 */
[----:B------:R-:W-:-:S05]  /*130e0*/  IMAD.MOV.U32 R10, RZ, RZ, R6 ;  /* 0x000000ffff0a7224 */ /* 0x000fca00078e0006 */
[----:B------:R-:W-:Y:S04]  /*130f0*/  STL.64 [R1+0x16b0], R10 ;  /* 0x0016b00a01007387 */ /* 0x000fe80000100a00 */
[----:B----4-:R0:W-:Y:S04]  /*13100*/  STL.64 [R1+0x16a8], R8 ;  /* 0x0016a80801007387 */ /* 0x0101e80000100a00 */
[----:B0-----:R-:W4:Y:S01]  /*13110*/  LDL.LU.64 R8, [R1+0x130] ;  /* 0x0001300001087983 */ /* 0x001f220000300a00 */
[----:B------:R-:W3:Y:S02]  /*13120*/  LDL.LU.64 R10, [R1+0x138] ;  /* 0x00013800010a7983 */ /* 0x000ee40000300a00 */
[----:B------:R-:W-:-:S02]  /*13130*/  IMAD.MOV.U32 R2, RZ, RZ, R4 ;  /* 0x000000ffff027224 */ /* 0x000fc400078e0004 */
[----:B------:R-:W-:Y:S01]  /*13140*/  IMAD.MOV.U32 R28, RZ, RZ, R7 ;  /* 0x000000ffff1c7224 */ /* 0x000fe200078e0007 */
[----:B--2---:R-:W-:Y:S01]  /*13150*/  HMMA.16816.F32 R16, R16, R24, R12 ;  /* 0x000000181010723c */ /* 0x004fe2000000180c */
[----:B---3--:R-:W-:Y:S01]  /*13160*/  STL.64 [R1+0x16c8], R10 ;  /* 0x0016c80a01007387 */ /* 0x008fe20000100a00 */
[----:B----4-:R0:W-:Y:S03]  /*13170*/  STL.64 [R1+0x16c0], R8 ;  /* 0x0016c00801007387 */ /* 0x0101e60000100a00 */
[----:B0-----:R-:W2:Y:S01]  /*13180*/  LDL.LU.64 R8, [R1+0x140] ;  /* 0x0001400001087983 */ /* 0x001ea20000300a00 */
[----:B------:R-:W2:Y:S02]  /*13190*/  LDL.LU.64 R10, [R1+0x148] ;  /* 0x00014800010a7983 */ /* 0x000ea40000300a00 */
[----:B------:R-:W3:Y:S02]  /*131a0*/  LDL.LU.64 R4, [R1+0xd0] ;  /* 0x0000d00001047983 */ /* 0x000ee40000300a00 */
[----:B------:R-:W3:Y:S01]  /*131b0*/  LDL.LU.64 R6, [R1+0xd8] ;  /* 0x0000d80001067983 */ /* 0x000ee20000300a00 */
[----:B------:R-:W2:Y:S01]  /*131c0*/  LDL.LU.64 R14, [R1+0x16d8] ;  /* 0x0016d800010e7983 */ /* 0x000ea20000300a00 */
[----:B------:R-:W2:Y:S11]  /*131d0*/  LDL.LU.64 R12, [R1+0x16d0] ;  /* 0x0016d000010c7983 */ /* 0x000eb60000300a00 */
[----:B------:R-:W-:Y:S02]  /*131e0*/  STL.64 [R1+0x15a8], R18 ;  /* 0x0015a81201007387 */ /* 0x000fe40000100a00 */
[----:B------:R0:W-:Y:S02]  /*131f0*/  STL.64 [R1+0x15a0], R16 ;  /* 0x0015a01001007387 */ /* 0x0001e40000100a00 */
[----:B------:R-:W-:-:S02]  /*13200*/  IMAD.MOV.U32 R29, RZ, RZ, R20 ;  /* 0x000000ffff1d7224 */ /* 0x000fc400078e0014 */
[----:B------:R-:W-:Y:S01]  /*13210*/  IMAD.MOV.U32 R3, RZ, RZ, R21 ;  /* 0x000000ffff037224 */ /* 0x000fe200078e0015 */
[----:B0-----:R-:W3:Y:S01]  /*13220*/  LDL.LU.64 R16, [R1+0x20] ;  /* 0x0000200001107983 */ /* 0x001ee20000300a00 */
[----:B------:R-:W4:Y:S01]  /*13230*/  LDL.LU.64 R18, [R1+0x28] ;  /* 0x0000280001127983 */ /* 0x000f220000300a00 */
[C---:B--2---:R-:W-:Y:S11]  /*13240*/  HMMA.16816.F32 R8, R12.reuse, R20, R8 ;  /* 0x000000140c08723c */ /* 0x044ff60000001808 */
[----:B------:R-:W-:Y:S11]  /*13250*/  @!UPT UIADD3 URZ, URZ, URZ, URZ ;  /* 0x0000003f3f3ff290 */ /* 0x000ff6000fffe03f */
[----:B------:R-:W-:Y:S01]  /*13260*/  @!UPT UIADD3 URZ, URZ, URZ, URZ ;  /* 0x0000003f3f3ff290 */ /* 0x000fe2000fffe03f */
[----:B------:R-:W-:Y:S01]  /*13270*/  STL.64 [R1+0xb0], R8 ;  /* 0x0000b00801007387 */ /* 0x000fe20000100a00 */
[----:B------:R0:W-:Y:S03]  /*13280*/  STL.64 [R1+0xb8], R10 ;  /* 0x0000b80a01007387 */ /* 0x0001e60000100a00 */
[----:B0-----:R-:W2:Y:S01]  /*13290*/  LDL.LU.64 R10, [R1+0x16c8] ;  /* 0x0016c800010a7983 */ /* 0x001ea20000300a00 */
[----:B------:R-:W2:Y:S02]  /*132a0*/  LDL.LU.64 R8, [R1+0x16c0] ;  /* 0x0016c00001087983 */ /* 0x000ea40000300a00 */
[----:B------:R-:W2:Y:S01]  /*132b0*/  LDL.LU.64 R20, [R1+0x16b8] ;  /* 0x0016b80001147983 */ /* 0x000ea20000300a00 */
[C---:B---3--:R-:W-:Y:S11]  /*132c0*/  HMMA.16816.F32 R4, R12.reuse, R16, R4 ;  /* 0x000000100c04723c */ /* 0x048ff60000001804 */
[----:B------:R-:W-:Y:S11]  /*132d0*/  @!UPT UIADD3 URZ, URZ, URZ, URZ ;  /* 0x0000003f3f3ff290 */ /* 0x000ff6000fffe03f */
[----:B------:R-:W-:Y:S02]  /*132e0*/  @!UPT UIADD3 URZ, URZ, URZ, URZ ;  /* 0x0000003f3f3ff290 */ /* 0x000fe4000fffe03f */
[----:B------:R-:W-:Y:S01]  /*132f0*/  IMAD.MOV.U32 R23, RZ, RZ, R7 ;  /* 0x000000ffff177224 */ /* 0x000fe200078e0007 */
[C---:B--2---:R-:W-:Y:S11]  /*13300*/  HMMA.16816.F32 R8, R12.reuse, R20, R8 ;  /* 0x000000140c08723c */ /* 0x044ff60000001808 */
[----:B------:R-:W-:Y:S11]  /*13310*/  @!UPT UIADD3 URZ, URZ, URZ, URZ ;  /* 0x0000003f3f3ff290 */ /* 0x000ff6000fffe03f */
[----:B------:R-:W-:Y:S02]  /*13320*/  @!UPT UIADD3 URZ, URZ, URZ, URZ ;  /* 0x0000003f3f3ff290 */ /* 0x000fe4000fffe03f */
[----:B------:R-:W-:Y:S02]  /*13330*/  IMAD.MOV.U32 R20, RZ, RZ, R10 ;  /* 0x000000ffff147224 */ /* 0x000fe400078e000a */
[----:B------:R-:W-:Y:S02]  /*13340*/  IMAD.MOV.U32 R0, RZ, RZ, R11 ;  /* 0x000000ffff007224 */ /* 0x000fe400078e000b */
[----:B------:R-:W-:Y:S02]  /*13350*/  IMAD.MOV.U32 R22, RZ, RZ, R8 ;  /* 0x000000ffff167224 */ /* 0x000fe400078e0008 */
[----:B------:R-:W-:Y:S01]  /*13360*/  IMAD.MOV.U32 R21, RZ, RZ, R9 ;  /* 0x000000ffff157224 */ /* 0x000fe200078e0009 */
[----:B------:R-:W2:Y:S01]  /*13370*/  LDL.LU.64 R10, [R1+0x16b0] ;  /* 0x0016b000010a7983 */ /* 0x000ea20000300a00 */
[----:B------:R-:W3:Y:S02]  /*13380*/  LDL.LU.64 R8, [R1+0x16a8] ;  /* 0x0016a80001087983 */ /* 0x000ee40000300a00 */
[----:B------:R-:W-:Y:S02]  /*13390*/  STL.64 [R1+0xd0], R4 ;  /* 0x0000d00401007387 */ /* 0x000fe40000100a00 */
[----:B------:R-:W-:Y:S01]  /*133a0*/  STL [R1+0xd8], R6 ;  /* 0x0000d80601007387 */ /* 0x000fe20000100800 */
[----:B----4-:R-:W-:Y:S01]  /*133b0*/  STL.64 [R1+0x1660], R18 ;  /* 0x0016601201007387 */ /* 0x010fe20000100a00 */
[----:B------:R0:W-:Y:S03]  /*133c0*/  STL.64 [R1+0x1658], R16 ;  /* 0x0016581001007387 */ /* 0x0001e60000100a00 */
[----:B0-----:R-:W4:Y:S01]  /*133d0*/  LDL.LU.64 R16, [R1+0x120] ;  /* 0x0001200001107983 */ /* 0x001f220000300a00 */
[----:B------:R-:W4:Y:S02]  /*133e0*/  LDL.LU.64 R18, [R1+0x128] ;  /* 0x0001280001127983 */ /* 0x000f240000300a00 */
[----:B------:R-:W2:Y:S02]  /*133f0*/  LDL.LU R4, [R1+0x80] ;  /* 0x0000800001047983 */ /* 0x000ea40000300800 */
[----:B------:R-:W2:Y:S01]  /*13400*/  LDL.LU R5, [R1+0x84] ;  /* 0x0000840001057983 */ /* 0x000ea20000300800 */
[----:B------:R-:W2:Y:S01]  /*13410*/  LDL.LU R6, [R1+0x88] ;  /* 0x0000880001067983 */ /* 0x000ea20000300800 */
[----:B------:R-:W2:Y:S03]  /*13420*/  LDL.LU R7, [R1+0x8c] ;  /* 0x00008c0001077983 */ /* 0x000ea60000300800 */
[----:B--2---:R-:W-:Y:S01]  /*13430*/  STL.64 [R1+0x1608], R6 ;  /* 0x0016080601007387 */ /* 0x004fe20000100a00 */
[----:B------:R0:W-:Y:S03]  /*13440*/  STL.64 [R1+0x1600], R4 ;  /* 0x0016000401007387 */ /* 0x0001e60000100a00 */
[----:B0-----:R-:W2:Y:S01]  /*13450*/  LDL.LU.64 R4, [R1+0x30] ;  /* 0x0000300001047983 */ /* 0x001ea20000300a00 */
[----:B------:R-:W2:Y:S01]  /*13460*/  LDL.64 R6, [R1+0x38] ;  /* 0x0000380001067983 */ /* 0x000ea20000100a00 */
[----:B----4-:R-:W-:Y:S02]  /*13470*/  HMMA.16816.F32 R12, R12, R24, R16 ;  /* 0x000000180c0c723c */ /* 0x010fe40000001810 */
[----:B--2---:R-:W-:Y:S01]  /*13480*/  STL.64 [R1+0x1670], R6 ;  /* 0x0016700601007387 */ /* 0x004fe20000100a00 */
[----:B------:R-:W-:Y:S02]  /*13490*/  STL.64 [R1+0x1668], R4 ;  /* 0x0016680401007387 */ /* 0x000fe40000100a00 */
[----:B------:R-:W-:Y:S02]  /*134a0*/  STL.64 [R1+0x15b8], R22 ;  /* 0x0015b81601007387 */ /* 0x000fe40000100a00 */
[----:B------:R0:W-:Y:S02]  /*134b0*/  STL.64 [R1+0x15b0], R20 ;  /* 0x0015b01401007387 */ /* 0x0001e40000100a00 */
[----:B0-----:R-:W2:Y:S01]  /*134c0*/  LDL.LU R20, [R1+0x60] ;  /* 0x0000600001147983 */ /* 0x001ea20000300800 */
[----:B------:R-:W2:Y:S02]  /*134d0*/  LDL.LU R21, [R1+0x64] ;  /* 0x0000640001157983 */ /* 0x000ea40000300800 */
[----:B------:R-:W4:Y:S02]  /*134e0*/  LDL.LU R22, [R1+0x68] ;  /* 0x0000680001167983 */ /* 0x000f240000300800 */
[----:B------:R-:W4:Y:S02]  /*134f0*/  LDL.LU R23, [R1+0x6c] ;  /* 0x00006c0001177983 */ /* 0x000f240000300800 */
[----:B----4-:R-:W-:Y:S01]  /*13500*/  STL.64 [R1+0x15c8], R22 ;  /* 0x0015c81601007387 */ /* 0x010fe20000100a00 */
[----:B--2---:R0:W-:Y:S02]  /*13510*/  STL.64 [R1+0x15c0], R20 ;  /* 0x0015c01401007387 */ /* 0x0041e40000100a00 */
[----:B0-----:R-:W-:-:S02]  /*13520*/  IMAD.MOV.U32 R20, RZ, RZ, R29 ;  /* 0x000000ffff147224 */ /* 0x001fc400078e001d */
[----:B------:R-:W-:Y:S01]  /*13530*/  IMAD.MOV.U32 R21, RZ, RZ, R3 ;  /* 0x000000ffff157224 */ /* 0x000fe200078e0003 */
[----:B------:R-:W2:Y:S01]  /*13540*/  LDL.LU R29, [R1+0x16a4] ;  /* 0x0016a400011d7983 */ /* 0x000ea20000300800 */
[----:B------:R-:W4:Y:S02]  /*13550*/  LDL.LU R3, [R1+0x16a0] ;  /* 0x0016a00001037983 */ /* 0x000f240000300800 */
[----:B------:R-:W2:Y:S02]  /*13560*/  LDL R22, [R1+0x8] ;  /* 0x0000080001167983 */ /* 0x000ea40000100800 */
[----:B------:R-:W2:Y:S01]  /*13570*/  LDL R23, [R1+0xc] ;  /* 0x00000c0001177983 */ /* 0x000ea20000100800 */
[----:B------:R-:W2:Y:S01]  /*13580*/  LDL.LU.64 R4, [R1+0xe0] ;  /* 0x0000e00001047983 */ /* 0x000ea20000300a00 */
[----:B------:R-:W2:Y:S02]  /*13590*/  LDL.LU.64 R6, [R1+0xe8] ;  /* 0x0000e80001067983 */ /* 0x000ea40000300a00 */
[----:B------:R-:W-:Y:S02]  /*135a0*/  STL.64 [R1+0x1650], R24 ;  /* 0x0016501801007387 */ /* 0x000fe40000100a00 */
[----:B------:R-:W-:Y:S01]  /*135b0*/  STL.64 [R1+0x1560], R14 ;  /* 0x0015600e01007387 */ /* 0x000fe20000100a00 */
[----:B------:R0:W-:Y:S02]  /*135c0*/  STL.64 [R1+0x1558], R12 ;  /* 0x0015580c01007387 */ /* 0x0001e40000100a00 */
[----:B0-----:R-:W-:-:S02]  /*135d0*/  IMAD.MOV.U32 R12, RZ, RZ, R2 ;  /* 0x000000ffff0c7224 */ /* 0x001fc400078e0002 */
[----:B------:R-:W-:Y:S01]  /*135e0*/  IMAD.MOV.U32 R13, RZ, RZ, R11 ;  /* 0x000000ffff0d7224 */ /* 0x000fe200078e000b */
[----:B------:R-:W2:Y:S01]  /*135f0*/  LDL.LU R2, [R1+0x169c] ;  /* 0x00169c0001027983 */ /* 0x000ea20000300800 */
[----:B------:R-:W2:Y:S02]  /*13600*/  LDL.LU R11, [R1+0x1698] ;  /* 0x00169800010b7983 */ /* 0x000ea40000300800 */
[----:B------:R-:W-:Y:S02]  /*13610*/  IMAD.MOV.U32 R14, RZ, RZ, R10 ;  /* 0x000000ffff0e7224 */ /* 0x000fe400078e000a */
[----:B------:R-:W2:Y:S01]  /*13620*/  LDL.LU R10, [R1+0x1694] ;  /* 0x00169400010a7983 */ /* 0x000ea20000300800 */
[----:B------:R-:W-:Y:S02]  /*13630*/  IMAD.MOV.U32 R15, RZ, RZ, R28 ;  /* 0x000000ffff0f7224 */ /* 0x000fe400078e001c */
[----:B------:R-:W2:Y:S03]  /*13640*/  LDL.LU R28, [R1+0x1690] ;  /* 0x00169000011c7983 */ /* 0x000ea60000300800 */
[----:B------:R-:W-:Y:S01]  /*13650*/  STL.64 [R1+0x15d8], R14 ;  /* 0x0015d80e01007387 */ /* 0x000fe20000100a00 */
[----:B------:R3:W-:Y:S02]  /*13660*/  STL.64 [R1+0x15d0], R12 ;  /* 0x0015d00c01007387 */ /* 0x0007e40000100a00 */
[----:B---3--:R-:W-:-:S02]  /*13670*/  IMAD.MOV.U32 R12, RZ, RZ, R8 ;  /* 0x000000ffff0c7224 */ /* 0x008fc400078e0008 */
[----:B------:R-:W-:Y:S01]  /*13680*/  IMAD.MOV.U32 R13, RZ, RZ, R9 ;  /* 0x000000ffff0d7224 */ /* 0x000fe200078e0009 */
[----:B------:R-:W3:Y:S01]  /*13690*/  LDL.LU R8, [R1+0x168c] ;  /* 0x00168c0001087983 */ /* 0x000ee20000300800 */
[----:B------:R-:W3:Y:S02]  /*136a0*/  LDL.LU R9, [R1+0x1688] ;  /* 0x0016880001097983 */ /* 0x000ee40000300800 */
[----:B------:R-:W-:Y:S02]  /*136b0*/  IMAD.MOV.U32 R14, RZ, RZ, R27 ;  /* 0x000000ffff0e7224 */ /* 0x000fe400078e001b */
[----:B------:R-:W-:Y:S01]  /*136c0*/  IMAD.MOV.U32 R15, RZ, RZ, R26 ;  /* 0x000000ffff0f7224 */ /* 0x000fe200078e001a */
[----:B------:R-:W3:Y:S01]  /*136d0*/  LDL.LU.64 R16, [R1+0x110] ;  /* 0x0001100001107983 */ /* 0x000ee20000300a00 */
[----:B------:R-:W3:Y:S02]  /*136e0*/  LDL.LU.64 R18, [R1+0x118] ;  /* 0x0001180001127983 */ /* 0x000ee40000300a00 */
[----:B------:R-:W3:Y:S02]  /*136f0*/  LDL.LU.64 R24, [R1+0x100] ;  /* 0x0001000001187983 */ /* 0x000ee40000300a00 */
[----:B------:R-:W3:Y:S01]  /*13700*/  LDL.LU.64 R26, [R1+0x108] ;  /* 0x00010800011a7983 */ /* 0x000ee20000300a00 */
[----:B------:R4:W-:Y:S01]  /*13710*/  STL.64 [R1+0x1618], R14 ;  /* 0x0016180e01007387 */ /* 0x0009e20000100a00 */
[----:B------:R2:W-:Y:S02]  /*13720*/  STL.64 [R1+0x1610], R12 ;  /* 0x0016100c01007387 */ /* 0x0005e40000100a00 */
[----:B----4-:R-:W-:-:S02]  /*13730*/  IMAD.MOV.U32 R15, RZ, RZ, R3 ;  /* 0x000000ffff0f7224 */ /* 0x010fc400078e0003 */
[----:B--2---:R-:W-:Y:S02]  /*13740*/  IMAD.MOV.U32 R13, RZ, RZ, R11 ;  /* 0x000000ffff0d7224 */ /* 0x004fe400078e000b */
[----:B------:R-:W-:Y:S02]  /*13750*/  IMAD.MOV.U32 R12, RZ, RZ, R10 ;  /* 0x000000ffff0c7224 */ /* 0x000fe400078e000a */
[----:B------:R-:W3:Y:S01]  /*13760*/  LDL.LU R10, [R1+0x1684] ;  /* 0x00168400010a7983 */ /* 0x000ee20000300800 */
[----:B------:R-:W3:Y:S02]  /*13770*/  LDL.LU R11, [R1+0x1680] ;  /* 0x00168000010b7983 */ /* 0x000ee40000300800 */
[----:B------:R-:W-:Y:S02]  /*13780*/  IMAD.MOV.U32 R14, RZ, RZ, R2 ;  /* 0x000000ffff0e7224 */ /* 0x000fe400078e0002 */
[----:B------:R-:W2:Y:S01]  /*13790*/  LDL.LU R2, [R1+0x167c] ;  /* 0x00167c0001027983 */ /* 0x000ea20000300800 */
[----:B------:R-:W4:Y:S02]  /*137a0*/  LDL.LU R3, [R1+0x1678] ;  /* 0x0016780001037983 */ /* 0x000f240000300800 */
[----:B------:R-:W-:Y:S02]  /*137b0*/  STL.64 [R1+0x1628], R14 ;  /* 0x0016280e01007387 */ /* 0x000fe40000100a00 */
[----:B------:R0:W-:Y:S02]  /*137c0*/  STL.64 [R1+0x1620], R12 ;  /* 0x0016200c01007387 */ /* 0x0001e40000100a00 */
[----:B0-----:R-:W2:Y:S01]  /*137d0*/  LDL.LU R12, [R1+0xa0] ;  /* 0x0000a000010c7983 */ /* 0x001ea20000300800 */
[----:B------:R-:W2:Y:S02]  /*137e0*/  LDL.LU R13, [R1+0xa4] ;  /* 0x0000a400010d7983 */ /* 0x000ea40000300800 */
[----:B------:R-:W2:Y:S02]  /*137f0*/  LDL.LU R14, [R1+0xa8] ;  /* 0x0000a800010e7983 */ /* 0x000ea40000300800 */
[----:B------:R-:W-:Y:S01]  /*13800*/  IMAD.MOV.U32 R15, RZ, RZ, R28 ;  /* 0x000000ffff0f7224 */ /* 0x000fe200078e001c */
[C---:B---3--:R-:W-:Y:S04]  /*13810*/  HMMA.16816.F32 R4, R8.reuse, R20, R4 ;  /* 0x000000140804723c */ /* 0x048fe80000001804 */
[----:B--2---:R-:W-:Y:S01]  /*13820*/  STL.64 [R1+0x1648], R14 ;  /* 0x0016480e01007387 */ /* 0x004fe20000100a00 */
[----:B------:R0:W-:Y:S03]  /*13830*/  STL.64 [R1+0x1640], R12 ;  /* 0x0016400c01007387 */ /* 0x0001e60000100a00 */
[----:B0-----:R-:W2:Y:S01]  /*13840*/  LDL.LU.64 R12, [R1+0xf0] ;  /* 0x0000f000010c7983 */ /* 0x001ea20000300a00 */
[----:B------:R-:W2:Y:S11]  /*13850*/  LDL.LU.64 R14, [R1+0xf8] ;  /* 0x0000f800010e7983 */ /* 0x000eb60000300a00 */
[----:B------:R-:W-:Y:S03]  /*13860*/  @!UPT UIADD3 URZ, URZ, URZ, URZ ;  /* 0x0000003f3f3ff290 */ /* 0x000fe6000fffe03f */
[----:B------:R-:W-:Y:S02]  /*13870*/  STL.64 [R1+0xe0], R4 ;  /* 0x0000e00401007387 */ /* 0x000fe40000100a00 */
[----:B------:R0:W-:Y:S02]  /*13880*/  STL.64 [R1+0xe8], R6 ;  /* 0x0000e80601007387 */ /* 0x0001e40000100a00 */
[----:B0-----:R-:W3:Y:S01]  /*13890*/  LDL.LU.64 R6, [R1+0x1670] ;  /* 0x0016700001067983 */ /* 0x001ee20000300a00 */
[----:B------:R-:W2:Y:S02]  /*138a0*/  LDL.LU.64 R4, [R1+0x1668] ;  /* 0x0016680001047983 */ /* 0x000ea40000300a00 */
[C---:B--2---:R-:W-:Y:S11]  /*138b0*/  HMMA.16816.F32 R16, R8.reuse, R4, R16 ;  /* 0x000000040810723c */ /* 0x044ff60000001810 */
[----:B------:R-:W-:Y:S11]  /*138c0*/  @!UPT UIADD3 URZ, URZ, URZ, URZ ;  /* 0x0000003f3f3ff290 */ /* 0x000ff6000fffe03f */
[----:B------:R-:W-:Y:S01]  /*138d0*/  @!UPT UIADD3 URZ, URZ, URZ, URZ ;  /* 0x0000003f3f3ff290 */ /* 0x000fe2000fffe03f */
[----:B------:R-:W-:Y:S01]  /*138e0*/  STL.64 [R1+0x110], R16 ;  /* 0x0001101001007387 */ /* 0x000fe20000100a00 */
[----:B------:R0:W-:Y:S03]  /*138f0*/  STL.64 [R1+0x118], R18 ;  /* 0x0001181201007387 */ /* 0x0001e60000100a00 */
[----:B0-----:R-:W2:Y:S01]  /*13900*/  LDL.LU.64 R18, [R1+0x1660] ;  /* 0x0016600001127983 */ /* 0x001ea20000300a00 */
[----:B------:R-:W2:Y:S02]  /*13910*/  LDL.LU.64 R16, [R1+0x1658] ;  /* 0x0016580001107983 */ /* 0x000ea40000300a00 */
[C---:B--2---:R-:W-:Y:S11]  /*13920*/  HMMA.16816.F32 R24, R8.reuse, R16, R24 ;  /* 0x000000100818723c */ /* 0x044ff60000001818 */
[----:B------:R-:W-:Y:S11]  /*13930*/  @!UPT UIADD3 URZ, URZ, URZ, URZ ;  /* 0x0000003f3f3ff290 */ /* 0x000ff6000fffe03f */
[----:B------:R-:W-:Y:S01]  /*13940*/  @!UPT UIADD3 URZ, URZ, URZ, URZ ;  /* 0x0000003f3f3ff290 */ /* 0x000fe2000fffe03f */
[----:B------:R0:W-:Y:S01]  /*13950*/  STL.64 [R1+0x140], R24 ;  /* 0x0001401801007387 */ /* 0x0001e20000100a00 */
[----:B------:R1:W-:Y:S03]  /*13960*/  STL.64 [R1+0x148], R26 ;  /* 0x0001481a01007387 */ /* 0x0003e60000100a00 */
[----:B0-----:R-:W2:Y:S02]  /*13970*/  LDL.LU.64 R24, [R1+0x1650] ;  /* 0x0016500001187983 */ /* 0x001ea40000300a00 */
[----:B--2---:R-:W-:Y:S02]  /*13980*/  HMMA.16816.F32 R8, R8, R24, R12 ;  /* 0x000000180808723c */ /* 0x004fe4000000180c */
[----:B------:R-:W2:Y:S01]  /*13990*/  LDL.LU.64 R14, [R1+0x1648] ;  /* 0x00164800010e7983 */ /* 0x000ea20000300a00 */
[----:B------:R-:W2:Y:S02]  /*139a0*/  LDL.LU.64 R12, [R1+0x1640] ;  /* 0x00164000010c7983 */ /* 0x000ea40000300a00 */
[----:B-1----:R-:W2:Y:S02]  /*139b0*/  LDL.LU.64 R26, [R1+0x1638] ;  /* 0x00163800011a7983 */ /* 0x002ea40000300a00 */
[----:B------:R-:W2:Y:S11]  /*139c0*/  LDL.LU.64 R24, [R1+0x1630] ;  /* 0x0016300001187983 */ /* 0x000eb60000300a00 */
[----:B------:R-:W-:Y:S05]  /*139d0*/  @!UPT UIADD3 URZ, URZ, URZ, URZ ;  /* 0x0000003f3f3ff290 */ /* 0x000fea000fffe03f */
[----:B------:R-:W-:Y:S01]  /*139e0*/  STL.64 [R1+0x130], R8 ;  /* 0x0001300801007387 */ /* 0x000fe20000100a00 */
[----:B------:R-:W-:Y:S01]  /*139f0*/  STL.64 [R1+0x138], R10 ;  /* 0x0001380a01007387 */ /* 0x000fe20000100a00 */
[----:B--2---:R-:W-:Y:S11]  /*13a00*/  HMMA.16816.F32 R12, R24, R22, R12 ;  /* 0x00000016180c723c */ /* 0x004ff6000000180c */
[----:B------:R-:W-:Y:S11]  /*13a10*/  @!UPT UIADD3 URZ, URZ, URZ, URZ ;  /* 0x0000003f3f3ff290 */ /* 0x000ff6000fffe03f */
[----:B------:R-:W-:Y:S01]  /*13a20*/  @!UPT UIADD3 URZ, URZ, URZ, URZ ;  /* 0x0000003f3f3ff290 */ /* 0x000fe2000fffe03f */
[----:B------:R-:W-:Y:S01]  /*13a30*/  STL.64 [R1+0x120], R12 ;  /* 0x0001200c01007387 */ /* 0x000fe20000100a00 */
[----:B------:R0:W-:Y:S03]  /*13a40*/  STL.64 [R1+0x128], R14 ;  /* 0x0001280e01007387 */ /* 0x0001e60000100a00 */
[----:B0-----:R-:W2:Y:S01]  /*13a50*/  LDL.LU.64 R14, [R1+0x1628] ;  /* 0x00162800010e7983 */ /* 0x001ea20000300a00 */
[----:B------:R-:W2:Y:S02]  /*13a60*/  LDL.LU.64 R12, [R1+0x1620] ;  /* 0x00162000010c7983 */ /* 0x000ea40000300a00 */
[----:B----4-:R-:W-:Y:S02]  /*13a70*/  IMAD.MOV.U32 R10, RZ, RZ, R3 ;  /* 0x000000ffff0a7224 */ /* 0x010fe400078e0003 */
[----:B------:R-:W-:Y:S02]  /*13a80*/  IMAD.MOV.U32 R11, RZ, RZ, R2 ;  /* 0x000000ffff0b7224 */ /* 0x000fe400078e0002 */
[----:B---3--:R-:W-:-:S02]  /*13a90*/  IMAD.MOV.U32 R3, RZ, RZ, R6 ;  /* 0x000000ffff037224 */ /* 0x008fc400078e0006 */
[----:B------:R-:W-:Y:S01]  /*13aa0*/  IMAD.MOV.U32 R2, RZ, RZ, R7 ;  /* 0x000000ffff027224 */ /* 0x000fe200078e0007 */
[C---:B--2---:R-:W-:Y:S11]  /*13ab0*/  HMMA.16816.F32 R12, R24.reuse, R6, R12 ;  /* 0x00000006180c723c */ /* 0x044ff6000000180c */
[----:B------:R-:W-:Y:S11]  /*13ac0*/  @!UPT UIADD3 URZ, URZ, URZ, URZ ;  /* 0x0000003f3f3ff290 */ /* 0x000ff6000fffe03f */
[----:B------:R-:W-:Y:S01]  /*13ad0*/  @!UPT UIADD3 URZ, URZ, URZ, URZ ;  /* 0x0000003f3f3ff290 */ /* 0x000fe2000fffe03f */
[----:B------:R-:W-:Y:S01]  /*13ae0*/  STL.64 [R1+0x1a0], R12 ;  /* 0x0001a00c01007387 */ /* 0x000fe20000100a00 */
[----:B------:R0:W-:Y:S03]  /*13af0*/  STL.64 [R1+0x1a8], R14 ;  /* 0x0001a80e01007387 */ /* 0x0001e60000100a00 */
[----:B0-----:R-:W2:Y:S01]  /*13b00*/  LDL.LU.64 R14, [R1+0x1618] ;  /* 0x00161800010e7983 */ /* 0x001ea20000300a00 */
[----:B------:R-:W2:Y:S02]  /*13b10*/  LDL.LU.64 R12, [R1+0x1610] ;  /* 0x00161000010c7983 */ /* 0x000ea40000300a00 */
[----:B------:R-:W3:Y:S02]  /*13b20*/  LDL.LU.64 R6, [R1+0x1608] ;  /* 0x0016080001067983 */ /* 0x000ee40000300a00 */
[----:B------:R-:W3:Y:S02]  /*13b30*/  LDL.LU.64 R4, [R1+0x1600] ;  /* 0x0016000001047983 */ /* 0x000ee40000300a00 */
[C---:B---3--:R-:W-:Y:S11]  /*13b40*/  HMMA.16816.F32 R4, R24.reuse, R18, R4 ;  /* 0x000000121804723c */ /* 0x048ff60000001804 */
[----:B------:R-:W-:Y:S11]  /*13b50*/  @!UPT UIADD3 URZ, URZ, URZ, URZ ;  /* 0x0000003f3f3ff290 */ /* 0x000ff6000fffe03f */
[----:B------:R-:W-:Y:S01]  /*13b60*/  @!UPT UIADD3 URZ, URZ, URZ, URZ ;  /* 0x0000003f3f3ff290 */ /* 0x000fe2000fffe03f */
[----:B------:R-:W-:Y:S01]  /*13b70*/  STL.64 [R1+0x1e0], R4 ;  /* 0x0001e00401007387 */ /* 0x000fe20000100a00 */
[----:B------:R0:W-:Y:S03]  /*13b80*/  STL.64 [R1+0x1e8], R6 ;  /* 0x0001e80601007387 */ /* 0x0001e60000100a00 */
[----:B0-----:R-:W3:Y:S01]  /*13b90*/  LDL.LU.64 R6, [R1+0x15f8] ;  /* 0x0015f80001067983 */ /* 0x001ee20000300a00 */
[----:B------:R-:W3:Y:S02]  /*13ba0*/  LDL.LU.64 R4, [R1+0x15f0] ;  /* 0x0015f00001047983 */ /* 0x000ee40000300a00 */
[----:B---3--:R-:W-:Y:S01]  /*13bb0*/  HMMA.16816.F32 R8, R24, R10, R4 ;  /* 0x0000000a1808723c */ /* 0x008fe20000001804 */
[----:B------:R-:W2:Y:S01]  /*13bc0*/  LDL.LU.64 R6, [R1+0x15e8] ;  /* 0x0015e80001067983 */ /* 0x000ea20000300a00 */
[----:B------:R-:W2:Y:S11]  /*13bd0*/  LDL.LU.64 R4, [R1+0x15e0] ;  /* 0x0015e00001047983 */ /* 0x000eb60000300a00 */
[----:B------:R-:W-:Y:S10]  /*13be0*/  @!UPT UIADD3 URZ, URZ, URZ, URZ ;  /* 0x0000003f3f3ff290 */ /* 0x000ff4000fffe03f */
[----:B------:R-:W-:Y:S01]  /*13bf0*/  STL.64 [R1+0x190], R8 ;  /* 0x0001900801007387 */ /* 0x000fe20000100a00 */
[----:B------:R-:W-:Y:S02]  /*13c00*/  STL.64 [R1+0x198], R10 ;  /* 0x0001980a01007387 */ /* 0x000fe40000100a00 */
[----:B------:R-:W0:Y:S02]  /*13c10*/  LDSM.16.MT88.4 R8, [R29+0x4300] ;  /* 0x004300001d08783b */ /* 0x000e240000004200 */
[----:B0-----:R0:W-:Y:S02]  /*13c20*/  STL.64 [R1+0x1550], R10 ;  /* 0x0015500a01007387 */ /* 0x0011e40000100a00 */
[----:B------:R-:W-:Y:S02]  /*13c30*/  STL.64 [R1+0x1548], R8 ;  /* 0x0015480801007387 */ /* 0x000fe40000100a00 */
[----:B0-----:R-:W3:Y:S01]  /*13c40*/  LDL.LU.64 R10, [R1+0x18] ;  /* 0x00001800010a7983 */ /* 0x001ee20000300a00 */
[----:B--2---:R-:W-:Y:S03]  /*13c50*/  HMMA.16816.F32 R20, R4, R22, R12 ;  /* 0x000000160414723c */ /* 0x004fe6000000180c */
[----:B------:R-:W2:Y:S01]  /*13c60*/  LDL.LU.64 R14, [R1+0x15d8] ;  /* 0x0015d800010e7983 */ /* 0x000ea20000300a00 */
[----:B------:R-:W2:Y:S11]  /*13c70*/  LDL.LU.64 R12, [R1+0x15d0] ;  /* 0x0015d000010c7983 */ /* 0x000eb60000300a00 */
[----:B------:R-:W-:Y:S08]  /*13c80*/  @!UPT UIADD3 URZ, URZ, URZ, URZ ;  /* 0x0000003f3f3ff290 */ /* 0x000ff0000fffe03f */
[----:B------:R-:W-:Y:S01]  /*13c90*/  STL.64 [R1+0x1d0], R20 ;  /* 0x0001d01401007387 */ /* 0x000fe20000100a00 */
[----:B------:R0:W-:Y:S03]  /*13ca0*/  STL.64 [R1+0x1d8], R22 ;  /* 0x0001d81601007387 */ /* 0x0001e60000100a00 */
[----:B0-----:R-:W4:Y:S01]  /*13cb0*/  LDL.LU.64 R22, [R1+0x15c8] ;  /* 0x0015c80001167983 */ /* 0x001f220000300a00 */
[----:B------:R-:W4:Y:S02]  /*13cc0*/  LDL.LU.64 R20, [R1+0x15c0] ;  /* 0x0015c00001147983 */ /* 0x000f240000300a00 */
[----:B------:R-:W-:Y:S02]  /*13cd0*/  IMAD.MOV.U32 R26, RZ, RZ, R3 ;  /* 0x000000ffff1a7224 */ /* 0x000fe400078e0003 */
[----:B------:R-:W-:-:S07]  /*13ce0*/  IMAD.MOV.U32 R27, RZ, RZ, R2 ;  /* 0x000000ffff1b7224 */ /* 0x000fce00078e0002 */
[C---:B----4-:R-:W-:Y:S01]  /*13cf0*/  HMMA.16816.F32 R24, R4.reuse, R26, R20 ;  /* 0x0000001a0418723c */ /* 0x050fe20000001814 */
[----:B------:R-:W4:Y:S01]  /*13d00*/  LDL.LU.64 R22, [R1+0x15b8] ;  /* 0x0015b80001167983 */ /* 0x000f220000300a00 */
[----:B------:R-:W3:Y:S11]  /*13d10*/  LDL.LU.64 R20, [R1+0x15b0] ;  /* 0x0015b00001147983 */ /* 0x000ef60000300a00 */
[----:B------:R-:W-:Y:S10]  /*13d20*/  @!UPT UIADD3 URZ, URZ, URZ, URZ ;  /* 0x0000003f3f3ff290 */ /* 0x000ff4000fffe03f */
[----:B------:R-:W-:Y:S01]  /*13d30*/  STL.64 [R1+0x1c0], R24 ;  /* 0x0001c01801007387 */ /* 0x000fe20000100a00 */
[----:B------:R2:W-:Y:S02]  /*13d40*/  STL.64 [R1+0x1c8], R26 ;  /* 0x0001c81a01007387 */ /* 0x0005e40000100a00 */
[----:B--2---:R-:W-:Y:S07]  /*13d50*/  HMMA.16816.F32 R24, R4, R18, R12 ;  /* 0x000000120418723c */ /* 0x004fee000000180c */
[----:B------:R-:W-:-:S02]  /*13d60*/  IMAD.MOV.U32 R15, RZ, RZ, R18 ;  /* 0x000000ffff0f7224 */ /* 0x000fc400078e0012 */
[----:B------:R-:W-:Y:S02]  /*13d70*/  IMAD.MOV.U32 R14, RZ, RZ, R19 ;  /* 0x000000ffff0e7224 */ /* 0x000fe400078e0013 */
[----:B------:R-:W3:Y:S01]  /*13d80*/  LDL.LU.64 R18, [R1+0x15a8] ;  /* 0x0015a80001127983 */ /* 0x000ee20000300a00 */
[----:B------:R-:W3:Y:S11]  /*13d90*/  LDL.LU.64 R16, [R1+0x15a0] ;  /* 0x0015a00001107983 */ /* 0x000ef60000300a00 */
[----:B------:R-:W-:Y:S01]  /*13da0*/  @!UPT UIADD3 URZ, URZ, URZ, URZ ;  /* 0x0000003f3f3ff290 */ /* 0x000fe2000fffe03f */
[----:B------:R-:W-:Y:S02]  /*13db0*/  IMAD.MOV.U32 R2, RZ, RZ, R27 ;  /* 0x000000ffff027224 */ /* 0x000fe400078e001b */
[----:B------:R-:W-:Y:S02]  /*13dc0*/  IMAD.MOV.U32 R3, RZ, RZ, R26 ;  /* 0x000000ffff037224 */ /* 0x000fe400078e001a */
[----:B------:R-:W-:Y:S01]  /*13dd0*/  IMAD.MOV.U32 R28, RZ, RZ, R25 ;  /* 0x000000ffff1c7224 */ /* 0x000fe200078e0019 */
[----:B------:R-:W-:Y:S01]  /*13de0*/  STL [R1+0x1b0], R24 ;  /* 0x0001b01801007387 */ /* 0x000fe20000100800 */
[----:B------:R-:W-:Y:S02]  /*13df0*/  STL [R1+0x1520], R2 ;  /* 0x0015200201007387 */ /* 0x000fe40000100800 */
[----:B------:R-:W-:Y:S02]  /*13e00*/  STL [R1+0x151c], R3 ;  /* 0x00151c0301007387 */ /* 0x000fe40000100800 */
[----:B------:R-:W0:Y:S01]  /*13e10*/  LDSM.16.MT88.4 R24, [R29+0x8000] ;  /* 0x008000001d18783b */ /* 0x000e220000004200 */
[----:B------:R-:W-:Y:S01]  /*13e20*/  STL [R1+0x1518], R28 ;  /* 0x0015181c01007387 */ /* 0x000fe20000100800 */
[----:B---3--:R-:W-:Y:S03]  /*13e30*/  HMMA.16816.F32 R16, R4, R10, R16 ;  /* 0x0000000a0410723c */ /* 0x008fe60000001810 */
[----:B------:R-:W2:Y:S11]  /*13e40*/  LDL.LU R4, [R1+0xb0] ;  /* 0x0000b00001047983 */ /* 0x000eb60000300800 */
[----:B------:R-:W-:Y:S09]  /*13e50*/  @!UPT UIADD3 URZ, URZ, URZ, URZ ;  /* 0x0000003f3f3ff290 */ /* 0x000ff2000fffe03f */
[----:B------:R-:W-:Y:S01]  /*13e60*/  STL.64 [R1+0x180], R16 ;  /* 0x0001801001007387 */ /* 0x000fe20000100a00 */
[----:B------:R-:W-:Y:S02]  /*13e70*/  STL.64 [R1+0x188], R18 ;  /* 0x0001881201007387 */ /* 0x000fe40000100a00 */
[----:B------:R-:W2:Y:S02]  /*13e80*/  LDL.LU R5, [R1+0xb4] ;  /* 0x0000b40001057983 */ /* 0x000ea40000300800 */
[----:B------:R-:W2:Y:S01]  /*13e90*/  LDL.LU R6, [R1+0xb8] ;  /* 0x0000b80001067983 */ /* 0x000ea20000300800 */
[----:B------:R-:W2:Y:S01]  /*13ea0*/  LDL.LU R7, [R1+0xbc] ;  /* 0x0000bc0001077983 */ /* 0x000ea20000300800 */
[----:B------:R1:W-:Y:S02]  /*13eb0*/  STL.64 [R1+0x1568], R10 ;  /* 0x0015680a01007387 */ /* 0x0003e40000100a00 */
[----:B------:R-:W3:Y:S02]  /*13ec0*/  LDL.LU R8, [R1+0xd0] ;  /* 0x0000d00001087983 */ /* 0x000ee40000300800 */
[----:B------:R-:W3:Y:S01]  /*13ed0*/  LDL.LU R9, [R1+0xd4] ;  /* 0x0000d40001097983 */ /* 0x000ee20000300800 */
[----:B-1----:R-:W2:Y:S01]  /*13ee0*/  LDL.LU R10, [R1+0xd8] ;  /* 0x0000d800010a7983 */ /* 0x002ea20000300800 */
[----:B----4-:R-:W-:-:S02]  /*13ef0*/  IMAD.MOV.U32 R11, RZ, RZ, R23 ;  /* 0x000000ffff0b7224 */ /* 0x010fc400078e0017 */
[----:B------:R-:W1:Y:S03]  /*13f00*/  S2R R23, SR_TID.X ;  /* 0x0000000000177919 */ /* 0x000e660000002100 */
[----:B--2---:R2:W-:Y:S01]  /*13f10*/  STL.64 [R1+0x1578], R10 ;  /* 0x0015780a01007387 */ /* 0x0045e20000100a00 */
[----:B---3--:R-:W-:Y:S03]  /*13f20*/  STL.64 [R1+0x1570], R8 ;  /* 0x0015700801007387 */ /* 0x008fe60000100a00 */
[----:B--2---:R-:W2:Y:S01]  /*13f30*/  LDL.LU.64 R10, [R1+0x38] ;  /* 0x00003800010a7983 */ /* 0x004ea20000300a00 */
[C---:B-1----:R-:W-:Y:S01]  /*13f40*/  LOP3.LUT R12, R23.reuse, 0x7, RZ, 0xc0, !PT ;  /* 0x00000007170c7812 */ /* 0x042fe200078ec0ff */
[----:B------:R-:W-:-:S04]  /*13f50*/  IMAD.SHL.U32 R13, R23, 0x2, RZ ;  /* 0x00000002170d7824 */ /* 0x000fc800078e00ff */
[----:B------:R-:W-:-:S05]  /*13f60*/  IMAD R12, R12, 0x110, RZ ;  /* 0x000001100c0c7824 */ /* 0x000fca00078e02ff */
[----:B------:R-:W-:-:S04]  /*13f70*/  LOP3.LUT R12, R12, 0x30, R13, 0x78, !PT ;  /* 0x000000300c0c7812 */ /* 0x000fc800078e780d */
[----:B------:R-:W-:Y:S01]  /*13f80*/  LOP3.LUT R12, R12, 0x40, RZ, 0x3c, !PT ;  /* 0x000000400c0c7812 */ /* 0x000fe200078e3cff */
[----:B--2---:R1:W-:Y:S04]  /*13f90*/  STL.64 [R1+0x1588], R10 ;  /* 0x0015880a01007387 */ /* 0x0043e80000100a00 */
[----:B-1----:R-:W2:Y:S01]  /*13fa0*/  LDL.LU.64 R10, [R1+0x8] ;  /* 0x00000800010a7983 */ /* 0x002ea20000300a00 */
[----:B0-----:R0:W-:Y:S02]  /*13fb0*/  STL.64 [R1+0x1530], R26 ;  /* 0x0015301a01007387 */ /* 0x0011e40000100a00 */
[----:B------:R1:W-:Y:S02]  /*13fc0*/  STL.64 [R1+0x1528], R24 ;  /* 0x0015281801007387 */ /* 0x0003e40000100a00 */
[----:B0-----:R-:W-:-:S02]  /*13fd0*/  IMAD.MOV.U32 R26, RZ, RZ, R15 ;  /* 0x000000ffff1a7224 */ /* 0x001fc400078e000f */
[----:B------:R-:W-:Y:S02]  /*13fe0*/  IMAD.MOV.U32 R27, RZ, RZ, R14 ;  /* 0x000000ffff1b7224 */ /* 0x000fe400078e000e */
[----:B-1----:R-:W-:Y:S02]  /*13ff0*/  IMAD.MOV.U32 R24, RZ, RZ, R22 ;  /* 0x000000ffff187224 */ /* 0x002fe400078e0016 */
[----:B------:R-:W-:Y:S01]  /*14000*/  IMAD.MOV.U32 R25, RZ, RZ, R21 ;  /* 0x000000ffff197224 */ /* 0x000fe200078e0015 */
[----:B------:R0:W-:Y:S02]  /*14010*/  STL.64 [R1+0x1580], R26 ;  /* 0x0015801a01007387 */ /* 0x0001e40000100a00 */
[----:B0-----:R-:W-:Y:S02]  /*14020*/  IMAD.MOV.U32 R26, RZ, RZ, R20 ;  /* 0x000000ffff1a7224 */ /* 0x001fe400078e0014 */
[----:B------:R-:W0:Y:S04]  /*14030*/  LDSM.16.M88.4 R20, [R12+0x20000] ;  /* 0x020000000c14783b */ /* 0x000e280000000200 */
[----:B0-----:R-:W-:Y:S01]  /*14040*/  STL.64 [R1+0xa0], R20 ;  /* 0x0000a01401007387 */ /* 0x001fe20000100a00 */
[----:B------:R0:W-:Y:S02]  /*14050*/  STL.64 [R1+0xa8], R22 ;  /* 0x0000a81601007387 */ /* 0x0001e40000100a00 */
[----:B------:R-:W-:-:S02]  /*14060*/  IMAD.MOV.U32 R17, RZ, RZ, R20 ;  /* 0x000000ffff117224 */ /* 0x000fc400078e0014 */
[----:B------:R-:W-:Y:S01]  /*14070*/  IMAD.MOV.U32 R16, RZ, RZ, R21 ;  /* 0x000000ffff107224 */ /* 0x000fe200078e0015 */
[----:B0-----:R-:W2:Y:S01]  /*14080*/  LDL.LU.64 R22, [R1+0x1598] ;  /* 0x0015980001167983 */ /* 0x001ea20000300a00 */
[----:B------:R-:W2:Y:S02]  /*14090*/  LDL.LU.64 R20, [R1+0x1590] ;  /* 0x0015900001147983 */ /* 0x000ea40000300a00 */
[----:B------:R-:W-:Y:S01]  /*140a0*/  IMAD.MOV.U32 R27, RZ, RZ, R0 ;  /* 0x000000ffff1b7224 */ /* 0x000fe200078e0000 */
[----:B--2---:R-:W-:Y:S11]  /*140b0*/  HMMA.16816.F32 R4, R20, R10, R4 ;  /* 0x0000000a1404723c */ /* 0x004ff60000001804 */
[----:B------:R-:W-:Y:S11]  /*140c0*/  @!UPT UIADD3 URZ, URZ, URZ, URZ ;  /* 0x0000003f3f3ff290 */ /* 0x000ff6000fffe03f */
[----:B------:R-:W-:Y:S01]  /*140d0*/  @!UPT UIADD3 URZ, URZ, URZ, URZ ;  /* 0x0000003f3f3ff290 */ /* 0x000fe2000fffe03f */
[----:B------:R0:W-:Y:S02]  /*140e0*/  STL.64 [R1+0x170], R4 ;  /* 0x0001700401007387 */ /* 0x0001e40000100a00 */
[----:B0-----:R-:W-:Y:S02]  /*140f0*/  IMAD.MOV.U32 R5, RZ, RZ, R10 ;  /* 0x000000ffff057224 */ /* 0x001fe400078e000a */
[----:B------:R-:W-:Y:S02]  /*14100*/  IMAD.MOV.U32 R4, RZ, RZ, R11 ;  /* 0x000000ffff047224 */ /* 0x000fe400078e000b */
[----:B------:R-:W0:Y:S04]  /*14110*/  LDSM.16.M88.4 R8, [R12+0x20800] ;  /* 0x020800000c08783b */ /* 0x000e280000000200 */
[----:B------:R-:W-:Y:S04]  /*14120*/  STL.64 [R1+0x178], R6 ;  /* 0x0001780601007387 */ /* 0x000fe80000100a00 */
[----:B0-----:R-:W-:Y:S01]  /*14130*/  STL.64 [R1+0x90], R8 ;  /* 0x0000900801007387 */ /* 0x001fe20000100a00 */
[----:B------:R0:W-:Y:S02]  /*14140*/  STL [R1+0x98], R10 ;  /* 0x0000980a01007387 */ /* 0x0001e40000100800 */
[----:B------:R-:W-:-:S02]  /*14150*/  IMAD.MOV.U32 R0, RZ, RZ, R11 ;  /* 0x000000ffff007224 */ /* 0x000fc400078e000b */
[----:B0-----:R-:W2:Y:S03]  /*14160*/  LDL.LU.64 R10, [R1+0x1588] ;  /* 0x00158800010a7983 */ /* 0x001ea60000300a00 */
[----:B------:R0:W-:Y:S01]  /*14170*/  STL [R1+0x1438], R0 ;  /* 0x0014380001007387 */ /* 0x0001e20000100800 */
[----:B--2---:R-:W-:Y:S01]  /*14180*/  HMMA.16816.F32 R24, R20, R10, R24 ;  /* 0x0000000a1418723c */ /* 0x004fe20000001818 */
[----:B------:R-:W-:Y:S02]  /*14190*/  IMAD.MOV.U32 R2, RZ, RZ, R10 ;  /* 0x000000ffff027224 */ /* 0x000fe400078e000a */
[----:B0-----:R-:W-:Y:S02]  /*141a0*/  IMAD.MOV.U32 R0, RZ, RZ, R11 ;  /* 0x000000ffff007224 */ /* 0x001fe400078e000b */
[----:B------:R-:W0:Y:S02]  /*141b0*/  LDSM.16.M88.4 R8, [R12+0x21000] ;  /* 0x021000000c08783b */ /* 0x000e240000000200 */
[----:B------:R-:W1:Y:S11]  /*141c0*/  LDSM.16.M88.4 R12, [R12+0x21800] ;  /* 0x021800000c0c783b */ /* 0x000e760000000200 */
[----:B------:R-:W-:Y:S05]  /*141d0*/  @!UPT UIADD3 URZ, URZ, URZ, URZ ;  /* 0x0000003f3f3ff290 */ /* 0x000fea000fffe03f */
[----:B------:R-:W-:Y:S01]  /*141e0*/  STL.64 [R1+0x160], R24 ;  /* 0x0001601801007387 */ /* 0x000fe20000100a00 */
[----:B------:R2:W-:Y:S03]  /*141f0*/  STL.64 [R1+0x168], R26 ;  /* 0x0001681a01007387 */ /* 0x0005e60000100a00 */
[----:B--2---:R-:W2:Y:S04]  /*14200*/  LDL.LU.64 R26, [R1+0x1580] ;  /* 0x00158000011a7983 */ /* 0x004ea80000300a00 */
[----:B0-----:R-:W-:Y:S01]  /*14210*/  STL.64 [R1+0x40], R8 ;  /* 0x0000400801007387 */ /* 0x001fe20000100a00 */
[----:B------:R0:W-:Y:S03]  /*14220*/  STL.64 [R1+0x48], R10 ;  /* 0x0000480a01007387 */ /* 0x0001e60000100a00 */
[----:B0-----:R-:W2:Y:S01]  /*14230*/  LDL.LU.64 R10, [R1+0x1578] ;  /* 0x00157800010a7983 */ /* 0x001ea20000300a00 */
[----:B------:R-:W2:Y:S02]  /*14240*/  LDL.LU.64 R8, [R1+0x1570] ;  /* 0x0015700001087983 */ /* 0x000ea40000300a00 */
[----:B-1----:R-:W-:-:S02]  /*14250*/  IMAD.MOV.U32 R3, RZ, RZ, R14 ;  /* 0x000000ffff037224 */ /* 0x002fc400078e000e */
[----:B------:R-:W-:Y:S01]  /*14260*/  IMAD.MOV.U32 R28, RZ, RZ, R15 ;  /* 0x000000ffff1c7224 */ /* 0x000fe200078e000f */
[----:B--2---:R-:W-:Y:S11]  /*14270*/  HMMA.16816.F32 R8, R20, R26, R8 ;  /* 0x0000001a1408723c */ /* 0x004ff60000001808 */
[----:B------:R-:W-:Y:S11]  /*14280*/  @!UPT UIADD3 URZ, URZ, URZ, URZ ;  /* 0x0000003f3f3ff290 */ /* 0x000ff6000fffe03f */
[----:B------:R-:W-:Y:S01]  /*14290*/  @!UPT UIADD3 URZ, URZ, URZ, URZ ;  /* 0x0000003f3f3ff290 */ /* 0x000fe2000fffe03f */
[----:B------:R-:W-:Y:S01]  /*142a0*/  STL.64 [R1+0x150], R8 ;  /* 0x0001500801007387 */ /* 0x000fe20000100a00 */
[----:B------:R0:W-:Y:S03]  /*142b0*/  STL.64 [R1+0x158], R10 ;  /* 0x0001580a01007387 */ /* 0x0001e60000100a00 */
[----:B0-----:R-:W2:Y:S01]  /*142c0*/  LDL.LU.64 R10, [R1+0x1568] ;  /* 0x00156800010a7983 */ /* 0x001ea20000300a00 */
[----:B------:R0:W-:Y:S02]  /*142d0*/  STL.64 [R1+0x1540], R26 ;  /* 0x0015401a01007387 */ /* 0x0001e40000100a00 */
[----:B------:R-:W-:Y:S02]  /*142e0*/  STL [R1+0xb0], R12 ;  /* 0x0000b00c01007387 */ /* 0x000fe40000100800 */
[----:B------:R1:W-:Y:S02]  /*142f0*/  STL.64 [R1+0xb8], R14 ;  /* 0x0000b80e01007387 */ /* 0x0003e40000100a00 */
[----:B0-----:R-:W-:-:S02]  /*14300*/  IMAD.MOV.U32 R26, RZ, RZ, R2 ;  /* 0x000000ffff1a7224 */ /* 0x001fc400078e0002 */
[----:B------:R-:W-:Y:S01]  /*14310*/  IMAD.MOV.U32 R2, RZ, RZ, R13 ;  /* 0x000000ffff027224 */ /* 0x000fe200078e000d */
[----:B-1----:R-:W2:Y:S01]  /*14320*/  LDL.LU.64 R14, [R1+0x1560] ;  /* 0x00156000010e7983 */ /* 0x002ea20000300a00 */
[----:B------:R-:W2:Y:S02]  /*14330*/  LDL.LU.64 R12, [R1+0x1558] ;  /* 0x00155800010c7983 */ /* 0x000ea40000300a00 */
[----:B------:R-:W-:Y:S01]  /*14340*/  IMAD.MOV.U32 R27, RZ, RZ, R0 ;  /* 0x000000ffff1b7224 */ /* 0x000fe200078e0000 */
[----:B--2---:R-:W-:Y:S01]  /*14350*/  HMMA.16816.F32 R12, R20, R10, R12 ;  /* 0x0000000a140c723c */ /* 0x004fe2000000180c */
[----:B------:R-:W-:Y:S02]  /*14360*/  IMAD.MOV.U32 R24, RZ, RZ, R10 ;  /* 0x000000ffff187224 */ /* 0x000fe400078e000a */
[----:B------:R-:W-:Y:S11]  /*14370*/  IMAD.MOV.U32 R0, RZ, RZ, R11 ;  /* 0x000000ffff007224 */ /* 0x000ff600078e000b */
[----:B------:R-:W-:Y:S09]  /*14380*/  @!UPT UIADD3 URZ, URZ, URZ, URZ ;  /* 0x0000003f3f3ff290 */ /* 0x000ff2000fffe03f */
[----:B------:R-:W-:Y:S01]  /*14390*/  STL.64 [R1+0x100], R12 ;  /* 0x0001000c01007387 */ /* 0x000fe20000100a00 */
[----:B------:R0:W-:Y:S02]  /*143a0*/  STL.64 [R1+0x108], R14 ;  /* 0x0001080e01007387 */ /* 0x0001e40000100a00 */
[----:B------:R-:W2:Y:S02]  /*143b0*/  LDL.LU.64 R10, [R1+0x1550] ;  /* 0x00155000010a7983 */ /* 0x000ea40000300a00 */
[----:B------:R-:W2:Y:S01]  /*143c0*/  LDL.LU.64 R8, [R1+0x1548] ;  /* 0x0015480001087983 */ /* 0x000ea20000300a00 */
[----:B------:R-:W2:Y:S01]  /*143d0*/  LDL.LU R20, [R1+0xe0] ;  /* 0x0000e00001147983 */ /* 0x000ea20000300800 */
[----:B------:R-:W2:Y:S02]  /*143e0*/  LDL.LU R21, [R1+0xe4] ;  /* 0x0000e40001157983 */ /* 0x000ea40000300800 */
[----:B------:R-:W2:Y:S02]  /*143f0*/  LDL.LU R22, [R1+0xe8] ;  /* 0x0000e80001167983 */ /* 0x000ea40000300800 */
[----:B------:R-:W2:Y:S02]  /*14400*/  LDL.LU R23, [R1+0xec] ;  /* 0x0000ec0001177983 */ /* 0x000ea40000300800 */
[----:B0-----:R-:W-:-:S02]  /*14410*/  IMAD.MOV.U32 R14, RZ, RZ, R5 ;  /* 0x000000ffff0e7224 */ /* 0x001fc400078e0005 */
[----:B------:R-:W-:Y:S02]  /*14420*/  IMAD.MOV.U32 R15, RZ, RZ, R4 ;  /* 0x000000ffff0f7224 */ /* 0x000fe400078e0004 */
[----:B------:R-:W0:Y:S04]  /*14430*/  LDSM.16.MT88.4 R4, [R29+0x8100] ;  /* 0x008100001d04783b */ /* 0x000e280000004200 */
[----:B0-----:R-:W-:Y:S01]  /*14440*/  STL.64 [R1+0x1508], R6 ;  /* 0x0015080601007387 */ /* 0x001fe20000100a00 */
[----:B------:R0:W-:Y:S02]  /*14450*/  STL.64 [R1+0x1500], R4 ;  /* 0x0015000401007387 */ /* 0x0001e40000100a00 */
[----:B0-----:R-:W-:Y:S02]  /*14460*/  IMAD.MOV.U32 R4, RZ, RZ, R17 ;  /* 0x000000ffff047224 */ /* 0x001fe400078e0011 */
[----:B------:R-:W-:-:S02]  /*14470*/  IMAD.MOV.U32 R5, RZ, RZ, R16 ;  /* 0x000000ffff057224 */ /* 0x000fc400078e0010 */
[----:B------:R-:W0:Y:S04]  /*14480*/  LDSM.16.MT88.4 R16, [R29+0x8200] ;  /* 0x008200001d10783b */ /* 0x000e280000004200 */
[----:B------:R1:W-:Y:S04]  /*14490*/  STL.64 [R1+0x1538], R4 ;  /* 0x0015380401007387 */ /* 0x0003e80000100a00 */
[----:B-1----:R-:W3:Y:S01]  /*144a0*/  LDL.LU R4, [R1+0x140] ;  /* 0x0001400001047983 */ /* 0x002ee20000300800 */
[----:B------:R-:W3:Y:S02]  /*144b0*/  LDL.LU R5, [R1+0x144] ;  /* 0x0001440001057983 */ /* 0x000ee40000300800 */
[----:B------:R-:W3:Y:S02]  /*144c0*/  LDL.LU R6, [R1+0x148] ;  /* 0x0001480001067983 */ /* 0x000ee40000300800 */
[----:B------:R-:W3:Y:S01]  /*144d0*/  LDL.LU R7, [R1+0x14c] ;  /* 0x00014c0001077983 */ /* 0x000ee20000300800 */
[----:B0-----:R0:W-:Y:S01]  /*144e0*/  STL [R1+0x14c8], R16 ;  /* 0x0014c81001007387 */ /* 0x0011e20000100800 */
[----:B------:R1:W-:Y:S02]  /*144f0*/  STL [R1+0x14c4], R17 ;  /* 0x0014c41101007387 */ /* 0x0003e40000100800 */
[----:B------:R4:W-:Y:S02]  /*14500*/  STL [R1+0x14c0], R18 ;  /* 0x0014c01201007387 */ /* 0x0009e40000100800 */
[----:B------:R4:W-:Y:S01]  /*14510*/  STL [R1+0x14bc], R19 ;  /* 0x0014bc1301007387 */ /* 0x0009e20000100800 */
[----:B0-----:R-:W3:Y:S01]  /*14520*/  LDL.LU R16, [R1+0x110] ;  /* 0x0001100001107983 */ /* 0x001ee20000300800 */
[----:B-1----:R-:W3:Y:S02]  /*14530*/  LDL.LU R17, [R1+0x114] ;  /* 0x0001140001117983 */ /* 0x002ee40000300800 */
[----:B----4-:R-:W3:Y:S02]  /*14540*/  LDL.LU R18, [R1+0x118] ;  /* 0x0001180001127983 */ /* 0x010ee40000300800 */
[----:B------:R-:W3:Y:S01]  /*14550*/  LDL.LU R19, [R1+0x11c] ;  /* 0x00011c0001137983 */ /* 0x000ee20000300800 */
[----:B--2---:R-:W-:Y:S01]  /*14560*/  HMMA.16816.F32 R12, R8, R14, R20 ;  /* 0x0000000e080c723c */ /* 0x004fe20000001814 */
[----:B------:R-:W2:Y:S11]  /*14570*/  LDL.LU R20, [R1+0x1a0] ;  /* 0x0001a00001147983 */ /* 0x000eb60000300800 */
[----:B------:R-:W-:Y:S11]  /*14580*/  @!UPT UIADD3 URZ, URZ, URZ, URZ ;  /* 0x0000003f3f3ff290 */ /* 0x000ff6000fffe03f */
[----:B------:R-:W-:Y:S01]  /*14590*/  STL.64 [R1+0xf0], R12 ;  /* 0x0000f00c01007387 */ /* 0x000fe20000100a00 */
[----:B------:R-:W-:Y:S02]  /*145a0*/  STL.64 [R1+0xf8], R14 ;  /* 0x0000f80e01007387 */ /* 0x000fe40000100a00 */
[----:B------:R-:W0:Y:S04]  /*145b0*/  LDSM.16.MT88.4 R12, [R29+0x8300] ;  /* 0x008300001d0c783b */ /* 0x000e280000004200 */
[----:B------:R-:W2:Y:S01]  /*145c0*/  LDL.LU R21, [R1+0x1a4] ;  /* 0x0001a40001157983 */ /* 0x000ea20000300800 */
[----:B------:R-:W2:Y:S01]  /*145d0*/  LDL.LU R22, [R1+0x1a8] ;  /* 0x0001a80001167983 */ /* 0x000ea20000300800 */
[----:B------:R-:W2:Y:S03]  /*145e0*/  LDL.LU R23, [R1+0x1ac] ;  /* 0x0001ac0001177983 */ /* 0x000ea60000300800 */
[----:B0-----:R0:W-:Y:S02]  /*145f0*/  STL.64 [R1+0x1470], R14 ;  /* 0x0014700e01007387 */ /* 0x0011e40000100a00 */
[----:B0-----:R-:W-:-:S02]  /*14600*/  IMAD.MOV.U32 R14, RZ, RZ, R24 ;  /* 0x000000ffff0e7224 */ /* 0x001fc400078e0018 */
[----:B------:R-:W-:Y:S01]  /*14610*/  STL.64 [R1+0x1468], R12 ;  /* 0x0014680c01007387 */ /* 0x000fe20000100a00 */
[C---:B---3--:R-:W-:Y:S11]  /*14620*/  HMMA.16816.F32 R24, R8.reuse, R26, R16 ;  /* 0x0000001a0818723c */ /* 0x048ff60000001810 */
[----:B------:R-:W-:Y:S11]  /*14630*/  @!UPT UIADD3 URZ, URZ, URZ, URZ ;  /* 0x0000003f3f3ff290 */ /* 0x000ff6000fffe03f */
[----:B------:R-:W-:Y:S01]  /*14640*/  @!UPT UIADD3 URZ, URZ, URZ, URZ ;  /* 0x0000003f3f3ff290 */ /* 0x000fe2000fffe03f */
[----:B------:R-:W-:Y:S01]  /*14650*/  STL.64 [R1+0xe0], R24 ;  /* 0x0000e01801007387 */ /* 0x000fe20000100a00 */
[----:B------:R-:W-:Y:S02]  /*14660*/  IMAD.MOV.U32 R16, RZ, RZ, R26 ;  /* 0x000000ffff107224 */ /* 0x000fe400078e001a */
[----:B------:R-:W-:Y:S02]  /*14670*/  IMAD.MOV.U32 R17, RZ, RZ, R27 ;  /* 0x000000ffff117224 */ /* 0x000fe400078e001b */
[----:B------:R-:W3:Y:S03]  /*14680*/  LDL.LU.64 R26, [R1+0x1540] ;  /* 0x00154000011a7983 */ /* 0x000ee60000300a00 */
[----:B------:R0:W-:Y:S02]  /*14690*/  STL.64 [R1+0x1510], R16 ;  /* 0x0015101001007387 */ /* 0x0001e40000100a00 */
[----:B0-----:R-:W4:Y:S01]  /*146a0*/  LDL.LU R16, [R1+0x130] ;  /* 0x0001300001107983 */ /* 0x001f220000300800 */
[----:B------:R-:W4:Y:S02]  /*146b0*/  LDL.LU R17, [R1+0x134] ;  /* 0x0001340001117983 */ /* 0x000f240000300800 */
[----:B------:R-:W4:Y:S02]  /*146c0*/  LDL.LU R18, [R1+0x138] ;  /* 0x0001380001127983 */ /* 0x000f240000300800 */
[----:B------:R-:W4:Y:S02]  /*146d0*/  LDL.LU R19, [R1+0x13c] ;  /* 0x00013c0001137983 */ /* 0x000f240000300800 */
[----:B------:R-:W-:Y:S01]  /*146e0*/  IMAD.MOV.U32 R15, RZ, RZ, R0 ;  /* 0x000000ffff0f7224 */ /* 0x000fe200078e0000 */
[C---:B---3--:R-:W-:Y:S01]  /*146f0*/  HMMA.16816.F32 R24, R8.reuse, R26, R4 ;  /* 0x0000001a0818723c */ /* 0x048fe20000001804 */
[----:B------:R-:W3:Y:S07]  /*14700*/  LDL.LU.64 R4, [R1+0x1538] ;  /* 0x0015380001047983 */ /* 0x000eee0000300a00 */
[----:B----4-:R-:W-:Y:S11]  /*14710*/  HMMA.16816.F32 R16, R8, R14, R16 ;  /* 0x0000000e0810723c */ /* 0x010ff60000001810 */
[----:B------:R-:W-:Y:S04]  /*14720*/  @!UPT UIADD3 URZ, URZ, URZ, URZ ;  /* 0x0000003f3f3ff290 */ /* 0x000fe8000fffe03f */
[----:B------:R-:W-:Y:S01]  /*14730*/  STL.64 [R1+0xd0], R24 ;  /* 0x0000d01801007387 */ /* 0x000fe20000100a00 */
[----:B------:R0:W-:Y:S03]  /*14740*/  STL.64 [R1+0xd8], R26 ;  /* 0x0000d81a01007387 */ /* 0x0001e60000100a00 */
[----:B0-----:R-:W3:Y:S01]  /*14750*/  LDL.LU.64 R26, [R1+0x1530] ;  /* 0x00153000011a7983 */ /* 0x001ee20000300a00 */
[----:B------:R-:W3:Y:S02]  /*14760*/  LDL.LU.64 R24, [R1+0x1528] ;  /* 0x0015280001187983 */ /* 0x000ee40000300a00 */
[----:B------:R-:W3:Y:S02]  /*14770*/  LDL.LU R8, [R1+0x120] ;  /* 0x0001200001087983 */ /* 0x000ee40000300800 */
[----:B------:R-:W3:Y:S01]  /*14780*/  LDL.LU R9, [R1+0x124] ;  /* 0x0001240001097983 */ /* 0x000ee20000300800 */
[----:B------:R-:W3:Y:S01]  /*14790*/  LDL.LU R10, [R1+0x128] ;  /* 0x00012800010a7983 */ /* 0x000ee20000300800 */
[----:B------:R-:W3:Y:S02]  /*147a0*/  LDL.LU R11, [R1+0x12c] ;  /* 0x00012c00010b7983 */ /* 0x000ee40000300800 */
[----:B------:R-:W-:-:S02]  /*147b0*/  IMAD.MOV.U32 R15, RZ, RZ, R16 ;  /* 0x000000ffff0f7224 */ /* 0x000fc400078e0010 */
[----:B------:R-:W-:Y:S02]  /*147c0*/  IMAD.MOV.U32 R14, RZ, RZ, R17 ;  /* 0x000000ffff0e7224 */ /* 0x000fe400078e0011 */
[----:B------:R-:W-:Y:S02]  /*147d0*/  IMAD.MOV.U32 R13, RZ, RZ, R18 ;  /* 0x000000ffff0d7224 */ /* 0x000fe400078e0012 */
[----:B------:R-:W-:Y:S01]  /*147e0*/  IMAD.MOV.U32 R12, RZ, RZ, R19 ;  /* 0x000000ffff0c7224 */ /* 0x000fe200078e0013 */
[----:B------:R-:W4:Y:S01]  /*147f0*/  LDL.LU R16, [R1+0x1e0] ;  /* 0x0001e00001107983 */ /* 0x000f220000300800 */
[----:B------:R-:W4:Y:S02]  /*14800*/  LDL.LU R17, [R1+0x1e4] ;  /* 0x0001e40001117983 */ /* 0x000f240000300800 */
[----:B------:R-:W4:Y:S02]  /*14810*/  LDL.LU R18, [R1+0x1e8] ;  /* 0x0001e80001127983 */ /* 0x000f240000300800 */
[----:B------:R-:W4:Y:S01]  /*14820*/  LDL.LU R19, [R1+0x1ec] ;  /* 0x0001ec0001137983 */ /* 0x000f220000300800 */
[----:B------:R-:W-:Y:S01]  /*14830*/  STL.64 [R1+0x14d8], R14 ;  /* 0x0014d80e01007387 */ /* 0x000fe20000100a00 */
[----:B------:R0:W-:Y:S03]  /*14840*/  STL.64 [R1+0x14d0], R12 ;  /* 0x0014d00c01007387 */ /* 0x0001e60000100a00 */
[----:B0-----:R-:W4:Y:S01]  /*14850*/  LDL.LU.64 R12, [R1+0x40] ;  /* 0x00004000010c7983 */ /* 0x001f220000300a00 */
[C---:B---3--:R-:W-:Y:S03]  /*14860*/  HMMA.16816.F32 R4, R24.reuse, R4, R8 ;  /* 0x000000041804723c */ /* 0x048fe60000001808 */
[----:B------:R-:W0:Y:S11]  /*14870*/  LDSM.16.MT88.4 R8, [R29+0xc000] ;  /* 0x00c000001d08783b */ /* 0x000e360000004200 */
[----:B------:R-:W-:Y:S09]  /*14880*/  @!UPT UIADD3 URZ, URZ, URZ, URZ ;  /* 0x0000003f3f3ff290 */ /* 0x000ff2000fffe03f */
[----:B------:R1:W-:Y:S01]  /*14890*/  STL [R1+0x84], R5 ;  /* 0x0000840501007387 */ /* 0x0003e20000100800 */
[----:B------:R3:W-:Y:S02]  /*148a0*/  STL.64 [R1+0x88], R6 ;  /* 0x0000880601007387 */ /* 0x0007e40000100a00 */
[----:B------:R-:W-:Y:S02]  /*148b0*/  IMAD.MOV.U32 R0, RZ, RZ, R4 ;  /* 0x000000ffff007224 */ /* 0x000fe400078e0004 */
[----:B------:R-:W2:Y:S04]  /*148c0*/  LDL.LU R4, [R1+0x190] ;  /* 0x0001900001047983 */ /* 0x000ea80000300800 */
[----:B-1----:R-:W2:Y:S01]  /*148d0*/  LDL.LU R5, [R1+0x194] ;  /* 0x0001940001057983 */ /* 0x002ea20000300800 */
[----:B---3--:R-:W3:Y:S02]  /*148e0*/  LDL.LU R6, [R1+0x198] ;  /* 0x0001980001067983 */ /* 0x008ee40000300800 */
[----:B------:R-:W3:Y:S02]  /*148f0*/  LDL.LU R7, [R1+0x19c] ;  /* 0x00019c0001077983 */ /* 0x000ee40000300800 */
[----:B------:R-:W-:Y:S01]  /*14900*/  STL [R1+0x1460], R0 ;  /* 0x0014600001007387 */ /* 0x000fe20000100800 */
[----:B0-----:R-:W-:Y:S01]  /*14910*/  STL.64 [R1+0x1420], R10 ;  /* 0x0014200a01007387 */ /* 0x001fe20000100a00 */
[----:B------:R0:W-:Y:S03]  /*14920*/  STL.64 [R1+0x1418], R8 ;  /* 0x0014180801007387 */ /* 0x0001e60000100a00 */
[----:B0-----:R-:W2:Y:S04]  /*14930*/  LDL R8, [R1+0x90] ;  /* 0x0000900001087983 */ /* 0x001ea80000100800 */
[----:B------:R-:W2:Y:S01]  /*14940*/  LDL R9, [R1+0x94] ;  /* 0x0000940001097983 */ /* 0x000ea20000100800 */
[C---:B----4-:R-:W-:Y:S08]  /*14950*/  HMMA.16816.F32 R16, R24.reuse, R12, R16 ;  /* 0x0000000c1810723c */ /* 0x050ff00000001810 */
[----:B--2---:R-:W-:Y:S01]  /*14960*/  HMMA.16816.F32 R20, R24, R8, R20 ;  /* 0x000000081814723c */ /* 0x004fe20000001814 */
[----:B------:R0:W-:Y:S04]  /*14970*/  STL.64 [R1+0x14e8], R8 ;  /* 0x0014e80801007387 */ /* 0x0001e80000100a00 */
[----:B0-----:R-:W2:Y:S11]  /*14980*/  LDL.LU R8, [R1+0x1d0] ;  /* 0x0001d00001087983 */ /* 0x001eb60000300800 */
[----:B------:R-:W-:Y:S07]  /*14990*/  @!UPT UIADD3 URZ, URZ, URZ, URZ ;  /* 0x0000003f3f3ff290 */ /* 0x000fee000fffe03f */
[----:B------:R-:W-:Y:S01]  /*149a0*/  STL.64 [R1+0x70], R20 ;  /* 0x0000701401007387 */ /* 0x000fe20000100a00 */
[----:B------:R-:W-:Y:S02]  /*149b0*/  STL.64 [R1+0x78], R22 ;  /* 0x0000781601007387 */ /* 0x000fe40000100a00 */
[----:B------:R-:W0:Y:S04]  /*149c0*/  LDSM.16.MT88.4 R20, [R29+0xc100] ;  /* 0x00c100001d14783b */ /* 0x000e280000004200 */
[----:B------:R-:W2:Y:S01]  /*149d0*/  LDL.LU R9, [R1+0x1d4] ;  /* 0x0001d40001097983 */ /* 0x000ea20000300800 */
[----:B------:R-:W2:Y:S01]  /*149e0*/  LDL.LU R10, [R1+0x1d8] ;  /* 0x0001d800010a7983 */ /* 0x000ea20000300800 */
[----:B------:R-:W2:Y:S03]  /*149f0*/  LDL.LU R11, [R1+0x1dc] ;  /* 0x0001dc00010b7983 */ /* 0x000ea60000300800 */
[----:B0-----:R-:W-:Y:S01]  /*14a00*/  STL.64 [R1+0x13e0], R22 ;  /* 0x0013e01601007387 */ /* 0x001fe20000100a00 */
[----:B------:R0:W-:Y:S03]  /*14a10*/  STL.64 [R1+0x13d8], R20 ;  /* 0x0013d81401007387 */ /* 0x0001e60000100a00 */
[----:B0-----:R-:W3:Y:S01]  /*14a20*/  LDL.LU R20, [R1+0xb0] ;  /* 0x0000b00001147983 */ /* 0x001ee20000300800 */
[----:B------:R-:W-:-:S02]  /*14a30*/  IMAD.MOV.U32 R22, RZ, RZ, R3 ;  /* 0x000000ffff167224 */ /* 0x000fc400078e0003 */
[----:B------:R-:W-:Y:S02]  /*14a40*/  IMAD.MOV.U32 R21, RZ, RZ, R2 ;  /* 0x000000ffff157224 */ /* 0x000fe400078e0002 */
[----:B------:R-:W-:Y:S01]  /*14a50*/  IMAD.MOV.U32 R23, RZ, RZ, R28 ;  /* 0x000000ffff177224 */ /* 0x000fe200078e001c */
[----:B------:R-:W4:Y:S01]  /*14a60*/  LDL.LU R2, [R1+0x1520] ;  /* 0x0015200001027983 */ /* 0x000f220000300800 */
[----:B------:R-:W2:Y:S02]  /*14a70*/  LDL.LU R3, [R1+0x151c] ;  /* 0x00151c0001037983 */ /* 0x000ea40000300800 */
[----:B------:R-:W-:Y:S02]  /*14a80*/  STL [R1+0x13f0], R22 ;  /* 0x0013f01601007387 */ /* 0x000fe40000100800 */
[----:B------:R-:W2:Y:S01]  /*14a90*/  LDL.LU R28, [R1+0x1518] ;  /* 0x00151800011c7983 */ /* 0x000ea20000300800 */
[----:B------:R-:W-:Y:S01]  /*14aa0*/  STL [R1+0x1400], R23 ;  /* 0x0014001701007387 */ /* 0x000fe20000100800 */
[----:B------:R0:W-:Y:S02]  /*14ab0*/  STL.64 [R1+0x60], R16 ;  /* 0x0000601001007387 */ /* 0x0001e40000100a00 */
[----:B------:R-:W-:Y:S01]  /*14ac0*/  STL.64 [R1+0x68], R18 ;  /* 0x0000681201007387 */ /* 0x000fe20000100a00 */
[----:B0-----:R-:W2:Y:S01]  /*14ad0*/  LDL.LU.64 R16, [R1+0x1510] ;  /* 0x0015100001107983 */ /* 0x001ea20000300a00 */
[----:B------:R0:W-:Y:S03]  /*14ae0*/  STL.64 [R1+0x14e0], R12 ;  /* 0x0014e00c01007387 */ /* 0x0001e60000100a00 */
[----:B0-----:R-:W2:Y:S01]  /*14af0*/  LDL.LU R12, [R1+0x1c0] ;  /* 0x0001c000010c7983 */ /* 0x001ea20000300800 */
[----:B------:R-:W2:Y:S02]  /*14b00*/  LDL.LU R13, [R1+0x1c4] ;  /* 0x0001c400010d7983 */ /* 0x000ea40000300800 */
[----:B------:R-:W2:Y:S02]  /*14b10*/  LDL.LU R14, [R1+0x1c8] ;  /* 0x0001c800010e7983 */ /* 0x000ea40000300800 */
[----:B------:R-:W2:Y:S01]  /*14b20*/  LDL.LU R15, [R1+0x1cc] ;  /* 0x0001cc00010f7983 */ /* 0x000ea20000300800 */
[----:B---3--:R-:W-:Y:S11]  /*14b30*/  HMMA.16816.F32 R4, R24, R20, R4 ;  /* 0x000000141804723c */ /* 0x008ff60000001804 */
[----:B------:R-:W-:Y:S11]  /*14b40*/  @!UPT UIADD3 URZ, URZ, URZ, URZ ;  /* 0x0000003f3f3ff290 */ /* 0x000ff6000fffe03f */
[----:B------:R-:W-:Y:S02]  /*14b50*/  @!UPT UIADD3 URZ, URZ, URZ, URZ ;  /* 0x0000003f3f3ff290 */ /* 0x000fe4000fffe03f */
[----:B------:R-:W-:Y:S01]  /*14b60*/  IMAD.MOV.U32 R23, RZ, RZ, R7 ;  /* 0x000000ffff177224 */ /* 0x000fe200078e0007 */
[----:B--2---:R-:W-:Y:S01]  /*14b70*/  STL.64 [R1+0x14f8], R14 ;  /* 0x0014f80e01007387 */ /* 0x004fe20000100a00 */
[----:B------:R0:W-:Y:S03]  /*14b80*/  STL.64 [R1+0x14f0], R12 ;  /* 0x0014f00c01007387 */ /* 0x0001e60000100a00 */
[----:B0-----:R-:W2:Y:S01]  /*14b90*/  LDL.LU.64 R12, [R1+0xa0] ;  /* 0x0000a000010c7983 */ /* 0x001ea20000300a00 */
[----:B------:R-:W-:Y:S02]  /*14ba0*/  STL.64 [R1+0x50], R4 ;  /* 0x0000500401007387 */ /* 0x000fe40000100a00 */
[----:B------:R-:W-:Y:S02]  /*14bb0*/  STL [R1+0x58], R6 ;  /* 0x0000580601007387 */ /* 0x000fe40000100800 */
[----:B------:R-:W0:Y:S04]  /*14bc0*/  LDSM.16.MT88.4 R4, [R29+0xc200] ;  /* 0x00c200001d04783b */ /* 0x000e280000004200 */
[----:B------:R-:W3:Y:S01]  /*14bd0*/  LDL.LU R24, [R1+0x1b0] ;  /* 0x0001b00001187983 */ /* 0x000ee20000300800 */
[----:B------:R-:W-:Y:S03]  /*14be0*/  STL [R1+0x1464], R23 ;  /* 0x0014641701007387 */ /* 0x000fe60000100800 */
[----:B0-----:R-:W-:Y:S01]  /*14bf0*/  STL.64 [R1], R4 ;  /* 0x0000000401007387 */ /* 0x001fe20000100a00 */
[----:B------:R0:W-:Y:S03]  /*14c00*/  STL.64 [R1+0x8], R6 ;  /* 0x0000080601007387 */ /* 0x0001e60000100a00 */
[----:B0-----:R-:W3:Y:S01]  /*14c10*/  LDL.LU.64 R6, [R1+0x1508] ;  /* 0x0015080001067983 */ /* 0x001ee20000300a00 */
[----:B------:R-:W3:Y:S02]  /*14c20*/  LDL.LU.64 R4, [R1+0x1500] ;  /* 0x0015000001047983 */ /* 0x000ee40000300a00 */
[----:B------:R0:W-:Y:S02]  /*14c30*/  STL [R1+0x14b8], R29 ;  /* 0x0014b81d01007387 */ /* 0x0001e40000100800 */
[----:B------:R-:W-:Y:S01]  /*14c40*/  IMAD.MOV.U32 R25, RZ, RZ, R28 ;  /* 0x000000ffff197224 */ /* 0x000fe200078e001c */
[----:B------:R-:W4:Y:S01]  /*14c50*/  LDL.LU.64 R14, [R1+0x14f8] ;  /* 0x0014f800010e7983 */ /* 0x000f220000300a00 */
[----:B--2---:R-:W-:-:S02]  /*14c60*/  IMAD.MOV.U32 R18, RZ, RZ, R12 ;  /* 0x000000ffff127224 */ /* 0x004fc400078e000c */
[----:B------:R-:W-:Y:S01]  /*14c70*/  IMAD.MOV.U32 R19, RZ, RZ, R13 ;  /* 0x000000ffff137224 */ /* 0x000fe200078e000d */
[C---:B---3--:R-:W-:Y:S01]  /*14c80*/  HMMA.16816.F32 R8, R4.reuse, R12, R8 ;  /* 0x0000000c0408723c */ /* 0x048fe20000001808 */
[----:B------:R-:W2:Y:S11]  /*14c90*/  LDL.LU.64 R12, [R1+0x14f0] ;  /* 0x0014f000010c7983 */ /* 0x000eb60000300a00 */
[----:B------:R-:W-:Y:S11]  /*14ca0*/  @!UPT UIADD3 URZ, URZ, URZ, URZ ;  /* 0x0000003f3f3ff290 */ /* 0x000ff6000fffe03f */
[----:B------:R-:W-:Y:S01]  /*14cb0*/  @!UPT UIADD3 URZ, URZ, URZ, URZ ;  /* 0x0000003f3f3ff290 */ /* 0x000fe2000fffe03f */
[----:B------:R-:W-:Y:S02]  /*14cc0*/  IMAD.MOV.U32 R22, RZ, RZ, R8 ;  /* 0x000000ffff167224 */ /* 0x000fe400078e0008 */
[----:B------:R-:W-:Y:S02]  /*14cd0*/  IMAD.MOV.U32 R28, RZ, RZ, R9 ;  /* 0x000000ffff1c7224 */ /* 0x000fe400078e0009 */
[----:B------:R-:W2:Y:S01]  /*14ce0*/  LDL.LU.64 R8, [R1+0x14e8] ;  /* 0x0014e80001087983 */ /* 0x000ea20000300a00 */
[----:B------:R-:W-:Y:S02]  /*14cf0*/  IMAD.MOV.U32 R26, RZ, RZ, R3 ;  /* 0x000000ffff1a7224 */ /* 0x000fe400078e0003 */
[----:B----4-:R-:W-:Y:S02]  /*14d00*/  IMAD.MOV.U32 R27, RZ, RZ, R2 ;  /* 0x000000ffff1b7224 */ /* 0x010fe400078e0002 */
[----:B------:R-:W-:Y:S02]  /*14d10*/  IMAD.MOV.U32 R3, RZ, RZ, R10 ;  /* 0x000000ffff037224 */ /* 0x000fe400078e000a */
[----:B------:R-:W-:Y:S01]  /*14d20*/  IMAD.MOV.U32 R2, RZ, RZ, R11 ;  /* 0x000000ffff027224 */ /* 0x000fe200078e000b */
[C---:B--2---:R-:W-:Y:S11]  /*14d30*/  HMMA.16816.F32 R12, R4.reuse, R8, R12 ;  /* 0x00000008040c723c */ /* 0x044ff6000000180c */
[----:B------:R-:W-:Y:S11]  /*14d40*/  @!UPT UIADD3 URZ, URZ, URZ, URZ ;  /* 0x0000003f3f3ff290 */ /* 0x000ff6000fffe03f */
[----:B------:R-:W-:Y:S02]  /*14d50*/  @!UPT UIADD3 URZ, URZ, URZ, URZ ;  /* 0x0000003f3f3ff290 */ /* 0x000fe4000fffe03f */
[----:B------:R-:W-:Y:S02]  /*14d60*/  IMAD.MOV.U32 R11, RZ, RZ, R12 ;  /* 0x000000ffff0b7224 */ /* 0x000fe400078e000c */
[----:B------:R-:W-:Y:S02]  /*14d70*/  IMAD.MOV.U32 R10, RZ, RZ, R13 ;  /* 0x000000ffff0a7224 */ /* 0x000fe400078e000d */
[----:B------:R-:W2:Y:S01]  /*14d80*/  LDL.LU.64 R12, [R1+0x14e0] ;  /* 0x0014e000010c7983 */ /* 0x000ea20000300a00 */
[----:B------:R-:W-:Y:S02]  /*14d90*/  IMAD.MOV.U32 R9, RZ, RZ, R14 ;  /* 0x000000ffff097224 */ /* 0x000fe400078e000e */
[----:B------:R-:W-:Y:S02]  /*14da0*/  IMAD.MOV.U32 R8, RZ, RZ, R15 ;  /* 0x000000ffff087224 */ /* 0x000fe400078e000f */
[----:B------:R-:W3:Y:S01]  /*14db0*/  LDL.LU.64 R14, [R1+0x14d8] ;  /* 0x0014d800010e7983 */ /* 0x000ee20000300a00 */
[----:B--2---:R-:W-:Y:S01]  /*14dc0*/  HMMA.16816.F32 R24, R4, R12, R24 ;  /* 0x0000000c0418723c */ /* 0x004fe20000001818 */
[----:B0-----:R-:W-:-:S02]  /*14dd0*/  IMAD.MOV.U32 R29, RZ, RZ, R12 ;  /* 0x000000ffff1d7224 */ /* 0x001fc400078e000c */
[----:B------:R-:W-:Y:S02]  /*14de0*/  IMAD.MOV.U32 R0, RZ, RZ, R13 ;  /* 0x000000ffff007224 */ /* 0x000fe400078e000d */
[----:B------:R-:W2:Y:S11]  /*14df0*/  LDL.LU.64 R12, [R1+0x14d0] ;  /* 0x0014d000010c7983 */ /* 0x000eb60000300a00 */
[----:B------:R-:W-:Y:S07]  /*14e00*/  @!UPT UIADD3 URZ, URZ, URZ, URZ ;  /* 0x0000003f3f3ff290 */ /* 0x000fee000fffe03f */
[----:B------:R-:W-:Y:S01]  /*14e10*/  STL.64 [R1+0x13b0], R26 ;  /* 0x0013b01a01007387 */ /* 0x000fe20000100a00 */
[----:B------:R0:W-:Y:S03]  /*14e20*/  STL.64 [R1+0x13a8], R24 ;  /* 0x0013a81801007387 */ /* 0x0001e60000100a00 */
[----:B0-----:R-:W4:Y:S01]  /*14e30*/  LDL.LU R24, [R1+0x180] ;  /* 0x0001800001187983 */ /* 0x001f220000300800 */
[----:B------:R-:W4:Y:S02]  /*14e40*/  LDL.LU R25, [R1+0x184] ;  /* 0x0001840001197983 */ /* 0x000f240000300800 */
[----:B------:R-:W4:Y:S02]  /*14e50*/  LDL.LU R26, [R1+0x188] ;  /* 0x00018800011a7983 */ /* 0x000f240000300800 */
[----:B------:R-:W4:Y:S01]  /*14e60*/  LDL.LU R27, [R1+0x18c] ;  /* 0x00018c00011b7983 */ /* 0x000f220000300800 */
[----:B------:R-:W-:Y:S01]  /*14e70*/  STL [R1+0x14a0], R22 ;  /* 0x0014a01601007387 */ /* 0x000fe20000100800 */
[----:B------:R-:W-:Y:S01]  /*14e80*/  STL.64 [R1+0x1498], R20 ;  /* 0x0014981401007387 */ /* 0x000fe20000100a00 */
[----:B----4-:R-:W-:Y:S07]  /*14e90*/  HMMA.16816.F32 R4, R4, R20, R24 ;  /* 0x000000140404723c */ /* 0x010fee0000001818 */
[----:B------:R-:W-:-:S02]  /*14ea0*/  IMAD.MOV.U32 R24, RZ, RZ, R11 ;  /* 0x000000ffff187224 */ /* 0x000fc400078e000b */
[----:B------:R-:W-:Y:S02]  /*14eb0*/  IMAD.MOV.U32 R25, RZ, RZ, R10 ;  /* 0x000000ffff197224 */ /* 0x000fe400078e000a */
[----:B--2---:R-:W-:Y:S02]  /*14ec0*/  IMAD.MOV.U32 R11, RZ, RZ, R12 ;  /* 0x000000ffff0b7224 */ /* 0x004fe400078e000c */
[----:B------:R-:W-:Y:S02]  /*14ed0*/  IMAD.MOV.U32 R26, RZ, RZ, R9 ;  /* 0x000000ffff1a7224 */ /* 0x000fe400078e0009 */
[----:B------:R-:W-:Y:S01]  /*14ee0*/  IMAD.MOV.U32 R10, RZ, RZ, R13 ;  /* 0x000000ffff0a7224 */ /* 0x000fe200078e000d */
[----:B------:R-:W2:Y:S01]  /*14ef0*/  LDL.LU R12, [R1+0x100] ;  /* 0x00010000010c7983 */ /* 0x000ea20000300800 */
[----:B------:R-:W-:Y:S02]  /*14f00*/  IMAD.MOV.U32 R27, RZ, RZ, R8 ;  /* 0x000000ffff1b7224 */ /* 0x000fe400078e0008 */
[----:B---3--:R-:W-:-:S02]  /*14f10*/  IMAD.MOV.U32 R9, RZ, RZ, R14 ;  /* 0x000000ffff097224 */ /* 0x008fc400078e000e */
[----:B------:R-:W2:Y:S02]  /*14f20*/  LDL.LU R13, [R1+0x104] ;  /* 0x00010400010d7983 */ /* 0x000ea40000300800 */
[----:B------:R-:W-:Y:S01]  /*14f30*/  IMAD.MOV.U32 R8, RZ, RZ, R15 ;  /* 0x000000ffff087224 */ /* 0x000fe200078e000f */
[----:B------:R-:W3:Y:S01]  /*14f40*/  LDL.LU R14, [R1+0x108] ;  /* 0x00010800010e7983 */ /* 0x000ee20000300800 */
[----:B------:R-:W3:Y:S03]  /*14f50*/  LDL.LU R15, [R1+0x10c] ;  /* 0x00010c00010f7983 */ /* 0x000ee60000300800 */
[----:B---3--:R-:W-:Y:S01]  /*14f60*/  STL.64 [R1+0x1480], R14 ;  /* 0x0014800e01007387 */ /* 0x008fe20000100a00 */
[----:B--2---:R0:W-:Y:S03]  /*14f70*/  STL.64 [R1+0x1478], R12 ;  /* 0x0014780c01007387 */ /* 0x0041e60000100a00 */
[----:B0-----:R-:W2:Y:S01]  /*14f80*/  LDL.LU R12, [R1+0x150] ;  /* 0x00015000010c7983 */ /* 0x001ea20000300800 */
[----:B------:R-:W2:Y:S02]  /*14f90*/  LDL.LU R13, [R1+0x154] ;  /* 0x00015400010d7983 */ /* 0x000ea40000300800 */
[----:B------:R-:W3:Y:S02]  /*14fa0*/  LDL.LU R14, [R1+0x158] ;  /* 0x00015800010e7983 */ /* 0x000ee40000300800 */
[----:B------:R-:W3:Y:S01]  /*14fb0*/  LDL.LU R15, [R1+0x15c] ;  /* 0x00015c00010f7983 */ /* 0x000ee20000300800 */
[----:B------:R-:W4:Y:S01]  /*14fc0*/  LDL.LU R20, [R1+0x160] ;  /* 0x0001600001147983 */ /* 0x000f220000300800 */
[----:B------:R-:W4:Y:S02]  /*14fd0*/  LDL.LU R21, [R1+0x164] ;  /* 0x0001640001157983 */ /* 0x000f240000300800 */
[----:B------:R-:W2:Y:S02]  /*14fe0*/  LDL.LU R22, [R1+0x168] ;  /* 0x0001680001167983 */ /* 0x000ea40000300800 */
[----:B------:R-:W2:Y:S02]  /*14ff0*/  LDL.LU R23, [R1+0x16c] ;  /* 0x00016c0001177983 */ /* 0x000ea40000300800 */
[----:B--2---:R-:W-:Y:S01]  /*15000*/  STL.64 [R1+0x14b0], R22 ;  /* 0x0014b01601007387 */ /* 0x004fe20000100a00 */
[----:B----4-:R0:W-:Y:S03]  /*15010*/  STL.64 [R1+0x14a8], R20 ;  /* 0x0014a81401007387 */ /* 0x0101e60000100a00 */
[----:B0-----:R-:W2:Y:S01]  /*15020*/  LDL.LU R20, [R1+0x170] ;  /* 0x0001700001147983 */ /* 0x001ea20000300800 */
[----:B------:R-:W2:Y:S02]  /*15030*/  LDL.LU R21, [R1+0x174] ;  /* 0x0001740001157983 */ /* 0x000ea40000300800 */
[----:B------:R-:W2:Y:S02]  /*15040*/  LDL.LU R22, [R1+0x178] ;  /* 0x0001780001167983 */ /* 0x000ea40000300800 */
[----:B------:R-:W2:Y:S01]  /*15050*/  LDL.LU R23, [R1+0x17c] ;  /* 0x00017c0001177983 */ /* 0x000ea20000300800 */
[----:B---3--:R-:W-:Y:S01]  /*15060*/  STL.64 [R1+0x1490], R14 ;  /* 0x0014900e01007387 */ /* 0x008fe20000100a00 */
[----:B------:R0:W-:Y:S03]  /*15070*/  STL.64 [R1+0x1488], R12 ;  /* 0x0014880c01007387 */ /* 0x0001e60000100a00 */
[----:B0-----:R-:W3:Y:S01]  /*15080*/  LDL.LU.64 R12, [R1+0x90] ;  /* 0x00009000010c7983 */ /* 0x001ee20000300a00 */
[----:B------:R-:W-:Y:S02]  /*15090*/  STL.64 [R1+0x1430], R10 ;  /* 0x0014300a01007387 */ /* 0x000fe40000100a00 */
[----:B------:R0:W-:Y:S02]  /*150a0*/  STL.64 [R1+0x1428], R8 ;  /* 0x0014280801007387 */ /* 0x0001e40000100a00 */
[----:B0-----:R-:W4:Y:S01]  /*150b0*/  LDL.LU R8, [R1+0xd0] ;  /* 0x0000d00001087983 */ /* 0x001f220000300800 */
[----:B------:R-:W4:Y:S02]  /*150c0*/  LDL.LU R9, [R1+0xd4] ;  /* 0x0000d40001097983 */ /* 0x000f240000300800 */
[----:B------:R-:W2:Y:S02]  /*150d0*/  LDL.LU R10, [R1+0xd8] ;  /* 0x0000d800010a7983 */ /* 0x000ea40000300800 */
[----:B------:R-:W2:Y:S02]  /*150e0*/  LDL.LU R11, [R1+0xdc] ;  /* 0x0000dc00010b7983 */ /* 0x000ea40000300800 */
[----:B--2---:R-:W-:Y:S01]  /*150f0*/  STL.64 [R1+0x1448], R10 ;  /* 0x0014480a01007387 */ /* 0x004fe20000100a00 */
[----:B----4-:R0:W-:Y:S03]  /*15100*/  STL.64 [R1+0x1440], R8 ;  /* 0x0014400801007387 */ /* 0x0101e60000100a00 */
[----:B0-----:R-:W2:Y:S01]  /*15110*/  LDL.LU R8, [R1+0xe0] ;  /* 0x0000e00001087983 */ /* 0x001ea20000300800 */
[----:B------:R-:W2:Y:S02]  /*15120*/  LDL.LU R9, [R1+0xe4] ;  /* 0x0000e40001097983 */ /* 0x000ea40000300800 */
[----:B------:R-:W-:-:S02]  /*15130*/  IMAD.MOV.U32 R10, RZ, RZ, R16 ;  /* 0x000000ffff0a7224 */ /* 0x000fc400078e0010 */
[----:B------:R-:W-:Y:S01]  /*15140*/  IMAD.MOV.U32 R11, RZ, RZ, R17 ;  /* 0x000000ffff0b7224 */ /* 0x000fe200078e0011 */
[----:B------:R-:W4:Y:S01]  /*15150*/  LDL.LU R16, [R1+0x14c8] ;  /* 0x0014c80001107983 */ /* 0x000f220000300800 */
[----:B------:R-:W4:Y:S03]  /*15160*/  LDL.LU R17, [R1+0x14c4] ;  /* 0x0014c40001117983 */ /* 0x000f260000300800 */
[----:B------:R-:W-:Y:S04]  /*15170*/  STL.64 [R1+0x1458], R10 ;  /* 0x0014580a01007387 */ /* 0x000fe80000100a00 */
[----:B--2---:R0:W-:Y:S04]  /*15180*/  STL.64 [R1+0x1450], R8 ;  /* 0x0014500801007387 */ /* 0x0041e80000100a00 */
[----:B0-----:R-:W2:Y:S01]  /*15190*/  LDL.LU R8, [R1+0xf0] ;  /* 0x0000f00001087983 */ /* 0x001ea20000300800 */
[----:B------:R-:W2:Y:S02]  /*151a0*/  LDL.LU R9, [R1+0xf4] ;  /* 0x0000f40001097983 */ /* 0x000ea40000300800 */
[----:B------:R-:W2:Y:S02]  /*151b0*/  LDL.LU R10, [R1+0xf8] ;  /* 0x0000f800010a7983 */ /* 0x000ea40000300800 */
[----:B------:R-:W2:Y:S01]  /*151c0*/  LDL.LU R11, [R1+0xfc] ;  /* 0x0000fc00010b7983 */ /* 0x000ea20000300800 */
[----:B------:R-:W-:Y:S01]  /*151d0*/  STL.64 [R1+0x13c0], R26 ;  /* 0x0013c01a01007387 */ /* 0x000fe20000100a00 */
[----:B------:R0:W-:Y:S02]  /*151e0*/  STL.64 [R1+0x13b8], R24 ;  /* 0x0013b81801007387 */ /* 0x0001e40000100a00 */
[----:B0-----:R-:W-:-:S02]  /*151f0*/  IMAD.MOV.U32 R24, RZ, RZ, R18 ;  /* 0x000000ffff187224 */ /* 0x001fc400078e0012 */
[----:B------:R-:W-:Y:S01]  /*15200*/  IMAD.MOV.U32 R25, RZ, RZ, R19 ;  /* 0x000000ffff197224 */ /* 0x000fe200078e0013 */
[----:B------:R-:W4:Y:S01]  /*15210*/  LDL.LU R18, [R1+0x14c0] ;  /* 0x0014c00001127983 */ /* 0x000f220000300800 */
[----:B------:R-:W4:Y:S02]  /*15220*/  LDL.LU R19, [R1+0x14bc] ;  /* 0x0014bc0001137983 */ /* 0x000f240000300800 */
[----:B------:R-:W2:Y:S02]  /*15230*/  LDL R26, [R1+0xa8] ;  /* 0x0000a800011a7983 */ /* 0x000ea40000100800 */
[----:B------:R-:W2:Y:S01]  /*15240*/  LDL R27, [R1+0xac] ;  /* 0x0000ac00011b7983 */ /* 0x000ea20000100800 */
[----:B------:R-:W-:Y:S01]  /*15250*/  STL.64 [R1+0x13a0], R6 ;  /* 0x0013a00601007387 */ /* 0x000fe20000100a00 */
[----:B------:R0:W-:Y:S02]  /*15260*/  STL.64 [R1+0x1398], R4 ;  /* 0x0013980401007387 */ /* 0x0001e40000100a00 */
[----:B0-----:R-:W-:-:S02]  /*15270*/  IMAD.MOV.U32 R4, RZ, RZ, R29 ;  /* 0x000000ffff047224 */ /* 0x001fc400078e001d */
[----:B------:R-:W2:Y:S01]  /*15280*/  LDL.LU R29, [R1+0x14b8] ;  /* 0x0014b800011d7983 */ /* 0x000ea20000300800 */
[----:B------:R-:W2:Y:S02]  /*15290*/  LDL R6, [R1+0x48] ;  /* 0x0000480001067983 */ /* 0x000ea40000100800 */
[----:B------:R-:W2:Y:S01]  /*152a0*/  LDL R7, [R1+0x4c] ;  /* 0x00004c0001077983 */ /* 0x000ea20000100800 */
[C---:B----4-:R-:W-:Y:S11]  /*152b0*/  HMMA.16816.F32 R20, R16.reuse, R24, R20 ;  /* 0x000000181014723c */ /* 0x050ff60000001814 */
[----:B------:R-:W-:Y:S11]  /*152c0*/  @!UPT UIADD3 URZ, URZ, URZ, URZ ;  /* 0x0000003f3f3ff290 */ /* 0x000ff6000fffe03f */
[----:B------:R-:W-:Y:S01]  /*152d0*/  @!UPT UIADD3 URZ, URZ, URZ, URZ ;  /* 0x0000003f3f3ff290 */ /* 0x000fe2000fffe03f */
[----:B------:R-:W-:Y:S01]  /*152e0*/  STL.64 [R1+0x110], R20 ;  /* 0x0001101401007387 */ /* 0x000fe20000100a00 */
[----:B------:R0:W-:Y:S03]  /*152f0*/  STL.64 [R1+0x118], R22 ;  /* 0x0001181601007387 */ /* 0x0001e60000100a00 */
[----:B0-----:R-:W4:Y:S01]  /*15300*/  LDL.LU.64 R22, [R1+0x14b0] ;  /* 0x0014b00001167983 */ /* 0x001f220000300a00 */
[----:B------:R-:W4:Y:S02]  /*15310*/  LDL.LU.64 R20, [R1+0x14a8] ;  /* 0x0014a80001147983 */ /* 0x000f240000300a00 */
[----:B------:R-:W-:Y:S02]  /*15320*/  IMAD.MOV.U32 R5, RZ, RZ, R0 ;  /* 0x000000ffff057224 */ /* 0x000fe400078e0000 */
[----:B---3--:R-:W-:Y:S01]  /*15330*/  IMAD.MOV.U32 R0, RZ, RZ, R13 ;  /* 0x000000ffff007224 */ /* 0x008fe200078e000d */
[C---:B----4-:R-:W-:Y:S11]  /*15340*/  HMMA.16816.F32 R20, R16.reuse, R12, R20 ;  /* 0x0000000c1014723c */ /* 0x050ff60000001814 */
[----:B------:R-:W-:Y:S11]  /*15350*/  @!UPT UIADD3 URZ, URZ, URZ, URZ ;  /* 0x0000003f3f3ff290 */ /* 0x000ff6000fffe03f */
[----:B------:R-:W-:Y:S01]  /*15360*/  @!UPT UIADD3 URZ, URZ, URZ, URZ ;  /* 0x0000003f3f3ff290 */ /* 0x000fe2000fffe03f */
[----:B------:R-:W-:Y:S01]  /*15370*/  STL.64 [R1+0x140], R20 ;  /* 0x0001401401007387 */ /* 0x000fe20000100a00 */
[----:B------:R0:W-:Y:S03]  /*15380*/  STL.64 [R1+0x148], R22 ;  /* 0x0001481601007387 */ /* 0x0001e60000100a00 */
[----:B0-----:R-:W3:Y:S01]  /*15390*/  LDL.LU R22, [R1+0x14a0] ;  /* 0x0014a00001167983 */ /* 0x001ee20000300800 */
[----:B------:R-:W4:Y:S02]  /*153a0*/  LDL.LU.64 R20, [R1+0x1498] ;  /* 0x0014980001147983 */ /* 0x000f240000300a00 */
[----:B------:R-:W-:Y:S02]  /*153b0*/  IMAD.MOV.U32 R23, RZ, RZ, R12 ;  /* 0x000000ffff177224 */ /* 0x000fe400078e000c */
[----:B------:R-:W2:Y:S01]  /*153c0*/  LDL.LU.64 R14, [R1+0x1490] ;  /* 0x00149000010e7983 */ /* 0x000ea20000300a00 */
[----:B------:R-:W2:Y:S02]  /*153d0*/  LDL.LU.64 R12, [R1+0x1488] ;  /* 0x00148800010c7983 */ /* 0x000ea40000300a00 */
[C---:B--2---:R-:W-:Y:S11]  /*153e0*/  HMMA.16816.F32 R12, R16.reuse, R4, R12 ;  /* 0x00000004100c723c */ /* 0x044ff6000000180c */
[----:B------:R-:W-:Y:S11]  /*153f0*/  @!UPT UIADD3 URZ, URZ, URZ, URZ ;  /* 0x0000003f3f3ff290 */ /* 0x000ff6000fffe03f */
[----:B------:R-:W-:Y:S01]  /*15400*/  @!UPT UIADD3 URZ, URZ, URZ, URZ ;  /* 0x0000003f3f3ff290 */ /* 0x000fe2000fffe03f */
[----:B------:R-:W-:Y:S01]  /*15410*/  STL.64 [R1+0x150], R12 ;  /* 0x0001500c01007387 */ /* 0x000fe20000100a00 */
[----:B------:R0:W-:Y:S03]  /*15420*/  STL.64 [R1+0x158], R14 ;  /* 0x0001580e01007387 */ /* 0x0001e60000100a00 */
[----:B0-----:R-:W4:Y:S01]  /*15430*/  LDL.LU.64 R14, [R1+0x1480] ;  /* 0x00148000010e7983 */ /* 0x001f220000300a00 */
[----:B------:R-:W4:Y:S02]  /*15440*/  LDL.LU.64 R12, [R1+0x1478] ;  /* 0x00147800010c7983 */ /* 0x000f240000300a00 */
[----:B----4-:R-:W-:Y:S01]  /*15450*/  HMMA.16816.F32 R16, R16, R20, R12 ;  /* 0x000000141010723c */ /* 0x010fe2000000180c */
[----:B------:R-:W2:Y:S01]  /*15460*/  LDL.LU.64 R14, [R1+0x1470] ;  /* 0x00147000010e7983 */ /* 0x000ea20000300a00 */
[----:B------:R-:W2:Y:S11]  /*15470*/  LDL.LU.64 R12, [R1+0x1468] ;  /* 0x00146800010c7983 */ /* 0x000eb60000300a00 */
[----:B------:R-:W-:Y:S10]  /*15480*/  @!UPT UIADD3 URZ, URZ, URZ, URZ ;  /* 0x0000003f3f3ff290 */ /* 0x000ff4000fffe03f */
[----:B------:R0:W-:Y:S01]  /*15490*/  STL.64 [R1+0x130], R16 ;  /* 0x0001301001007387 */ /* 0x0001e20000100a00 */
[----:B------:R-:W-:Y:S02]  /*154a0*/  STL.64 [R1+0x138], R18 ;  /* 0x0001381201007387 */ /* 0x000fe40000100a00 */
[----:B0-----:R-:W-:Y:S02]  /*154b0*/  IMAD.MOV.U32 R16, RZ, RZ, R23 ;  /* 0x000000ffff107224 */ /* 0x001fe400078e0017 */
[----:B------:R-:W-:Y:S01]  /*154c0*/  IMAD.MOV.U32 R17, RZ, RZ, R0 ;  /* 0x000000ffff117224 */ /* 0x000fe200078e0000 */
[----:B------:R-:W4:Y:S01]  /*154d0*/  LDL.LU R23, [R1+0x1464] ;  /* 0x0014640001177983 */ /* 0x000f220000300800 */
[----:B------:R-:W3:Y:S01]  /*154e0*/  LDL.LU R0, [R1+0x1460] ;  /* 0x0014600001007983 */ /* 0x000ee20000300800 */
[C---:B--2---:R-:W-:Y:S11]  /*154f0*/  HMMA.16816.F32 R8, R12.reuse, R24, R8 ;  /* 0x000000180c08723c */ /* 0x044ff60000001808 */
[----:B------:R-:W-:Y:S11]  /*15500*/  @!UPT UIADD3 URZ, URZ, URZ, URZ ;  /* 0x0000003f3f3ff290 */ /* 0x000ff6000fffe03f */
[----:B------:R-:W-:Y:S01]  /*15510*/  @!UPT UIADD3 URZ, URZ, URZ, URZ ;  /* 0x0000003f3f3ff290 */ /* 0x000fe2000fffe03f */
[----:B------:R-:W-:Y:S01]  /*15520*/  STL.64 [R1+0x120], R8 ;  /* 0x0001200801007387 */ /* 0x000fe20000100a00 */
[----:B------:R0:W-:Y:S03]  /*15530*/  STL.64 [R1+0x128], R10 ;  /* 0x0001280a01007387 */ /* 0x0001e60000100a00 */
[----:B0-----:R-:W2:Y:S01]  /*15540*/  LDL.LU.64 R10, [R1+0x1458] ;  /* 0x00145800010a7983 */ /* 0x001ea20000300a00 */
[----:B------:R-:W2:Y:S02]  /*15550*/  LDL.LU.64 R8, [R1+0x1450] ;  /* 0x0014500001087983 */ /* 0x000ea40000300a00 */
[C---:B--2---:R-:W-:Y:S01]  /*15560*/  HMMA.16816.F32 R16, R12.reuse, R16, R8 ;  /* 0x000000100c10723c */ /* 0x044fe20000001808 */
[----:B------:R-:W2:Y:S01]  /*15570*/  LDL.LU.64 R10, [R1+0x1448] ;  /* 0x00144800010a7983 */ /* 0x000ea20000300a00 */
[----:B------:R-:W2:Y:S11]  /*15580*/  LDL.LU.64 R8, [R1+0x1440] ;  /* 0x0014400001087983 */ /* 0x000eb60000300a00 */
[----:B------:R-:W-:Y:S10]  /*15590*/  @!UPT UIADD3 URZ, URZ, URZ, URZ ;  /* 0x0000003f3f3ff290 */ /* 0x000ff4000fffe03f */
[----:B------:R-:W-:Y:S01]  /*155a0*/  STL.64 [R1+0x100], R16 ;  /* 0x0001001001007387 */ /* 0x000fe20000100a00 */
[----:B------:R2:W-:Y:S02]  /*155b0*/  STL.64 [R1+0x108], R18 ;  /* 0x0001081201007387 */ /* 0x0005e40000100a00 */
[----:B------:R0:W-:Y:S01]  /*155c0*/  STL.64 [R1+0x13f8], R6 ;  /* 0x0013f80601007387 */ /* 0x0001e20000100a00 */
[----:B--2---:R-:W-:Y:S01]  /*155d0*/  HMMA.16816.F32 R16, R12, R4, R8 ;  /* 0x000000040c10723c */ /* 0x004fe20000001808 */
[----:B------:R-:W2:Y:S01]  /*155e0*/  LDL.LU R4, [R1+0x70] ;  /* 0x0000700001047983 */ /* 0x000ea20000300800 */
[----:B------:R-:W2:Y:S02]  /*155f0*/  LDL.LU R5, [R1+0x74] ;  /* 0x0000740001057983 */ /* 0x000ea40000300800 */
[----:B0-----:R-:W2:Y:S02]  /*15600*/  LDL.LU R6, [R1+0x78] ;  /* 0x0000780001067983 */ /* 0x001ea40000300800 */
[----:B------:R-:W2:Y:S01]  /*15610*/  LDL.LU R7, [R1+0x7c] ;  /* 0x00007c0001077983 */ /* 0x000ea20000300800 */
[----:B------:R-:W0:Y:S04]  /*15620*/  LDSM.16.MT88.4 R8, [R29+0xc300] ;  /* 0x00c300001d08783b */ /* 0x000e280000004200 */
[----:B--2---:R-:W-:Y:S01]  /*15630*/  STL.64 [R1+0x1410], R6 ;  /* 0x0014100601007387 */ /* 0x004fe20000100a00 */
[----:B------:R3:W-:Y:S02]  /*15640*/  STL.64 [R1+0x1408], R4 ;  /* 0x0014080401007387 */ /* 0x0007e40000100a00 */
[----:B---3--:R-:W-:-:S02]  /*15650*/  IMAD.MOV.U32 R4, RZ, RZ, R0 ;  /* 0x000000ffff047224 */ /* 0x008fc400078e0000 */
[----:B------:R-:W2:Y:S01]  /*15660*/  LDL.LU R0, [R1+0x1438] ;  /* 0x0014380001007983 */ /* 0x000ea20000300800 */
[----:B------:R-:W3:Y:S02]  /*15670*/  LDL.LU R5, [R1+0x84] ;  /* 0x0000840001057983 */ /* 0x000ee40000300800 */
[----:B------:R-:W3:Y:S02]  /*15680*/  LDL.LU R6, [R1+0x88] ;  /* 0x0000880001067983 */ /* 0x000ee40000300800 */
[----:B------:R-:W3:Y:S02]  /*15690*/  LDL.LU R7, [R1+0x8c] ;  /* 0x00008c0001077983 */ /* 0x000ee40000300800 */
[----:B------:R1:W-:Y:S01]  /*156a0*/  STL.64 [R1+0x1340], R18 ;  /* 0x0013401201007387 */ /* 0x0003e20000100a00 */
[----:B------:R-:W-:Y:S03]  /*156b0*/  STL.64 [R1+0x1338], R16 ;  /* 0x0013381001007387 */ /* 0x000fe60000100a00 */
[----:B-1----:R-:W2:Y:S01]  /*156c0*/  LDL.LU R18, [R1+0x98] ;  /* 0x0000980001127983 */ /* 0x002ea20000300800 */
[----:B0-----:R-:W-:Y:S02]  /*156d0*/  STL.64 [R1+0x10], R8 ;  /* 0x0000100801007387 */ /* 0x001fe40000100a00 */
[----:B------:R0:W-:Y:S02]  /*156e0*/  STL.64 [R1+0x18], R10 ;  /* 0x0000180a01007387 */ /* 0x0001e40000100a00 */
[----:B0-----:R-:W2:Y:S01]  /*156f0*/  LDL.LU.64 R10, [R1+0x1430] ;  /* 0x00143000010a7983 */ /* 0x001ea20000300a00 */
[----:B------:R-:W2:Y:S02]  /*15700*/  LDL.LU.64 R8, [R1+0x1428] ;  /* 0x0014280001087983 */ /* 0x000ea40000300a00 */
[----:B--2---:R-:W-:Y:S01]  /*15710*/  HMMA.16816.F32 R12, R12, R20, R8 ;  /* 0x000000140c0c723c */ /* 0x004fe20000001808 */
[----:B------:R-:W3:Y:S01]  /*15720*/  LDL.LU.64 R10, [R1+0x1420] ;  /* 0x00142000010a7983 */ /* 0x000ee20000300a00 */
[----:B------:R-:W3:Y:S02]  /*15730*/  LDL.LU.64 R8, [R1+0x1418] ;  /* 0x0014180001087983 */ /* 0x000ee40000300a00 */
[----:B------:R-:W-:Y:S11]  /*15740*/  IMAD.MOV.U32 R19, RZ, RZ, R0 ;  /* 0x000000ffff137224 */ /* 0x000ff600078e0000 */
[----:B------:R-:W-:Y:S08]  /*15750*/  @!UPT UIADD3 URZ, URZ, URZ, URZ ;  /* 0x0000003f3f3ff290 */ /* 0x000ff0000fffe03f */
[----:B------:R0:W-:Y:S01]  /*15760*/  STL [R1+0xc0], R12 ;  /* 0x0000c00c01007387 */ /* 0x0001e20000100800 */
[----:B------:R-:W-:Y:S02]  /*15770*/  IMAD.MOV.U32 R0, RZ, RZ, R15 ;  /* 0x000000ffff007224 */ /* 0x000fe400078e000f */
[----:B------:R-:W-:Y:S02]  /*15780*/  IMAD.MOV.U32 R17, RZ, RZ, R13 ;  /* 0x000000ffff117224 */ /* 0x000fe400078e000d */
[----:B------:R-:W-:Y:S01]  /*15790*/  IMAD.MOV.U32 R16, RZ, RZ, R14 ;  /* 0x000000ffff107224 */ /* 0x000fe200078e000e */
[----:B0-----:R-:W2:Y:S01]  /*157a0*/  LDL.LU R12, [R1+0x60] ;  /* 0x00006000010c7983 */ /* 0x001ea20000300800 */
[----:B------:R-:W2:Y:S02]  /*157b0*/  LDL.LU R13, [R1+0x64] ;  /* 0x00006400010d7983 */ /* 0x000ea40000300800 */
[----:B------:R-:W2:Y:S02]  /*157c0*/  LDL.LU R14, [R1+0x68] ;  /* 0x00006800010e7983 */ /* 0x000ea40000300800 */
[----:B------:R-:W2:Y:S01]  /*157d0*/  LDL.LU R15, [R1+0x6c] ;  /* 0x00006c00010f7983 */ /* 0x000ea20000300800 */
[----:B------:R-:W-:Y:S01]  /*157e0*/  STL [R1+0x1360], R0 ;  /* 0x0013600001007387 */ /* 0x000fe20000100800 */
[----:B---3--:R-:W-:Y:S11]  /*157f0*/  HMMA.16816.F32 R4, R8, R26, R4 ;  /* 0x0000001a0804723c */ /* 0x008ff60000001804 */
[----:B------:R-:W-:Y:S11]  /*15800*/  @!UPT UIADD3 URZ, URZ, URZ, URZ ;  /* 0x0000003f3f3ff290 */ /* 0x000ff6000fffe03f */
[----:B------:R-:W-:Y:S01]  /*15810*/  @!UPT UIADD3 URZ, URZ, URZ, URZ ;  /* 0x0000003f3f3ff290 */ /* 0x000fe2000fffe03f */
[----:B------:R-:W-:Y:S01]  /*15820*/  STL.64 [R1+0xd0], R4 ;  /* 0x0000d00401007387 */ /* 0x000fe20000100a00 */
[----:B------:R0:W-:Y:S03]  /*15830*/  STL.64 [R1+0xd8], R6 ;  /* 0x0000d80601007387 */ /* 0x0001e60000100a00 */
[----:B0-----:R-:W3:Y:S01]  /*15840*/  LDL.LU.64 R6, [R1+0x1410] ;  /* 0x0014100001067983 */ /* 0x001ee20000300a00 */
[----:B------:R-:W3:Y:S02]  /*15850*/  LDL.LU.64 R4, [R1+0x1408] ;  /* 0x0014080001047983 */ /* 0x000ee40000300a00 */
[----:B------:R0:W-:Y:S02]  /*15860*/  STL.64 [R1+0x13e8], R26 ;  /* 0x0013e81a01007387 */ /* 0x0001e40000100a00 */
[----:B------:R-:W2:Y:S01]  /*15870*/  LDL.LU R24, [R1+0x50] ;  /* 0x0000500001187983 */ /* 0x000ea20000300800 */
[----:B------:R-:W2:Y:S04]  /*15880*/  LDL.LU R25, [R1+0x54] ;  /* 0x0000540001197983 */ /* 0x000ea80000300800 */
[----:B0-----:R-:W2:Y:S01]  /*15890*/  LDL.LU R26, [R1+0x58] ;  /* 0x00005800011a7983 */ /* 0x001ea20000300800 */
[----:B----4-:R-:W-:-:S02]  /*158a0*/  IMAD.MOV.U32 R27, RZ, RZ, R23 ;  /* 0x000000ffff1b7224 */ /* 0x010fc400078e0017 */
[----:B------:R-:W4:Y:S01]  /*158b0*/  LDL.LU R23, [R1+0x1400] ;  /* 0x0014000001177983 */ /* 0x000f220000300800 */
[----:B---3--:R-:W-:Y:S11]  /*158c0*/  HMMA.16816.F32 R4, R8, R18, R4 ;  /* 0x000000120804723c */ /* 0x008ff60000001804 */
[----:B------:R-:W-:Y:S11]  /*158d0*/  @!UPT UIADD3 URZ, URZ, URZ, URZ ;  /* 0x0000003f3f3ff290 */ /* 0x000ff6000fffe03f */
[----:B------:R-:W-:Y:S01]  /*158e0*/  @!UPT UIADD3 URZ, URZ, URZ, URZ ;  /* 0x0000003f3f3ff290 */ /* 0x000fe2000fffe03f */
[----:B------:R-:W-:Y:S01]  /*158f0*/  STL.64 [R1+0x190], R4 ;  /* 0x0001900401007387 */ /* 0x000fe20000100a00 */
[----:B------:R0:W-:Y:S03]  /*15900*/  STL.64 [R1+0x198], R6 ;  /* 0x0001980601007387 */ /* 0x0001e60000100a00 */
[----:B0-----:R-:W2:Y:S01]  /*15910*/  LDL.LU.64 R6, [R1+0x13f8] ;  /* 0x0013f80001067983 */ /* 0x001ea20000300a00 */
[----:B------:R-:W-:Y:S02]  /*15920*/  STL.64 [R1+0x13d0], R18 ;  /* 0x0013d01201007387 */ /* 0x000fe40000100a00 */
[----:B------:R0:W-:Y:S02]  /*15930*/  STL.64 [R1+0x13c8], R16 ;  /* 0x0013c81001007387 */ /* 0x0001e40000100a00 */
[----:B0-----:R-:W-:Y:S02]  /*15940*/  IMAD.MOV.U32 R16, RZ, RZ, R22 ;  /* 0x000000ffff107224 */ /* 0x001fe400078e0016 */
[----:B------:R-:W4:Y:S01]  /*15950*/  LDL.LU R22, [R1+0x13f0] ;  /* 0x0013f00001167983 */ /* 0x000f220000300800 */
[----:B------:R-:W-:-:S02]  /*15960*/  IMAD.MOV.U32 R17, RZ, RZ, R28 ;  /* 0x000000ffff117224 */ /* 0x000fc400078e001c */
[----:B------:R-:W-:Y:S02]  /*15970*/  IMAD.MOV.U32 R18, RZ, RZ, R3 ;  /* 0x000000ffff127224 */ /* 0x000fe400078e0003 */
[----:B------:R-:W-:Y:S01]  /*15980*/  IMAD.MOV.U32 R19, RZ, RZ, R2 ;  /* 0x000000ffff137224 */ /* 0x000fe200078e0002 */
[C---:B--2---:R-:W-:Y:S08]  /*15990*/  HMMA.16816.F32 R12, R8.reuse, R6, R12 ;  /* 0x00000006080c723c */ /* 0x044ff0000000180c */
[----:B----4-:R-:W-:Y:S11]  /*159a0*/  HMMA.16816.F32 R8, R8, R22, R24 ;  /* 0x000000160808723c */ /* 0x010ff60000001818 */
[----:B------:R-:W-:Y:S05]  /*159b0*/  @!UPT UIADD3 URZ, URZ, URZ, URZ ;  /* 0x0000003f3f3ff290 */ /* 0x000fea000fffe03f */
[----:B------:R-:W-:Y:S01]  /*159c0*/  IMAD.MOV.U32 R28, RZ, RZ, R13 ;  /* 0x000000ffff1c7224 */ /* 0x000fe200078e000d */
[----:B------:R0:W-:Y:S01]  /*159d0*/  STL [R1+0x180], R12 ;  /* 0x0001800c01007387 */ /* 0x0001e20000100800 */
[----:B------:R-:W-:Y:S02]  /*159e0*/  IMAD.MOV.U32 R3, RZ, RZ, R14 ;  /* 0x000000ffff037224 */ /* 0x000fe400078e000e */
[----:B------:R-:W-:Y:S01]  /*159f0*/  IMAD.MOV.U32 R2, RZ, RZ, R15 ;  /* 0x000000ffff027224 */ /* 0x000fe200078e000f */
[----:B0-----:R-:W2:Y:S01]  /*15a00*/  LDL.LU.64 R12, [R1] ;  /* 0x00000000010c7983 */ /* 0x001ea20000300a00 */
[----:B------:R-:W2:Y:S02]  /*15a10*/  LDL.LU.64 R14, [R1+0x8] ;  /* 0x00000800010e7983 */ /* 0x000ea40000300a00 */
[----:B------:R-:W-:Y:S02]  /*15a20*/  STL [R1+0x1364], R28 ;  /* 0x0013641c01007387 */ /* 0x000fe40000100800 */
[----:B------:R-:W3:Y:S01]  /*15a30*/  LDL.LU.64 R26, [R1+0x13e8] ;  /* 0x0013e800011a7983 */ /* 0x000ee20000300a00 */
[----:B------:R-:W3:Y:S01]  /*15a40*/  LDL.LU.64 R22, [R1+0x13e0] ;  /* 0x0013e00001167983 */ /* 0x000ee20000300a00 */
[----:B------:R-:W3:Y:S02]  /*15a50*/  LDL.LU.64 R20, [R1+0x13d8] ;  /* 0x0013d80001147983 */ /* 0x000ee40000300a00 */
[----:B------:R-:W-:Y:S02]  /*15a60*/  STL.64 [R1+0x170], R8 ;  /* 0x0001700801007387 */ /* 0x000fe40000100a00 */
[----:B------:R0:W-:Y:S02]  /*15a70*/  STL.64 [R1+0x178], R10 ;  /* 0x0001780a01007387 */ /* 0x0001e40000100a00 */
[----:B0-----:R-:W4:Y:S01]  /*15a80*/  LDL.LU.64 R10, [R1+0xb8] ;  /* 0x0000b800010a7983 */ /* 0x001f220000300a00 */
[C---:B---3--:R-:W-:Y:S03]  /*15a90*/  HMMA.16816.F32 R24, R20.reuse, R26, R16 ;  /* 0x0000001a1418723c */ /* 0x048fe60000001810 */
[----:B------:R-:W3:Y:S01]  /*15aa0*/  LDL.LU.64 R18, [R1+0x13d0] ;  /* 0x0013d00001127983 */ /* 0x000ee20000300a00 */
[----:B------:R-:W2:Y:S11]  /*15ab0*/  LDL.LU.64 R16, [R1+0x13c8] ;  /* 0x0013c80001107983 */ /* 0x000eb60000300a00 */
[----:B------:R-:W-:Y:S08]  /*15ac0*/  @!UPT UIADD3 URZ, URZ, URZ, URZ ;  /* 0x0000003f3f3ff290 */ /* 0x000ff0000fffe03f */
[----:B------:R-:W-:Y:S01]  /*15ad0*/  STL.64 [R1+0x160], R24 ;  /* 0x0001601801007387 */ /* 0x000fe20000100a00 */
[----:B------:R0:W-:Y:S03]  /*15ae0*/  STL.64 [R1+0x168], R26 ;  /* 0x0001681a01007387 */ /* 0x0001e60000100a00 */
[----:B0-----:R-:W3:Y:S01]  /*15af0*/  LDL.LU.64 R26, [R1+0x13c0] ;  /* 0x0013c000011a7983 */ /* 0x001ee20000300a00 */
        /* <DEDUP_REMOVED lines=8> */
[C---:B---3--:R-:W-:Y:S01]  /*15b80*/  HMMA.16816.F32 R24, R20.reuse, R6, R24 ;  /* 0x000000061418723c */ /* 0x048fe20000001818 */
[----:B------:R-:W3:Y:S01]  /*15b90*/  LDL.LU.64 R6, [R1+0x13a0] ;  /* 0x0013a00001067983 */ /* 0x000ee20000300a00 */
[----:B------:R-:W3:Y:S02]  /*15ba0*/  LDL.LU.64 R4, [R1+0x1398] ;  /* 0x0013980001047983 */ /* 0x000ee40000300a00 */
[----:B----4-:R-:W-:Y:S11]  /*15bb0*/  IMAD.MOV.U32 R0, RZ, RZ, R11 ;  /* 0x000000ffff007224 */ /* 0x010ff600078e000b */
[----:B------:R-:W-:Y:S08]  /*15bc0*/  @!UPT UIADD3 URZ, URZ, URZ, URZ ;  /* 0x0000003f3f3ff290 */ /* 0x000ff0000fffe03f */
[----:B------:R-:W-:Y:S01]  /*15bd0*/  STL.64 [R1+0x20], R24 ;  /* 0x0000201801007387 */ /* 0x000fe20000100a00 */
[----:B------:R-:W-:Y:S02]  /*15be0*/  STL.64 [R1+0x28], R26 ;  /* 0x0000281a01007387 */ /* 0x000fe40000100a00 */
[----:B------:R-:W0:Y:S01]  /*15bf0*/  LDSM.16.MT88.4 R24, [R29+0x10000] ;  /* 0x010000001d18783b */ /* 0x000e220000004200 */
[----:B---3--:R-:W-:Y:S07]  /*15c00*/  HMMA.16816.F32 R20, R20, R10, R4 ;  /* 0x0000000a1414723c */ /* 0x008fee0000001804 */
[----:B------:R-:W-:Y:S11]  /*15c10*/  IMAD.MOV.U32 R4, RZ, RZ, R10 ;  /* 0x000000ffff047224 */ /* 0x000ff600078e000a */
[----:B------:R-:W-:Y:S05]  /*15c20*/  @!UPT UIADD3 URZ, URZ, URZ, URZ ;  /* 0x0000003f3f3ff290 */ /* 0x000fea000fffe03f */
[----:B------:R1:W-:Y:S01]  /*15c30*/  STL.64 [R1+0xe0], R20 ;  /* 0x0000e01401007387 */ /* 0x0003e20000100a00 */
[----:B------:R3:W-:Y:S02]  /*15c40*/  STL.64 [R1+0xe8], R22 ;  /* 0x0000e81601007387 */ /* 0x0007e40000100a00 */
[----:B------:R-:W4:Y:S02]  /*15c50*/  LDL R5, [R1+0x268] ;  /* 0x0002680001057983 */ /* 0x000f240000100800 */
[----:B------:R-:W2:Y:S01]  /*15c60*/  LDL.LU R8, [R1+0x110] ;  /* 0x0001100001087983 */ /* 0x000ea20000300800 */
[----:B------:R-:W2:Y:S01]  /*15c70*/  LDL.LU R9, [R1+0x114] ;  /* 0x0001140001097983 */ /* 0x000ea20000300800 */
[----:B------:R-:W2:Y:S02]  /*15c80*/  LDL.LU R10, [R1+0x118] ;  /* 0x00011800010a7983 */ /* 0x000ea40000300800 */
[----:B------:R-:W2:Y:S02]  /*15c90*/  LDL.LU R11, [R1+0x11c] ;  /* 0x00011c00010b7983 */ /* 0x000ea40000300800 */
[----:B------:R-:W2:Y:S01]  /*15ca0*/  LDL.LU.64 R6, [R1+0xa8] ;  /* 0x0000a80001067983 */ /* 0x000ea20000300a00 */
[----:B-1----:R-:W2:Y:S01]  /*15cb0*/  LDL.LU R20, [R1+0x10] ;  /* 0x0000100001147983 */ /* 0x002ea20000300800 */
[----:B------:R-:W2:Y:S02]  /*15cc0*/  LDL.LU R21, [R1+0x14] ;  /* 0x0000140001157983 */ /* 0x000ea40000300800 */
[----:B---3--:R-:W3:Y:S02]  /*15cd0*/  LDL.LU R22, [R1+0x18] ;  /* 0x0000180001167983 */ /* 0x008ee40000300800 */
[----:B------:R-:W3:Y:S02]  /*15ce0*/  LDL.LU R23, [R1+0x1c] ;  /* 0x00001c0001177983 */ /* 0x000ee40000300800 */
[----:B---3--:R-:W-:Y:S01]  /*15cf0*/  STL.64 [R1+0x1370], R22 ;  /* 0x0013701601007387 */ /* 0x008fe20000100a00 */
[----:B--2---:R-:W-:Y:S02]  /*15d00*/  STL.64 [R1+0x1368], R20 ;  /* 0x0013681401007387 */ /* 0x004fe40000100a00 */
[----:B----4-:R-:W1:Y:S04]  /*15d10*/  LDSM.16.M88.4 R20, [R5+0x20080] ;  /* 0x020080000514783b */ /* 0x010e680000000200 */
[----:B0-----:R0:W-:Y:S01]  /*15d20*/  STL.64 [R1+0x1320], R26 ;  /* 0x0013201a01007387 */ /* 0x0011e20000100a00 */
[----:B------:R-:W-:Y:S04]  /*15d30*/  STL.64 [R1+0x1318], R24 ;  /* 0x0013181801007387 */ /* 0x000fe80000100a00 */
[----:B-1----:R-:W-:Y:S01]  /*15d40*/  STL.64 [R1+0x50], R20 ;  /* 0x0000501401007387 */ /* 0x002fe20000100a00 */
[----:B------:R-:W-:Y:S02]  /*15d50*/  STL.64 [R1+0x58], R22 ;  /* 0x0000581601007387 */ /* 0x000fe40000100a00 */
[----:B------:R-:W1:Y:S04]  /*15d60*/  LDSM.16.M88.4 R20, [R5+0x20880] ;  /* 0x020880000514783b */ /* 0x000e680000000200 */
[----:B0-----:R-:W-:-:S02]  /*15d70*/  IMAD.MOV.U32 R26, RZ, RZ, R4 ;  /* 0x000000ffff1a7224 */ /* 0x001fc400078e0004 */
[----:B------:R-:W-:Y:S01]  /*15d80*/  IMAD.MOV.U32 R27, RZ, RZ, R0 ;  /* 0x000000ffff1b7224 */ /* 0x000fe200078e0000 */
[----:B-1----:R-:W-:Y:S01]  /*15d90*/  STL.64 [R1+0x60], R20 ;  /* 0x0000601401007387 */ /* 0x002fe20000100a00 */
[----:B------:R-:W-:Y:S02]  /*15da0*/  IMAD.MOV.U32 R25, RZ, RZ, R20 ;  /* 0x000000ffff197224 */ /* 0x000fe400078e0014 */
[----:B------:R-:W-:Y:S02]  /*15db0*/  STL.64 [R1+0x68], R22 ;  /* 0x0000681601007387 */ /* 0x000fe40000100a00 */
[----:B------:R-:W-:Y:S02]  /*15dc0*/  IMAD.MOV.U32 R24, RZ, RZ, R21 ;  /* 0x000000ffff187224 */ /* 0x000fe400078e0015 */
[----:B------:R-:W0:Y:S04]  /*15dd0*/  LDSM.16.M88.4 R20, [R5+0x21080] ;  /* 0x021080000514783b */ /* 0x000e280000000200 */
[----:B------:R-:W-:Y:S01]  /*15de0*/  STL.64 [R1+0x1380], R26 ;  /* 0x0013801a01007387 */ /* 0x000fe20000100a00 */
[----:B------:R1:W-:Y:S03]  /*15df0*/  STL.64 [R1+0x1378], R24 ;  /* 0x0013781801007387 */ /* 0x0003e60000100a00 */
[----:B0-----:R-:W-:Y:S01]  /*15e00*/  STL.64 [R1+0x80], R20 ;  /* 0x0000801401007387 */ /* 0x001fe20000100a00 */
[----:B------:R-:W-:-:S02]  /*15e10*/  IMAD.MOV.U32 R28, RZ, RZ, R20 ;  /* 0x000000ffff1c7224 */ /* 0x000fc400078e0014 */
[----:B------:R-:W-:Y:S02]  /*15e20*/  STL.64 [R1+0x88], R22 ;  /* 0x0000881601007387 */ /* 0x000fe40000100a00 */
[----:B------:R-:W-:Y:S01]  /*15e30*/  IMAD.MOV.U32 R0, RZ, RZ, R21 ;  /* 0x000000ffff007224 */ /* 0x000fe200078e0015 */
[----:B-1----:R-:W2:Y:S04]  /*15e40*/  LDL.LU R24, [R1+0x150] ;  /* 0x0001500001187983 */ /* 0x002ea80000300800 */
[----:B------:R-:W0:Y:S04]  /*15e50*/  LDSM.16.M88.4 R20, [R5+0x21880] ;  /* 0x021880000514783b */ /* 0x000e280000000200 */
[----:B0-----:R-:W-:Y:S01]  /*15e60*/  STL.64 [R1+0x70], R20 ;  /* 0x0000701401007387 */ /* 0x001fe20000100a00 */
[----:B------:R0:W-:Y:S02]  /*15e70*/  STL.64 [R1+0x78], R22 ;  /* 0x0000781601007387 */ /* 0x0001e40000100a00 */
[----:B------:R-:W2:Y:S02]  /*15e80*/  LDL.LU R25, [R1+0x154] ;  /* 0x0001540001197983 */ /* 0x000ea40000300800 */
[----:B------:R-:W3:Y:S01]  /*15e90*/  LDL.LU R26, [R1+0x158] ;  /* 0x00015800011a7983 */ /* 0x000ee20000300800 */
[----:B------:R-:W3:Y:S01]  /*15ea0*/  LDL.LU R27, [R1+0x15c] ;  /* 0x00015c00011b7983 */ /* 0x000ee20000300800 */
[----:B0-----:R-:W-:Y:S07]  /*15eb0*/  HMMA.16816.F32 R20, R12, R6, R8 ;  /* 0x000000060c14723c */ /* 0x001fee0000001808 */
[----:B------:R-:W-:-:S02]  /*15ec0*/  IMAD.MOV.U32 R9, RZ, RZ, R6 ;  /* 0x000000ffff097224 */ /* 0x000fc400078e0006 */
[----:B------:R-:W-:Y:S02]  /*15ed0*/  IMAD.MOV.U32 R8, RZ, RZ, R7 ;  /* 0x000000ffff087224 */ /* 0x000fe400078e0007 */
[----:B------:R-:W0:Y:S04]  /*15ee0*/  LDSM.16.MT88.4 R4, [R29+0x10100] ;  /* 0x010100001d04783b */ /* 0x000e280000004200 */
[----:B---3--:R-:W-:Y:S01]  /*15ef0*/  STL.64 [R1+0x1390], R26 ;  /* 0x0013901a01007387 */ /* 0x008fe20000100a00 */
[----:B--2---:R1:W-:Y:S03]  /*15f00*/  STL.64 [R1+0x1388], R24 ;  /* 0x0013881801007387 */ /* 0x0043e60000100a00 */
[----:B-1----:R-:W2:Y:S01]  /*15f10*/  LDL.LU R24, [R1+0x140] ;  /* 0x0001400001187983 */ /* 0x002ea20000300800 */
[----:B------:R-:W2:Y:S02]  /*15f20*/  LDL.LU R25, [R1+0x144] ;  /* 0x0001440001197983 */ /* 0x000ea40000300800 */
[----:B------:R-:W2:Y:S02]  /*15f30*/  LDL.LU R26, [R1+0x148] ;  /* 0x00014800011a7983 */ /* 0x000ea40000300800 */
[----:B------:R-:W2:Y:S01]  /*15f40*/  LDL.LU R27, [R1+0x14c] ;  /* 0x00014c00011b7983 */ /* 0x000ea20000300800 */
[----:B------:R-:W-:Y:S01]  /*15f50*/  STL.64 [R1+0xf0], R20 ;  /* 0x0000f01401007387 */ /* 0x000fe20000100a00 */
[----:B------:R-:W-:Y:S02]  /*15f60*/  STL.64 [R1+0xf8], R22 ;  /* 0x0000f81601007387 */ /* 0x000fe40000100a00 */
[----:B0-----:R0:W-:Y:S02]  /*15f70*/  STL.64 [R1+0x12f0], R6 ;  /* 0x0012f00601007387 */ /* 0x0011e40000100a00 */
[----:B0-----:R-:W-:-:S02]  /*15f80*/  IMAD.MOV.U32 R6, RZ, RZ, R9 ;  /* 0x000000ffff067224 */ /* 0x001fc400078e0009 */
[----:B------:R-:W-:Y:S02]  /*15f90*/  IMAD.MOV.U32 R7, RZ, RZ, R8 ;  /* 0x000000ffff077224 */ /* 0x000fe400078e0008 */
[----:B------:R-:W0:Y:S04]  /*15fa0*/  LDSM.16.MT88.4 R8, [R29+0x10200] ;  /* 0x010200001d08783b */ /* 0x000e280000004200 */
[----:B------:R-:W-:Y:S01]  /*15fb0*/  STL.64 [R1+0x12e8], R4 ;  /* 0x0012e80401007387 */ /* 0x000fe20000100a00 */
[----:B------:R-:W3:Y:S02]  /*15fc0*/  LDL.LU R20, [R1+0x130] ;  /* 0x0001300001147983 */ /* 0x000ee40000300800 */
[----:B------:R-:W3:Y:S02]  /*15fd0*/  LDL.LU R21, [R1+0x134] ;  /* 0x0001340001157983 */ /* 0x000ee40000300800 */
[----:B------:R-:W3:Y:S01]  /*15fe0*/  LDL.LU R22, [R1+0x138] ;  /* 0x0001380001167983 */ /* 0x000ee20000300800 */
[----:B------:R-:W3:Y:S04]  /*15ff0*/  LDL.LU R23, [R1+0x13c] ;  /* 0x00013c0001177983 */ /* 0x000ee80000300800 */
[----:B0-----:R-:W-:Y:S01]  /*16000*/  STL [R1+0x12ac], R8 ;  /* 0x0012ac0801007387 */ /* 0x001fe20000100800 */
[----:B------:R-:W-:Y:S02]  /*16010*/  STL [R1+0x12a8], R9 ;  /* 0x0012a80901007387 */ /* 0x000fe40000100800 */
[----:B------:R-:W-:Y:S02]  /*16020*/  STL [R1+0x12a4], R10 ;  /* 0x0012a40a01007387 */ /* 0x000fe40000100800 */
[----:B------:R0:W-:Y:S02]  /*16030*/  STL [R1+0x12a0], R11 ;  /* 0x0012a00b01007387 */ /* 0x0001e40000100800 */
[----:B0-----:R-:W4:Y:S01]  /*16040*/  LDL.LU.64 R10, [R1+0x48] ;  /* 0x00004800010a7983 */ /* 0x001f220000300a00 */
[----:B--2---:R-:W-:Y:S11]  /*16050*/  HMMA.16816.F32 R24, R12, R18, R24 ;  /* 0x000000120c18723c */ /* 0x004ff60000001818 */
[----:B------:R-:W-:Y:S11]  /*16060*/  @!UPT UIADD3 URZ, URZ, URZ, URZ ;  /* 0x0000003f3f3ff290 */ /* 0x000ff6000fffe03f */
[----:B------:R-:W-:Y:S01]  /*16070*/  @!UPT UIADD3 URZ, URZ, URZ, URZ ;  /* 0x0000003f3f3ff290 */ /* 0x000fe2000fffe03f */
[----:B------:R-:W-:Y:S01]  /*16080*/  STL.64 [R1+0x140], R24 ;  /* 0x0001401801007387 */ /* 0x000fe20000100a00 */
[----:B------:R0:W-:Y:S03]  /*16090*/  STL.64 [R1+0x148], R26 ;  /* 0x0001481a01007387 */ /* 0x0001e60000100a00 */
[----:B0-----:R-:W2:Y:S01]  /*160a0*/  LDL.LU.64 R26, [R1+0x1390] ;  /* 0x00139000011a7983 */ /* 0x001ea20000300a00 */
[----:B------:R-:W2:Y:S02]  /*160b0*/  LDL.LU.64 R24, [R1+0x1388] ;  /* 0x0013880001187983 */ /* 0x000ea40000300a00 */
[----:B------:R-:W-:Y:S02]  /*160c0*/  IMAD.MOV.U32 R9, RZ, RZ, R12 ;  /* 0x000000ffff097224 */ /* 0x000fe400078e000c */
[----:B------:R-:W-:Y:S02]  /*160d0*/  IMAD.MOV.U32 R8, RZ, RZ, R13 ;  /* 0x000000ffff087224 */ /* 0x000fe400078e000d */
[----:B------:R-:W-:-:S02]  /*160e0*/  IMAD.MOV.U32 R5, RZ, RZ, R14 ;  /* 0x000000ffff057224 */ /* 0x000fc400078e000e */
[----:B------:R-:W-:Y:S02]  /*160f0*/  IMAD.MOV.U32 R4, RZ, RZ, R15 ;  /* 0x000000ffff047224 */ /* 0x000fe400078e000f */
[----:B------:R-:W0:Y:S04]  /*16100*/  LDSM.16.MT88.4 R12, [R29+0x10300] ;  /* 0x010300001d0c783b */ /* 0x000e280000004200 */
[----:B------:R-:W-:Y:S01]  /*16110*/  STL.64 [R1+0x1358], R18 ;  /* 0x0013581201007387 */ /* 0x000fe20000100a00 */
[----:B------:R1:W-:Y:S03]  /*16120*/  STL.64 [R1+0x1350], R16 ;  /* 0x0013501001007387 */ /* 0x0003e60000100a00 */
[----:B-1----:R-:W3:Y:S01]  /*16130*/  LDL.LU R16, [R1+0x120] ;  /* 0x0001200001107983 */ /* 0x002ee20000300800 */
[----:B------:R-:W3:Y:S02]  /*16140*/  LDL.LU R17, [R1+0x124] ;  /* 0x0001240001117983 */ /* 0x000ee40000300800 */
[----:B------:R-:W3:Y:S02]  /*16150*/  LDL.LU R18, [R1+0x128] ;  /* 0x0001280001127983 */ /* 0x000ee40000300800 */
[----:B------:R-:W3:Y:S01]  /*16160*/  LDL.LU R19, [R1+0x12c] ;  /* 0x00012c0001137983 */ /* 0x000ee20000300800 */
[----:B0-----:R0:W-:Y:S01]  /*16170*/  STL.64 [R1+0x1270], R14 ;  /* 0x0012700e01007387 */ /* 0x0011e20000100a00 */
[----:B------:R1:W-:Y:S02]  /*16180*/  STL.64 [R1+0x1268], R12 ;  /* 0x0012680c01007387 */ /* 0x0003e40000100a00 */
[----:B0-----:R-:W-:-:S02]  /*16190*/  IMAD.MOV.U32 R14, RZ, RZ, R5 ;  /* 0x000000ffff0e7224 */ /* 0x001fc400078e0005 */
[----:B-1----:R-:W-:Y:S02]  /*161a0*/  IMAD.MOV.U32 R12, RZ, RZ, R9 ;  /* 0x000000ffff0c7224 */ /* 0x002fe400078e0009 */
[----:B------:R-:W-:Y:S02]  /*161b0*/  IMAD.MOV.U32 R13, RZ, RZ, R8 ;  /* 0x000000ffff0d7224 */ /* 0x000fe400078e0008 */
[----:B------:R-:W-:Y:S02]  /*161c0*/  IMAD.MOV.U32 R15, RZ, RZ, R4 ;  /* 0x000000ffff0f7224 */ /* 0x000fe400078e0004 */
[----:B----4-:R-:W-:Y:S02]  /*161d0*/  IMAD.MOV.U32 R5, RZ, RZ, R10 ;  /* 0x000000ffff057224 */ /* 0x010fe400078e000a */
[----:B------:R-:W-:-:S03]  /*161e0*/  IMAD.MOV.U32 R4, RZ, RZ, R11 ;  /* 0x000000ffff047224 */ /* 0x000fc600078e000b */
[----:B--2---:R-:W-:Y:S11]  /*161f0*/  HMMA.16816.F32 R24, R12, R10, R24 ;  /* 0x0000000a0c18723c */ /* 0x004ff60000001818 */
[----:B------:R-:W-:Y:S11]  /*16200*/  @!UPT UIADD3 URZ, URZ, URZ, URZ ;  /* 0x0000003f3f3ff290 */ /* 0x000ff6000fffe03f */
[----:B------:R-:W-:Y:S02]  /*16210*/  @!UPT UIADD3 URZ, URZ, URZ, URZ ;  /* 0x0000003f3f3ff290 */ /* 0x000fe4000fffe03f */
[----:B------:R-:W-:Y:S02]  /*16220*/  IMAD.MOV.U32 R10, RZ, RZ, R26 ;  /* 0x000000ffff0a7224 */ /* 0x000fe400078e001a */
[----:B------:R-:W-:Y:S02]  /*16230*/  IMAD.MOV.U32 R11, RZ, RZ, R27 ;  /* 0x000000ffff0b7224 */ /* 0x000fe400078e001b */
[----:B------:R-:W3:Y:S01]  /*16240*/  LDL.LU.64 R26, [R1+0x1380] ;  /* 0x00138000011a7983 */ /* 0x000ee20000300a00 */
[----:B------:R-:W-:Y:S02]  /*16250*/  IMAD.MOV.U32 R8, RZ, RZ, R24 ;  /* 0x000000ffff087224 */ /* 0x000fe400078e0018 */
[----:B------:R-:W-:Y:S02]  /*16260*/  IMAD.MOV.U32 R9, RZ, RZ, R25 ;  /* 0x000000ffff097224 */ /* 0x000fe400078e0019 */
[----:B------:R-:W2:Y:S01]  /*16270*/  LDL.LU.64 R24, [R1+0x1378] ;  /* 0x0013780001187983 */ /* 0x000ea20000300a00 */
[----:B------:R0:W-:Y:S02]  /*16280*/  STL.64 [R1+0x12b8], R10 ;  /* 0x0012b80a01007387 */ /* 0x0001e40000100a00 */
[----:B------:R1:W-:Y:S02]  /*16290*/  STL.64 [R1+0x12b0], R8 ;  /* 0x0012b00801007387 */ /* 0x0003e40000100a00 */
[----:B0-----:R-:W-:-:S02]  /*162a0*/  IMAD.MOV.U32 R10, RZ, RZ, R5 ;  /* 0x000000ffff0a7224 */ /* 0x001fc400078e0005 */
[----:B------:R-:W-:-:S05]  /*162b0*/  IMAD.MOV.U32 R11, RZ, RZ, R4 ;  /* 0x000000ffff0b7224 */ /* 0x000fca00078e0004 */
[----:B------:R0:W-:Y:S01]  /*162c0*/  STL.64 [R1+0x1348], R10 ;  /* 0x0013480a01007387 */ /* 0x0001e20000100a00 */
[----:B-1----:R-:W4:Y:S02]  /*162d0*/  LDL.LU R8, [R1+0x100] ;  /* 0x0001000001087983 */ /* 0x002f240000300800 */
[----:B------:R-:W4:Y:S01]  /*162e0*/  LDL.LU R9, [R1+0x104] ;  /* 0x0001040001097983 */ /* 0x000f220000300800 */
[----:B0-----:R-:W4:Y:S01]  /*162f0*/  LDL.LU R10, [R1+0x108] ;  /* 0x00010800010a7983 */ /* 0x001f220000300800 */
[----:B------:R-:W4:Y:S01]  /*16300*/  LDL.LU R11, [R1+0x10c] ;  /* 0x00010c00010b7983 */ /* 0x000f220000300800 */
[----:B---3--:R-:W-:Y:S02]  /*16310*/  HMMA.16816.F32 R12, R12, R26, R20 ;  /* 0x0000001a0c0c723c */ /* 0x008fe40000001814 */
[----:B------:R-:W3:Y:S01]  /*16320*/  LDL.LU.64 R22, [R1+0x1370] ;  /* 0x0013700001167983 */ /* 0x000ee20000300a00 */
[----:B------:R-:W3:Y:S11]  /*16330*/  LDL.LU.64 R20, [R1+0x1368] ;  /* 0x0013680001147983 */ /* 0x000ef60000300a00 */
[----:B------:R-:W-:Y:S09]  /*16340*/  @!UPT UIADD3 URZ, URZ, URZ, URZ ;  /* 0x0000003f3f3ff290 */ /* 0x000ff2000fffe03f */
[----:B------:R-:W-:Y:S01]  /*16350*/  STL.64 [R1+0x1280], R14 ;  /* 0x0012800e01007387 */ /* 0x000fe20000100a00 */
[----:B------:R0:W-:Y:S02]  /*16360*/  STL.64 [R1+0x1278], R12 ;  /* 0x0012780c01007387 */ /* 0x0001e40000100a00 */
[----:B0-----:R-:W-:Y:S02]  /*16370*/  IMAD.MOV.U32 R12, RZ, RZ, R28 ;  /* 0x000000ffff0c7224 */ /* 0x001fe400078e001c */
[----:B------:R-:W-:Y:S01]  /*16380*/  IMAD.MOV.U32 R13, RZ, RZ, R0 ;  /* 0x000000ffff0d7224 */ /* 0x000fe200078e0000 */
[----:B------:R-:W2:Y:S01]  /*16390*/  LDL.LU R28, [R1+0x1364] ;  /* 0x00136400011c7983 */ /* 0x000ea20000300800 */
[----:B------:R-:W2:Y:S01]  /*163a0*/  LDL.LU R0, [R1+0x1360] ;  /* 0x0013600001007983 */ /* 0x000ea20000300800 */
[----:B---3--:R-:W-:Y:S02]  /*163b0*/  HMMA.16816.F32 R4, R20, R6, R16 ;  /* 0x000000061404723c */ /* 0x008fe40000001810 */
[----:B------:R-:W4:Y:S01]  /*163c0*/  LDL.LU.64 R18, [R1+0x1358] ;  /* 0x0013580001127983 */ /* 0x000f220000300a00 */
[----:B------:R-:W3:Y:S11]  /*163d0*/  LDL.LU.64 R16, [R1+0x1350] ;  /* 0x0013500001107983 */ /* 0x000ef60000300a00 */
[----:B------:R-:W-:Y:S09]  /*163e0*/  @!UPT UIADD3 URZ, URZ, URZ, URZ ;  /* 0x0000003f3f3ff290 */ /* 0x000ff2000fffe03f */
[----:B------:R0:W-:Y:S01]  /*163f0*/  STL.64 [R1+0x120], R4 ;  /* 0x0001200401007387 */ /* 0x0001e20000100a00 */
[----:B------:R1:W-:Y:S03]  /*16400*/  STL.64 [R1+0x128], R6 ;  /* 0x0001280601007387 */ /* 0x0003e60000100a00 */
[----:B0-----:R-:W2:Y:S01]  /*16410*/  LDL.LU R4, [R1+0xd0] ;  /* 0x0000d00001047983 */ /* 0x001ea20000300800 */
[----:B------:R-:W2:Y:S02]  /*16420*/  LDL.LU R5, [R1+0xd4] ;  /* 0x0000d40001057983 */ /* 0x000ea40000300800 */
[----:B-1----:R-:W2:Y:S02]  /*16430*/  LDL.LU R6, [R1+0xd8] ;  /* 0x0000d80001067983 */ /* 0x002ea40000300800 */
[----:B------:R-:W2:Y:S02]  /*16440*/  LDL.LU R7, [R1+0xdc] ;  /* 0x0000dc0001077983 */ /* 0x000ea40000300800 */
[----:B--2---:R3:W-:Y:S01]  /*16450*/  STL.64 [R1+0x1330], R6 ;  /* 0x0013300601007387 */ /* 0x0047e20000100a00 */
[----:B------:R0:W-:Y:S02]  /*16460*/  STL.64 [R1+0x1328], R4 ;  /* 0x0013280401007387 */ /* 0x0001e40000100a00 */
[----:B---3--:R-:W-:-:S02]  /*16470*/  IMAD.MOV.U32 R6, RZ, RZ, R16 ;  /* 0x000000ffff067224 */ /* 0x008fc400078e0010 */
[----:B0-----:R-:W-:Y:S01]  /*16480*/  IMAD.MOV.U32 R5, RZ, RZ, R17 ;  /* 0x000000ffff057224 */ /* 0x001fe200078e0011 */
[----:B------:R-:W2:Y:S01]  /*16490*/  LDL.LU R4, [R1+0xc0] ;  /* 0x0000c00001047983 */ /* 0x000ea20000300800 */
[C---:B----4-:R-:W-:Y:S01]  /*164a0*/  HMMA.16816.F32 R16, R20.reuse, R18, R8 ;  /* 0x000000121410723c */ /* 0x050fe20000001808 */
[----:B------:R-:W-:Y:S02]  /*164b0*/  IMAD.MOV.U32 R7, RZ, RZ, R0 ;  /* 0x000000ffff077224 */ /* 0x000fe400078e0000 */
[----:B------:R-:W3:Y:S11]  /*164c0*/  LDL.LU.64 R10, [R1+0x1348] ;  /* 0x00134800010a7983 */ /* 0x000ef60000300a00 */
[----:B------:R-:W-:Y:S09]  /*164d0*/  @!UPT UIADD3 URZ, URZ, URZ, URZ ;  /* 0x0000003f3f3ff290 */ /* 0x000ff2000fffe03f */
[----:B------:R0:W-:Y:S01]  /*164e0*/  STL [R1+0x110], R16 ;  /* 0x0001101001007387 */ /* 0x0001e20000100800 */
[----:B------:R-:W-:Y:S02]  /*164f0*/  IMAD.MOV.U32 R14, RZ, RZ, R18 ;  /* 0x000000ffff0e7224 */ /* 0x000fe400078e0012 */
[----:B------:R-:W-:Y:S02]  /*16500*/  IMAD.MOV.U32 R0, RZ, RZ, R19 ;  /* 0x000000ffff007224 */ /* 0x000fe400078e0013 */
[----:B------:R-:W-:Y:S01]  /*16510*/  IMAD.MOV.U32 R15, RZ, RZ, R17 ;  /* 0x000000ffff0f7224 */ /* 0x000fe200078e0011 */
[----:B------:R-:W3:Y:S04]  /*16520*/  LDL.LU.64 R18, [R1+0x1340] ;  /* 0x0013400001127983 */ /* 0x000ee80000300a00 */
[----:B0-----:R-:W3:Y:S01]  /*16530*/  LDL.LU.64 R16, [R1+0x1338] ;  /* 0x0013380001107983 */ /* 0x001ee20000300a00 */
[----:B------:R-:W-:Y:S02]  /*16540*/  STL.64 [R1+0x1300], R14 ;  /* 0x0013000e01007387 */ /* 0x000fe40000100a00 */
[----:B------:R0:W-:Y:S02]  /*16550*/  STL.64 [R1+0x12f8], R12 ;  /* 0x0012f80c01007387 */ /* 0x0001e40000100a00 */
[----:B0-----:R-:W4:Y:S01]  /*16560*/  LDL.LU R12, [R1+0x190] ;  /* 0x00019000010c7983 */ /* 0x001f220000300800 */
[C---:B---3--:R-:W-:Y:S03]  /*16570*/  HMMA.16816.F32 R16, R20.reuse, R10, R16 ;  /* 0x0000000a1410723c */ /* 0x048fe60000001810 */
[----:B------:R-:W0:Y:S11]  /*16580*/  LDSM.16.MT88.4 R8, [R29+0x14000] ;  /* 0x014000001d08783b */ /* 0x000e360000004200 */
[----:B------:R-:W-:Y:S09]  /*16590*/  @!UPT UIADD3 URZ, URZ, URZ, URZ ;  /* 0x0000003f3f3ff290 */ /* 0x000ff2000fffe03f */
[----:B------:R-:W-:Y:S01]  /*165a0*/  STL.64 [R1+0x100], R16 ;  /* 0x0001001001007387 */ /* 0x000fe20000100a00 */
[----:B------:R-:W-:Y:S02]  /*165b0*/  STL.64 [R1+0x108], R18 ;  /* 0x0001081201007387 */ /* 0x000fe40000100a00 */
[----:B------:R-:W1:Y:S01]  /*165c0*/  LDSM.16.MT88.4 R16, [R29+0x14100] ;  /* 0x014100001d10783b */ /* 0x000e620000004200 */
[----:B0-----:R-:W-:Y:S03]  /*165d0*/  STL.64 [R1], R8 ;  /* 0x0000000801007387 */ /* 0x001fe60000100a00 */
[----:B------:R-:W-:Y:S02]  /*165e0*/  STL.64 [R1+0x8], R10 ;  /* 0x0000080a01007387 */ /* 0x000fe40000100a00 */
[----:B------:R-:W4:Y:S02]  /*165f0*/  LDL.LU R13, [R1+0x194] ;  /* 0x00019400010d7983 */ /* 0x000f240000300800 */
[----:B------:R-:W3:Y:S01]  /*16600*/  LDL.LU R14, [R1+0x198] ;  /* 0x00019800010e7983 */ /* 0x000ee20000300800 */
[----:B------:R-:W3:Y:S01]  /*16610*/  LDL.LU R15, [R1+0x19c] ;  /* 0x00019c00010f7983 */ /* 0x000ee20000300800 */
[----:B--2---:R-:W-:Y:S03]  /*16620*/  HMMA.16816.F32 R20, R20, R26, R4 ;  /* 0x0000001a1414723c */ /* 0x004fe60000001804 */
[----:B---3--:R-:W-:Y:S01]  /*16630*/  STL.64 [R1+0x1310], R14 ;  /* 0x0013100e01007387 */ /* 0x008fe20000100a00 */
[----:B----4-:R0:W-:Y:S03]  /*16640*/  STL.64 [R1+0x1308], R12 ;  /* 0x0013080c01007387 */ /* 0x0101e60000100a00 */
[----:B0-----:R-:W2:Y:S01]  /*16650*/  LDL.64 R12, [R1+0x50] ;  /* 0x00005000010c7983 */ /* 0x001ea20000100a00 */
[----:B-1----:R-:W-:Y:S02]  /*16660*/  STL.64 [R1+0x11a8], R18 ;  /* 0x0011a81201007387 */ /* 0x002fe40000100a00 */
[----:B------:R0:W-:Y:S02]  /*16670*/  STL.64 [R1+0x11a0], R16 ;  /* 0x0011a01001007387 */ /* 0x0001e40000100a00 */
[----:B------:R-:W3:Y:S01]  /*16680*/  LDL.LU R8, [R1+0x180] ;  /* 0x0001800001087983 */ /* 0x000ee20000300800 */
[----:B------:R-:W2:Y:S01]  /*16690*/  LDL.LU.64 R6, [R1+0x1330] ;  /* 0x0013300001067983 */ /* 0x000ea20000300a00 */
[----:B------:R-:W2:Y:S02]  /*166a0*/  LDL.LU.64 R4, [R1+0x1328] ;  /* 0x0013280001047983 */ /* 0x000ea40000300a00 */
[----:B------:R-:W2:Y:S02]  /*166b0*/  LDL.LU.64 R26, [R1+0x1320] ;  /* 0x00132000011a7983 */ /* 0x000ea40000300a00 */
[----:B0-----:R-:W-:-:S02]  /*166c0*/  IMAD.MOV.U32 R16, RZ, RZ, R25 ;  /* 0x000000ffff107224 */ /* 0x001fc400078e0019 */
[----:B------:R-:W-:Y:S02]  /*166d0*/  IMAD.MOV.U32 R17, RZ, RZ, R24 ;  /* 0x000000ffff117224 */ /* 0x000fe400078e0018 */
[----:B------:R-:W2:Y:S01]  /*166e0*/  LDL.LU.64 R24, [R1+0x1318] ;  /* 0x0013180001187983 */ /* 0x000ea20000300a00 */
[----:B------:R-:W-:Y:S02]  /*166f0*/  STL.64 [R1+0xa0], R20 ;  /* 0x0000a01401007387 */ /* 0x000fe40000100a00 */
[----:B------:R-:W-:Y:S02]  /*16700*/  STL.64 [R1+0xa8], R22 ;  /* 0x0000a81601007387 */ /* 0x000fe40000100a00 */
[----:B------:R-:W0:Y:S04]  /*16710*/  LDSM.16.MT88.4 R20, [R29+0x14200] ;  /* 0x014200001d14783b */ /* 0x000e280000004200 */
[----:B------:R-:W-:Y:S04]  /*16720*/  STL [R1+0x1218], R29 ;  /* 0x0012181d01007387 */ /* 0x000fe80000100800 */
[----:B0-----:R-:W-:Y:S01]  /*16730*/  STL.64 [R1+0x1148], R22 ;  /* 0x0011481601007387 */ /* 0x001fe20000100a00 */
[----:B------:R0:W-:Y:S03]  /*16740*/  STL.64 [R1+0x1140], R20 ;  /* 0x0011401401007387 */ /* 0x0001e60000100a00 */
[----:B0-----:R-:W4:Y:S01]  /*16750*/  LDL.LU.64 R20, [R1+0x70] ;  /* 0x0000700001147983 */ /* 0x001f220000300a00 */
[----:B------:R-:W3:Y:S01]  /*16760*/  LDL.LU.64 R22, [R1+0x78] ;  /* 0x0000780001167983 */ /* 0x000ee20000300a00 */
[----:B--2---:R-:W-:Y:S02]  /*16770*/  HMMA.16816.F32 R4, R24, R12, R4 ;  /* 0x0000000c1804723c */ /* 0x004fe40000001804 */
[----:B---3--:R0:W-:Y:S01]  /*16780*/  STL [R1+0x11f4], R22 ;  /* 0x0011f41601007387 */ /* 0x0081e20000100800 */
[----:B------:R1:W-:Y:S02]  /*16790*/  STL [R1+0x11f0], R23 ;  /* 0x0011f01701007387 */ /* 0x0003e40000100800 */
[----:B------:R-:W2:Y:S02]  /*167a0*/  LDL.LU.64 R14, [R1+0x1310] ;  /* 0x00131000010e7983 */ /* 0x000ea40000300a00 */
[----:B0-----:R-:W-:-:S02]  /*167b0*/  IMAD.MOV.U32 R22, RZ, RZ, R13 ;  /* 0x000000ffff167224 */ /* 0x001fc400078e000d */
[----:B-1----:R-:W-:Y:S02]  /*167c0*/  IMAD.MOV.U32 R23, RZ, RZ, R12 ;  /* 0x000000ffff177224 */ /* 0x002fe400078e000c */
[----:B------:R-:W2:Y:S01]  /*167d0*/  LDL.LU.64 R12, [R1+0x1308] ;  /* 0x00130800010c7983 */ /* 0x000ea20000300a00 */
[----:B------:R-:W-:Y:S02]  /*167e0*/  IMAD.MOV.U32 R11, RZ, RZ, R2 ;  /* 0x000000ffff0b7224 */ /* 0x000fe400078e0002 */
[----:B------:R-:W-:Y:S02]  /*167f0*/  IMAD.MOV.U32 R9, RZ, RZ, R28 ;  /* 0x000000ffff097224 */ /* 0x000fe400078e001c */
[----:B------:R-:W-:-:S07]  /*16800*/  IMAD.MOV.U32 R10, RZ, RZ, R3 ;  /* 0x000000ffff0a7224 */ /* 0x000fce00078e0003 */
[----:B------:R0:W-:Y:S01]  /*16810*/  STL [R1+0xd0], R4 ;  /* 0x0000d00401007387 */ /* 0x0001e20000100800 */
[----:B------:R-:W-:Y:S02]  /*16820*/  IMAD.MOV.U32 R2, RZ, RZ, R7 ;  /* 0x000000ffff027224 */ /* 0x000fe400078e0007 */
[----:B------:R-:W-:Y:S02]  /*16830*/  IMAD.MOV.U32 R28, RZ, RZ, R5 ;  /* 0x000000ffff1c7224 */ /* 0x000fe400078e0005 */
[----:B------:R-:W-:Y:S01]  /*16840*/  IMAD.MOV.U32 R3, RZ, RZ, R6 ;  /* 0x000000ffff037224 */ /* 0x000fe200078e0006 */
[----:B0-----:R-:W4:Y:S01]  /*16850*/  LDL.LU R4, [R1+0x170] ;  /* 0x0001700001047983 */ /* 0x001f220000300800 */
[----:B------:R-:W4:Y:S02]  /*16860*/  LDL.LU R5, [R1+0x174] ;  /* 0x0001740001057983 */ /* 0x000f240000300800 */
[----:B------:R-:W4:Y:S02]  /*16870*/  LDL.LU R6, [R1+0x178] ;  /* 0x0001780001067983 */ /* 0x000f240000300800 */
[----:B------:R-:W4:Y:S01]  /*16880*/  LDL.LU R7, [R1+0x17c] ;  /* 0x00017c0001077983 */ /* 0x000f220000300800 */
[----:B------:R-:W-:Y:S01]  /*16890*/  STL [R1+0x1224], R2 ;  /* 0x0012240201007387 */ /* 0x000fe20000100800 */
[----:B------:R-:W-:Y:S02]  /*168a0*/  STL [R1+0x1220], R3 ;  /* 0x0012200301007387 */ /* 0x000fe40000100800 */
[----:B------:R-:W-:Y:S01]  /*168b0*/  STL [R1+0x121c], R28 ;  /* 0x00121c1c01007387 */ /* 0x000fe20000100800 */
[C---:B--2---:R-:W-:Y:S11]  /*168c0*/  HMMA.16816.F32 R12, R24.reuse, R16, R12 ;  /* 0x00000010180c723c */ /* 0x044ff6000000180c */
[----:B------:R-:W-:Y:S11]  /*168d0*/  @!UPT UIADD3 URZ, URZ, URZ, URZ ;  /* 0x0000003f3f3ff290 */ /* 0x000ff6000fffe03f */
[----:B------:R-:W-:Y:S01]  /*168e0*/  @!UPT UIADD3 URZ, URZ, URZ, URZ ;  /* 0x0000003f3f3ff290 */ /* 0x000fe2000fffe03f */
[----:B------:R-:W-:Y:S01]  /*168f0*/  STL.64 [R1+0xc0], R12 ;  /* 0x0000c00c01007387 */ /* 0x000fe20000100a00 */
[----:B------:R0:W-:Y:S02]  /*16900*/  STL [R1+0xc8], R14 ;  /* 0x0000c80e01007387 */ /* 0x0001e40000100800 */
[----:B------:R-:W-:Y:S02]  /*16910*/  IMAD.MOV.U32 R29, RZ, RZ, R15 ;  /* 0x000000ffff1d7224 */ /* 0x000fe400078e000f */
[----:B0-----:R-:W2:Y:S01]  /*16920*/  LDL.LU.64 R14, [R1+0x1300] ;  /* 0x00130000010e7983 */ /* 0x001ea20000300a00 */
[----:B------:R-:W3:Y:S02]  /*16930*/  LDL.LU.64 R12, [R1+0x12f8] ;  /* 0x0012f800010c7983 */ /* 0x000ee40000300a00 */
[----:B------:R0:W-:Y:S02]  /*16940*/  STL.64 [R1+0x12e0], R16 ;  /* 0x0012e01001007387 */ /* 0x0001e40000100a00 */
[----:B0-----:R-:W2:Y:S01]  /*16950*/  LDL.LU R16, [R1+0x160] ;  /* 0x0001600001107983 */ /* 0x001ea20000300800 */
[----:B------:R-:W2:Y:S02]  /*16960*/  LDL.LU R17, [R1+0x164] ;  /* 0x0001640001117983 */ /* 0x000ea40000300800 */
[----:B------:R-:W2:Y:S02]  /*16970*/  LDL.LU R18, [R1+0x168] ;  /* 0x0001680001127983 */ /* 0x000ea40000300800 */
[----:B------:R-:W2:Y:S01]  /*16980*/  LDL.LU R19, [R1+0x16c] ;  /* 0x00016c0001137983 */ /* 0x000ea20000300800 */
[----:B------:R-:W-:Y:S01]  /*16990*/  STL [R1+0x1228], R29 ;  /* 0x0012281d01007387 */ /* 0x000fe20000100800 */
[C---:B---3--:R-:W-:Y:S11]  /*169a0*/  HMMA.16816.F32 R8, R24.reuse, R12, R8 ;  /* 0x0000000c1808723c */ /* 0x048ff60000001808 */
[----:B------:R-:W-:Y:S11]  /*169b0*/  @!UPT UIADD3 URZ, URZ, URZ, URZ ;  /* 0x0000003f3f3ff290 */ /* 0x000ff6000fffe03f */
[----:B------:R-:W-:Y:S01]  /*169c0*/  @!UPT UIADD3 URZ, URZ, URZ, URZ ;  /* 0x0000003f3f3ff290 */ /* 0x000fe2000fffe03f */
[----:B------:R-:W-:Y:S01]  /*169d0*/  STL [R1+0xb0], R8 ;  /* 0x0000b00801007387 */ /* 0x000fe20000100800 */
[----:B--2---:R-:W-:Y:S02]  /*169e0*/  STL.64 [R1+0x12d8], R14 ;  /* 0x0012d80e01007387 */ /* 0x004fe40000100a00 */
[----:B------:R0:W-:Y:S02]  /*169f0*/  STL.64 [R1+0x12d0], R12 ;  /* 0x0012d00c01007387 */ /* 0x0001e40000100a00 */
[----:B------:R-:W-:Y:S02]  /*16a00*/  IMAD.MOV.U32 R2, RZ, RZ, R9 ;  /* 0x000000ffff027224 */ /* 0x000fe400078e0009 */
[----:B------:R-:W-:Y:S02]  /*16a10*/  IMAD.MOV.U32 R3, RZ, RZ, R10 ;  /* 0x000000ffff037224 */ /* 0x000fe400078e000a */
[----:B------:R-:W-:Y:S01]  /*16a20*/  IMAD.MOV.U32 R28, RZ, RZ, R11 ;  /* 0x000000ffff1c7224 */ /* 0x000fe200078e000b */
[----:B0-----:R-:W2:Y:S01]  /*16a30*/  LDL.LU R12, [R1+0x30] ;  /* 0x00003000010c7983 */ /* 0x001ea20000300800 */
[----:B------:R-:W2:Y:S02]  /*16a40*/  LDL.LU R13, [R1+0x34] ;  /* 0x00003400010d7983 */ /* 0x000ea40000300800 */
[----:B------:R-:W2:Y:S02]  /*16a50*/  LDL.LU R14, [R1+0x38] ;  /* 0x00003800010e7983 */ /* 0x000ea40000300800 */
[----:B------:R-:W2:Y:S01]  /*16a60*/  LDL.LU R15, [R1+0x3c] ;  /* 0x00003c00010f7983 */ /* 0x000ea20000300800 */
[----:B------:R-:W3:Y:S01]  /*16a70*/  LDL.LU R8, [R1+0xe0] ;  /* 0x0000e00001087983 */ /* 0x000ee20000300800 */
[----:B------:R-:W3:Y:S02]  /*16a80*/  LDL.LU R9, [R1+0xe4] ;  /* 0x0000e40001097983 */ /* 0x000ee40000300800 */
[----:B------:R-:W2:Y:S02]  /*16a90*/  LDL.LU R10, [R1+0xe8] ;  /* 0x0000e800010a7983 */ /* 0x000ea40000300800 */
[----:B------:R-:W2:Y:S01]  /*16aa0*/  LDL.LU R11, [R1+0xec] ;  /* 0x0000ec00010b7983 */ /* 0x000ea20000300800 */
[----:B----4-:R-:W-:Y:S01]  /*16ab0*/  HMMA.16816.F32 R24, R24, R20, R4 ;  /* 0x000000141818723c */ /* 0x010fe20000001804 */
[----:B--2---:R-:W-:Y:S01]  /*16ac0*/  STL.64 [R1+0x12c8], R10 ;  /* 0x0012c80a01007387 */ /* 0x004fe20000100a00 */
[----:B---3--:R0:W-:Y:S03]  /*16ad0*/  STL.64 [R1+0x12c0], R8 ;  /* 0x0012c00801007387 */ /* 0x0081e60000100a00 */
[----:B0-----:R-:W2:Y:S01]  /*16ae0*/  LDL.LU R8, [R1+0x20] ;  /* 0x0000200001087983 */ /* 0x001ea20000300800 */
[----:B------:R-:W2:Y:S02]  /*16af0*/  LDL.LU R9, [R1+0x24] ;  /* 0x0000240001097983 */ /* 0x000ea40000300800 */
[----:B------:R-:W2:Y:S02]  /*16b00*/  LDL.LU R10, [R1+0x28] ;  /* 0x00002800010a7983 */ /* 0x000ea40000300800 */
[----:B------:R-:W2:Y:S01]  /*16b10*/  LDL.LU R11, [R1+0x2c] ;  /* 0x00002c00010b7983 */ /* 0x000ea20000300800 */
[----:B------:R-:W-:Y:S01]  /*16b20*/  STL [R1+0x1234], R28 ;  /* 0x0012341c01007387 */ /* 0x000fe20000100800 */
[----:B------:R-:W-:Y:S02]  /*16b30*/  STL [R1+0x1230], R3 ;  /* 0x0012300301007387 */ /* 0x000fe40000100800 */
[----:B------:R-:W-:Y:S02]  /*16b40*/  STL [R1+0x122c], R2 ;  /* 0x00122c0201007387 */ /* 0x000fe40000100800 */
[----:B------:R-:W3:Y:S01]  /*16b50*/  LDL.LU.64 R6, [R1+0x12f0] ;  /* 0x0012f00001067983 */ /* 0x000ee20000300a00 */
[----:B------:R-:W3:Y:S06]  /*16b60*/  LDL.LU.64 R4, [R1+0x12e8] ;  /* 0x0012e80001047983 */ /* 0x000eec0000300a00 */
[----:B------:R0:W-:Y:S02]  /*16b70*/  STL.64 [R1+0x90], R24 ;  /* 0x0000901801007387 */ /* 0x0001e40000100a00 */
[----:B------:R-:W-:-:S02]  /*16b80*/  IMAD.MOV.U32 R29, RZ, RZ, R27 ;  /* 0x000000ffff1d7224 */ /* 0x000fc400078e001b */
[----:B------:R3:W-:Y:S02]  /*16b90*/  STL [R1+0x98], R26 ;  /* 0x0000981a01007387 */ /* 0x0007e40000100800 */
[----:B0-----:R-:W-:Y:S02]  /*16ba0*/  IMAD.MOV.U32 R24, RZ, RZ, R23 ;  /* 0x000000ffff187224 */ /* 0x001fe400078e0017 */
[----:B------:R-:W-:Y:S01]  /*16bb0*/  IMAD.MOV.U32 R25, RZ, RZ, R22 ;  /* 0x000000ffff197224 */ /* 0x000fe200078e0016 */
[----:B------:R-:W-:Y:S06]  /*16bc0*/  STL [R1+0x1238], R29 ;  /* 0x0012381d01007387 */ /* 0x000fec0000100800 */
[C---:B---3--:R-:W-:Y:S01]  /*16bd0*/  HMMA.16816.F32 R24, R4.reuse, R24, R16 ;  /* 0x000000180418723c */ /* 0x048fe20000001810 */
[----:B------:R-:W3:Y:S11]  /*16be0*/  LDL.LU.64 R16, [R1+0x12e0] ;  /* 0x0012e00001107983 */ /* 0x000ef60000300a00 */
[----:B------:R-:W-:Y:S11]  /*16bf0*/  @!UPT UIADD3 URZ, URZ, URZ, URZ ;  /* 0x0000003f3f3ff290 */ /* 0x000ff6000fffe03f */
        /* <DEDUP_REMOVED lines=10> */
[----:B------:R0:W-:Y:S01]  /*16ca0*/  STL [R1+0x123c], R28 ;  /* 0x00123c1c01007387 */ /* 0x0001e20000100800 */
[C---:B---3--:R-:W-:Y:S11]  /*16cb0*/  HMMA.16816.F32 R12, R4.reuse, R16, R12 ;  /* 0x00000010040c723c */ /* 0x048ff6000000180c */
[----:B------:R-:W-:Y:S11]  /*16cc0*/  @!UPT UIADD3 URZ, URZ, URZ, URZ ;  /* 0x0000003f3f3ff290 */ /* 0x000ff6000fffe03f */
[----:B------:R-:W-:Y:S02]  /*16cd0*/  @!UPT UIADD3 URZ, URZ, URZ, URZ ;  /* 0x0000003f3f3ff290 */ /* 0x000fe4000fffe03f */
[----:B------:R-:W-:Y:S02]  /*16ce0*/  IMAD.MOV.U32 R17, RZ, RZ, R14 ;  /* 0x000000ffff117224 */ /* 0x000fe400078e000e */
[----:B------:R-:W-:Y:S02]  /*16cf0*/  IMAD.MOV.U32 R16, RZ, RZ, R15 ;  /* 0x000000ffff107224 */ /* 0x000fe400078e000f */
[----:B------:R-:W-:Y:S02]  /*16d00*/  IMAD.MOV.U32 R19, RZ, RZ, R12 ;  /* 0x000000ffff137224 */ /* 0x000fe400078e000c */
[----:B------:R-:W-:Y:S01]  /*16d10*/  IMAD.MOV.U32 R18, RZ, RZ, R13 ;  /* 0x000000ffff127224 */ /* 0x000fe200078e000d */
[----:B------:R-:W3:Y:S01]  /*16d20*/  LDL.LU.64 R14, [R1+0x12d8] ;  /* 0x0012d800010e7983 */ /* 0x000ee20000300a00 */
[----:B------:R-:W2:Y:S02]  /*16d30*/  LDL.LU.64 R12, [R1+0x12d0] ;  /* 0x0012d000010c7983 */ /* 0x000ea40000300a00 */
[----:B------:R-:W-:Y:S01]  /*16d40*/  STL [R1+0x1248], R17 ;  /* 0x0012481101007387 */ /* 0x000fe20000100800 */
[C---:B--2---:R-:W-:Y:S11]  /*16d50*/  HMMA.16816.F32 R8, R4.reuse, R12, R8 ;  /* 0x0000000c0408723c */ /* 0x044ff60000001808 */
[----:B------:R-:W-:Y:S11]  /*16d60*/  @!UPT UIADD3 URZ, URZ, URZ, URZ ;  /* 0x0000003f3f3ff290 */ /* 0x000ff6000fffe03f */
[----:B------:R-:W-:Y:S02]  /*16d70*/  @!UPT UIADD3 URZ, URZ, URZ, URZ ;  /* 0x0000003f3f3ff290 */ /* 0x000fe4000fffe03f */
[----:B0-----:R-:W-:Y:S02]  /*16d80*/  IMAD.MOV.U32 R28, RZ, RZ, R10 ;  /* 0x000000ffff1c7224 */ /* 0x001fe400078e000a */
[----:B------:R-:W-:Y:S02]  /*16d90*/  IMAD.MOV.U32 R29, RZ, RZ, R11 ;  /* 0x000000ffff1d7224 */ /* 0x000fe400078e000b */
[----:B------:R-:W-:Y:S02]  /*16da0*/  IMAD.MOV.U32 R2, RZ, RZ, R8 ;  /* 0x000000ffff027224 */ /* 0x000fe400078e0008 */
[----:B------:R-:W-:Y:S01]  /*16db0*/  IMAD.MOV.U32 R3, RZ, RZ, R9 ;  /* 0x000000ffff037224 */ /* 0x000fe200078e0009 */
[----:B------:R-:W2:Y:S01]  /*16dc0*/  LDL.LU.64 R10, [R1+0x12c8] ;  /* 0x0012c800010a7983 */ /* 0x000ea20000300a00 */
[----:B------:R-:W2:Y:S02]  /*16dd0*/  LDL.LU.64 R8, [R1+0x12c0] ;  /* 0x0012c00001087983 */ /* 0x000ea40000300a00 */
[----:B---3--:R-:W-:Y:S02]  /*16de0*/  STL.64 [R1+0x1298], R14 ;  /* 0x0012980e01007387 */ /* 0x008fe40000100a00 */
[----:B------:R0:W-:Y:S02]  /*16df0*/  STL.64 [R1+0x1290], R12 ;  /* 0x0012900c01007387 */ /* 0x0001e40000100a00 */
[----:B0-----:R-:W3:Y:S01]  /*16e00*/  LDL.LU.64 R12, [R1+0x50] ;  /* 0x00005000010c7983 */ /* 0x001ee20000300a00 */
[----:B------:R-:W-:Y:S02]  /*16e10*/  STL [R1+0x1264], R3 ;  /* 0x0012640301007387 */ /* 0x000fe40000100800 */
[----:B------:R-:W-:Y:S01]  /*16e20*/  STL [R1+0x1260], R2 ;  /* 0x0012600201007387 */ /* 0x000fe20000100800 */
[----:B--2---:R-:W-:Y:S01]  /*16e30*/  HMMA.16816.F32 R4, R4, R20, R8 ;  /* 0x000000140404723c */ /* 0x004fe20000001808 */
[----:B------:R-:W2:Y:S01]  /*16e40*/  LDL.LU.64 R10, [R1+0x12b8] ;  /* 0x0012b800010a7983 */ /* 0x000ea20000300a00 */
[----:B------:R-:W2:Y:S11]  /*16e50*/  LDL.LU.64 R8, [R1+0x12b0] ;  /* 0x0012b00001087983 */ /* 0x000eb60000300a00 */
[----:B------:R-:W-:Y:S10]  /*16e60*/  @!UPT UIADD3 URZ, URZ, URZ, URZ ;  /* 0x0000003f3f3ff290 */ /* 0x000ff4000fffe03f */
[----:B------:R0:W-:Y:S01]  /*16e70*/  STL [R1+0x14], R5 ;  /* 0x0000140501007387 */ /* 0x0001e20000100800 */
[----:B------:R1:W-:Y:S02]  /*16e80*/  STL.64 [R1+0x18], R6 ;  /* 0x0000180601007387 */ /* 0x0003e40000100a00 */
[----:B------:R-:W-:Y:S02]  /*16e90*/  IMAD.MOV.U32 R17, RZ, RZ, R4 ;  /* 0x000000ffff117224 */ /* 0x000fe400078e0004 */
[----:B------:R-:W4:Y:S04]  /*16ea0*/  LDL.LU R4, [R1+0x140] ;  /* 0x0001400001047983 */ /* 0x000f280000300800 */
[----:B0-----:R-:W4:Y:S01]  /*16eb0*/  LDL.LU R5, [R1+0x144] ;  /* 0x0001440001057983 */ /* 0x001f220000300800 */
[----:B-1----:R-:W4:Y:S02]  /*16ec0*/  LDL.LU R6, [R1+0x148] ;  /* 0x0001480001067983 */ /* 0x002f240000300800 */
[----:B------:R-:W4:Y:S02]  /*16ed0*/  LDL.LU R7, [R1+0x14c] ;  /* 0x00014c0001077983 */ /* 0x000f240000300800 */
[----:B------:R2:W-:Y:S02]  /*16ee0*/  STL.64 [R1+0x1288], R20 ;  /* 0x0012881401007387 */ /* 0x0005e40000100a00 */
[----:B--2---:R-:W-:-:S02]  /*16ef0*/  IMAD.MOV.U32 R20, RZ, RZ, R8 ;  /* 0x000000ffff147224 */ /* 0x004fc400078e0008 */
[----:B------:R-:W-:Y:S01]  /*16f00*/  IMAD.MOV.U32 R21, RZ, RZ, R9 ;  /* 0x000000ffff157224 */ /* 0x000fe200078e0009 */
[----:B------:R-:W4:Y:S01]  /*16f10*/  LDL.LU R8, [R1+0x12ac] ;  /* 0x0012ac0001087983 */ /* 0x000f220000300800 */
[----:B------:R-:W4:Y:S02]  /*16f20*/  LDL.LU R9, [R1+0x12a8] ;  /* 0x0012a80001097983 */ /* 0x000f240000300800 */
[----:B------:R-:W-:Y:S02]  /*16f30*/  IMAD.MOV.U32 R22, RZ, RZ, R10 ;  /* 0x000000ffff167224 */ /* 0x000fe400078e000a */
[----:B------:R-:W-:Y:S01]  /*16f40*/  IMAD.MOV.U32 R23, RZ, RZ, R11 ;  /* 0x000000ffff177224 */ /* 0x000fe200078e000b */
[----:B------:R-:W4:Y:S01]  /*16f50*/  LDL.LU R10, [R1+0x12a4] ;  /* 0x0012a400010a7983 */ /* 0x000f220000300800 */
[----:B------:R-:W4:Y:S02]  /*16f60*/  LDL.LU R11, [R1+0x12a0] ;  /* 0x0012a000010b7983 */ /* 0x000f240000300800 */
[----:B------:R-:W-:Y:S02]  /*16f70*/  STL.64 [R1+0x1258], R18 ;  /* 0x0012581201007387 */ /* 0x000fe40000100a00 */
[----:B------:R0:W-:Y:S02]  /*16f80*/  STL.64 [R1+0x1250], R16 ;  /* 0x0012501001007387 */ /* 0x0001e40000100a00 */
[----:B---3--:R-:W-:-:S02]  /*16f90*/  IMAD.MOV.U32 R3, RZ, RZ, R12 ;  /* 0x000000ffff037224 */ /* 0x008fc400078e000c */
[----:B------:R-:W-:Y:S01]  /*16fa0*/  IMAD.MOV.U32 R2, RZ, RZ, R13 ;  /* 0x000000ffff027224 */ /* 0x000fe200078e000d */
[----:B0-----:R-:W2:Y:S01]  /*16fb0*/  LDL.LU R16, [R1+0x120] ;  /* 0x0001200001107983 */ /* 0x001ea20000300800 */
[----:B------:R-:W2:Y:S02]  /*16fc0*/  LDL.LU R17, [R1+0x124] ;  /* 0x0001240001117983 */ /* 0x000ea40000300800 */
[----:B------:R-:W2:Y:S02]  /*16fd0*/  LDL.LU R18, [R1+0x128] ;  /* 0x0001280001127983 */ /* 0x000ea40000300800 */
[----:B------:R-:W2:Y:S01]  /*16fe0*/  LDL.LU R19, [R1+0x12c] ;  /* 0x00012c0001137983 */ /* 0x000ea20000300800 */
[----:B------:R-:W3:Y:S01]  /*16ff0*/  LDL.LU.64 R14, [R1+0x1298] ;  /* 0x00129800010e7983 */ /* 0x000ee20000300a00 */
[C---:B----4-:R-:W-:Y:S03]  /*17000*/  HMMA.16816.F32 R24, R8.reuse, R12, R24 ;  /* 0x0000000c0818723c */ /* 0x050fe60000001818 */
[----:B------:R-:W4:Y:S11]  /*17010*/  LDL.LU.64 R12, [R1+0x1290] ;  /* 0x00129000010c7983 */ /* 0x000f360000300a00 */
[----:B------:R-:W-:Y:S09]  /*17020*/  @!UPT UIADD3 URZ, URZ, URZ, URZ ;  /* 0x0000003f3f3ff290 */ /* 0x000ff2000fffe03f */
[----:B------:R-:W-:Y:S01]  /*17030*/  STL.64 [R1+0x1158], R26 ;  /* 0x0011581a01007387 */ /* 0x000fe20000100a00 */
[----:B------:R0:W-:Y:S03]  /*17040*/  STL.64 [R1+0x1150], R24 ;  /* 0x0011501801007387 */ /* 0x0001e60000100a00 */
[----:B0-----:R-:W2:Y:S01]  /*17050*/  LDL.LU R24, [R1+0x60] ;  /* 0x0000600001187983 */ /* 0x001ea20000300800 */
[----:B------:R-:W2:Y:S02]  /*17060*/  LDL.LU R25, [R1+0x64] ;  /* 0x0000640001197983 */ /* 0x000ea40000300800 */
[C---:B--2---:R-:W-:Y:S11]  /*17070*/  HMMA.16816.F32 R4, R8.reuse, R24, R4 ;  /* 0x000000180804723c */ /* 0x044ff60000001804 */
[----:B------:R-:W-:Y:S11]  /*17080*/  @!UPT UIADD3 URZ, URZ, URZ, URZ ;  /* 0x0000003f3f3ff290 */ /* 0x000ff6000fffe03f */
[----:B------:R-:W-:Y:S01]  /*17090*/  @!UPT UIADD3 URZ, URZ, URZ, URZ ;  /* 0x0000003f3f3ff290 */ /* 0x000fe2000fffe03f */
[----:B------:R3:W-:Y:S01]  /*170a0*/  STL.64 [R1+0x1168], R6 ;  /* 0x0011680601007387 */ /* 0x0007e20000100a00 */
[----:B------:R0:W-:Y:S02]  /*170b0*/  STL.64 [R1+0x1160], R4 ;  /* 0x0011600401007387 */ /* 0x0001e40000100a00 */
[----:B---3--:R-:W-:Y:S02]  /*170c0*/  IMAD.MOV.U32 R6, RZ, RZ, R14 ;  /* 0x000000ffff067224 */ /* 0x008fe400078e000e */
        /* <DEDUP_REMOVED lines=11> */
[----:B0-----:R-:W3:Y:S02]  /*17180*/  LDL.LU.64 R12, [R1+0x1278] ;  /* 0x00127800010c7983 */ /* 0x001ee40000300a00 */
[----:B---3--:R-:W-:Y:S02]  /*17190*/  HMMA.16816.F32 R8, R8, R20, R12 ;  /* 0x000000140808723c */ /* 0x008fe4000000180c */
[----:B------:R-:W3:Y:S01]  /*171a0*/  LDL.LU.64 R14, [R1+0x1270] ;  /* 0x00127000010e7983 */ /* 0x000ee20000300a00 */
[----:B------:R-:W3:Y:S02]  /*171b0*/  LDL.LU.64 R12, [R1+0x1268] ;  /* 0x00126800010c7983 */ /* 0x000ee40000300a00 */
[----:B------:R-:W-:Y:S02]  /*171c0*/  STL.64 [R1+0x1210], R22 ;  /* 0x0012101601007387 */ /* 0x000fe40000100a00 */
[----:B------:R0:W-:Y:S02]  /*171d0*/  STL.64 [R1+0x1208], R20 ;  /* 0x0012081401007387 */ /* 0x0001e40000100a00 */
[----:B0-----:R-:W-:-:S02]  /*171e0*/  IMAD.MOV.U32 R20, RZ, RZ, R3 ;  /* 0x000000ffff147224 */ /* 0x001fc400078e0003 */
[----:B------:R-:W-:Y:S01]  /*171f0*/  IMAD.MOV.U32 R21, RZ, RZ, R2 ;  /* 0x000000ffff157224 */ /* 0x000fe200078e0002 */
[----:B------:R-:W4:Y:S01]  /*17200*/  LDL.LU R3, [R1+0x1264] ;  /* 0x0012640001037983 */ /* 0x000f220000300800 */
[----:B------:R-:W4:Y:S10]  /*17210*/  LDL.LU R2, [R1+0x1260] ;  /* 0x0012600001027983 */ /* 0x000f340000300800 */
[----:B------:R-:W-:Y:S01]  /*17220*/  STL.64 [R1+0x1118], R10 ;  /* 0x0011180a01007387 */ /* 0x000fe20000100a00 */
[----:B------:R0:W-:Y:S03]  /*17230*/  STL.64 [R1+0x1110], R8 ;  /* 0x0011100801007387 */ /* 0x0001e60000100a00 */
[----:B0-----:R-:W4:Y:S01]  /*17240*/  LDL.LU.64 R8, [R1+0x80] ;  /* 0x0000800001087983 */ /* 0x001f220000300a00 */
[----:B------:R-:W4:Y:S01]  /*17250*/  LDL.LU.64 R10, [R1+0x88] ;  /* 0x00008800010a7983 */ /* 0x000f220000300a00 */
[C---:B---3--:R-:W-:Y:S02]  /*17260*/  HMMA.16816.F32 R20, R12.reuse, R20, R16 ;  /* 0x000000140c14723c */ /* 0x048fe40000001810 */
[----:B------:R-:W3:Y:S01]  /*17270*/  LDL.LU.64 R18, [R1+0x1258] ;  /* 0x0012580001127983 */ /* 0x000ee20000300a00 */
[----:B------:R-:W3:Y:S05]  /*17280*/  LDL.LU.64 R16, [R1+0x1250] ;  /* 0x0012500001107983 */ /* 0x000eea0000300a00 */
[----:B--2---:R-:W-:Y:S11]  /*17290*/  HMMA.16816.F32 R4, R12, R24, R4 ;  /* 0x000000180c04723c */ /* 0x004ff60000001804 */
[----:B------:R-:W-:Y:S04]  /*172a0*/  @!UPT UIADD3 URZ, URZ, URZ, URZ ;  /* 0x0000003f3f3ff290 */ /* 0x000fe8000fffe03f */
[----:B------:R-:W-:Y:S01]  /*172b0*/  STL.64 [R1+0xf0], R20 ;  /* 0x0000f01401007387 */ /* 0x000fe20000100a00 */
[----:B------:R-:W-:Y:S02]  /*172c0*/  STL.64 [R1+0xf8], R22 ;  /* 0x0000f81601007387 */ /* 0x000fe40000100a00 */
[----:B---3--:R-:W-:Y:S02]  /*172d0*/  IMAD.MOV.U32 R24, RZ, RZ, R17 ;  /* 0x000000ffff187224 */ /* 0x008fe400078e0011 */
[----:B------:R-:W2:Y:S03]  /*172e0*/  LDL.LU R17, [R1+0x1248] ;  /* 0x0012480001117983 */ /* 0x000ea60000300800 */
[----:B------:R-:W-:Y:S02]  /*172f0*/  STL.64 [R1+0x110], R4 ;  /* 0x0001100401007387 */ /* 0x000fe40000100a00 */
[----:B------:R-:W-:Y:S02]  /*17300*/  STL.64 [R1+0x118], R6 ;  /* 0x0001180601007387 */ /* 0x000fe40000100a00 */
[----:B------:R-:W3:Y:S01]  /*17310*/  LDL.LU R25, [R1+0x14] ;  /* 0x0000140001197983 */ /* 0x000ee20000300800 */
[----:B------:R-:W2:Y:S01]  /*17320*/  LDL.LU R26, [R1+0x18] ;  /* 0x00001800011a7983 */ /* 0x000ea20000300800 */
[----:B------:R-:W2:Y:S03]  /*17330*/  LDL.LU R27, [R1+0x1c] ;  /* 0x00001c00011b7983 */ /* 0x000ea60000300800 */
[----:B--2---:R0:W-:Y:S01]  /*17340*/  STL.64 [R1+0x1178], R26 ;  /* 0x0011781a01007387 */ /* 0x0041e20000100a00 */
[----:B---3--:R1:W-:Y:S02]  /*17350*/  STL.64 [R1+0x1170], R24 ;  /* 0x0011701801007387 */ /* 0x0083e40000100a00 */
[----:B0-----:R-:W-:-:S02]  /*17360*/  IMAD.MOV.U32 R27, RZ, RZ, R16 ;  /* 0x000000ffff1b7224 */ /* 0x001fc400078e0010 */
[----:B------:R-:W-:Y:S01]  /*17370*/  IMAD.MOV.U32 R26, RZ, RZ, R17 ;  /* 0x000000ffff1a7224 */ /* 0x000fe200078e0011 */
[----:B------:R-:W2:Y:S01]  /*17380*/  LDL.LU R16, [R1] ;  /* 0x0000000001107983 */ /* 0x000ea20000300800 */
[----:B-1----:R-:W-:Y:S02]  /*17390*/  IMAD.MOV.U32 R25, RZ, RZ, R18 ;  /* 0x000000ffff197224 */ /* 0x002fe400078e0012 */
[----:B------:R-:W2:Y:S02]  /*173a0*/  LDL.LU R17, [R1+0x4] ;  /* 0x0000040001117983 */ /* 0x000ea40000300800 */
[----:B------:R-:W-:Y:S01]  /*173b0*/  IMAD.MOV.U32 R24, RZ, RZ, R19 ;  /* 0x000000ffff187224 */ /* 0x000fe200078e0013 */
[----:B------:R-:W3:Y:S01]  /*173c0*/  LDL.LU R18, [R1+0x8] ;  /* 0x0000080001127983 */ /* 0x000ee20000300800 */
[----:B------:R-:W3:Y:S02]  /*173d0*/  LDL.LU R19, [R1+0xc] ;  /* 0x00000c0001137983 */ /* 0x000ee40000300800 */
[----:B----4-:R-:W-:-:S02]  /*173e0*/  IMAD.MOV.U32 R4, RZ, RZ, R2 ;  /* 0x000000ffff047224 */ /* 0x010fc400078e0002 */
[----:B------:R-:W-:Y:S02]  /*173f0*/  IMAD.MOV.U32 R5, RZ, RZ, R3 ;  /* 0x000000ffff057224 */ /* 0x000fe400078e0003 */
[----:B------:R-:W-:Y:S02]  /*17400*/  IMAD.MOV.U32 R6, RZ, RZ, R28 ;  /* 0x000000ffff067224 */ /* 0x000fe400078e001c */
[----:B------:R-:W-:Y:S01]  /*17410*/  IMAD.MOV.U32 R7, RZ, RZ, R29 ;  /* 0x000000ffff077224 */ /* 0x000fe200078e001d */
[----:B---3--:R-:W-:Y:S01]  /*17420*/  STL.64 [R1+0x1200], R18 ;  /* 0x0012001201007387 */ /* 0x008fe20000100a00 */
[----:B--2---:R-:W-:Y:S02]  /*17430*/  STL.64 [R1+0x11f8], R16 ;  /* 0x0011f81001007387 */ /* 0x004fe40000100a00 */
[----:B------:R0:W-:Y:S02]  /*17440*/  STL.64 [R1+0x1188], R26 ;  /* 0x0011881a01007387 */ /* 0x0001e40000100a00 */
[----:B------:R-:W-:Y:S01]  /*17450*/  STL.64 [R1+0x1180], R24 ;  /* 0x0011801801007387 */ /* 0x000fe20000100a00 */
[----:B0-----:R-:W2:Y:S01]  /*17460*/  LDL.LU.64 R26, [R1+0x58] ;  /* 0x00005800011a7983 */ /* 0x001ea20000300a00 */
[----:B------:R-:W3:Y:S02]  /*17470*/  LDL.LU R2, [R1+0x1244] ;  /* 0x0012440001027983 */ /* 0x000ee40000300800 */
[----:B------:R-:W4:Y:S02]  /*17480*/  LDL.LU R3, [R1+0x1240] ;  /* 0x0012400001037983 */ /* 0x000f240000300800 */
[----:B------:R-:W2:Y:S01]  /*17490*/  LDL.LU R28, [R1+0x123c] ;  /* 0x00123c00011c7983 */ /* 0x000ea20000300800 */
[----:B------:R-:W2:Y:S01]  /*174a0*/  LDL.LU R29, [R1+0x1238] ;  /* 0x00123800011d7983 */ /* 0x000ea20000300800 */
[----:B------:R-:W2:Y:S02]  /*174b0*/  LDL.LU R20, [R1+0x100] ;  /* 0x0001000001147983 */ /* 0x000ea40000300800 */
[----:B------:R-:W2:Y:S02]  /*174c0*/  LDL.LU R21, [R1+0x104] ;  /* 0x0001040001157983 */ /* 0x000ea40000300800 */
[----:B------:R-:W2:Y:S01]  /*174d0*/  LDL.LU R22, [R1+0x108] ;  /* 0x0001080001167983 */ /* 0x000ea20000300800 */
[----:B------:R-:W2:Y:S01]  /*174e0*/  LDL.LU R23, [R1+0x10c] ;  /* 0x00010c0001177983 */ /* 0x000ea20000300800 */
[----:B------:R-:W-:Y:S02]  /*174f0*/  STL.64 [R1+0x1198], R6 ;  /* 0x0011980601007387 */ /* 0x000fe40000100a00 */
[----:B------:R0:W-:Y:S02]  /*17500*/  STL.64 [R1+0x1190], R4 ;  /* 0x0011900401007387 */ /* 0x0001e40000100a00 */
[----:B0-----:R-:W2:Y:S01]  /*17510*/  LDL.LU R4, [R1+0x40] ;  /* 0x0000400001047983 */ /* 0x001ea20000300800 */
[----:B---3--:R-:W-:-:S02]  /*17520*/  IMAD.MOV.U32 R7, RZ, RZ, R2 ;  /* 0x000000ffff077224 */ /* 0x008fc400078e0002 */
[----:B----4-:R-:W-:Y:S02]  /*17530*/  IMAD.MOV.U32 R6, RZ, RZ, R3 ;  /* 0x000000ffff067224 */ /* 0x010fe400078e0003 */
[----:B--2---:R-:W-:Y:S02]  /*17540*/  IMAD.MOV.U32 R5, RZ, RZ, R28 ;  /* 0x000000ffff057224 */ /* 0x004fe400078e001c */
[----:B------:R-:W2:Y:S01]  /*17550*/  LDL.LU R28, [R1+0x1234] ;  /* 0x00123400011c7983 */ /* 0x000ea20000300800 */
[----:B------:R-:W3:Y:S02]  /*17560*/  LDL.LU R3, [R1+0x1230] ;  /* 0x0012300001037983 */ /* 0x000ee40000300800 */
[----:B------:R-:W4:Y:S02]  /*17570*/  LDL.LU R2, [R1+0x122c] ;  /* 0x00122c0001027983 */ /* 0x000f240000300800 */
[----:B------:R-:W2:Y:S01]  /*17580*/  LDL.LU R16, [R1+0xa0] ;  /* 0x0000a00001107983 */ /* 0x000ea20000300800 */
[----:B------:R-:W2:Y:S01]  /*17590*/  LDL.LU R17, [R1+0xa4] ;  /* 0x0000a40001117983 */ /* 0x000ea20000300800 */
[----:B------:R-:W2:Y:S02]  /*175a0*/  LDL.LU R18, [R1+0xa8] ;  /* 0x0000a80001127983 */ /* 0x000ea40000300800 */
[----:B------:R-:W2:Y:S02]  /*175b0*/  LDL.LU R19, [R1+0xac] ;  /* 0x0000ac0001137983 */ /* 0x000ea40000300800 */
[----:B------:R-:W-:Y:S01]  /*175c0*/  STL.64 [R1+0x11b8], R6 ;  /* 0x0011b80601007387 */ /* 0x000fe20000100a00 */
[----:B------:R0:W-:Y:S04]  /*175d0*/  STL.64 [R1+0x11b0], R4 ;  /* 0x0011b00401007387 */ /* 0x0001e80000100a00 */
[----:B0-----:R-:W2:Y:S01]  /*175e0*/  LDL.LU R4, [R1+0x90] ;  /* 0x0000900001047983 */ /* 0x001ea20000300800 */
[----:B------:R-:W2:Y:S02]  /*175f0*/  LDL.LU R5, [R1+0x94] ;  /* 0x0000940001057983 */ /* 0x000ea40000300800 */
[----:B------:R-:W2:Y:S02]  /*17600*/  LDL.LU R6, [R1+0x98] ;  /* 0x0000980001067983 */ /* 0x000ea40000300800 */
[----:B------:R-:W-:-:S02]  /*17610*/  IMAD.MOV.U32 R7, RZ, RZ, R29 ;  /* 0x000000ffff077224 */ /* 0x000fc400078e001d */
[----:B------:R-:W3:Y:S04]  /*17620*/  LDL.LU R29, [R1+0x1228] ;  /* 0x00122800011d7983 */ /* 0x000ee80000300800 */
[----:B--2---:R-:W-:Y:S01]  /*17630*/  STL.64 [R1+0x11c8], R6 ;  /* 0x0011c80601007387 */ /* 0x004fe20000100a00 */
[----:B------:R0:W-:Y:S03]  /*17640*/  STL.64 [R1+0x11c0], R4 ;  /* 0x0011c00401007387 */ /* 0x0001e60000100a00 */
[----:B0-----:R-:W2:Y:S01]  /*17650*/  LDL.LU R4, [R1+0xb0] ;  /* 0x0000b00001047983 */ /* 0x001ea20000300800 */
[----:B---3--:R-:W-:Y:S02]  /*17660*/  IMAD.MOV.U32 R6, RZ, RZ, R3 ;  /* 0x000000ffff067224 */ /* 0x008fe400078e0003 */
[----:B------:R-:W-:-:S02]  /*17670*/  IMAD.MOV.U32 R7, RZ, RZ, R28 ;  /* 0x000000ffff077224 */ /* 0x000fc400078e001c */
[----:B----4-:R-:W-:Y:S02]  /*17680*/  IMAD.MOV.U32 R5, RZ, RZ, R2 ;  /* 0x000000ffff057224 */ /* 0x010fe400078e0002 */
[----:B------:R-:W3:Y:S01]  /*17690*/  LDL.LU R2, [R1+0x1224] ;  /* 0x0012240001027983 */ /* 0x000ee20000300800 */
[----:B------:R-:W4:Y:S02]  /*176a0*/  LDL.LU R3, [R1+0x1220] ;  /* 0x0012200001037983 */ /* 0x000f240000300800 */
[----:B------:R-:W3:Y:S02]  /*176b0*/  LDL.LU R28, [R1+0x121c] ;  /* 0x00121c00011c7983 */ /* 0x000ee40000300800 */
[----:B------:R-:W-:Y:S01]  /*176c0*/  STL.64 [R1+0x11d8], R6 ;  /* 0x0011d80601007387 */ /* 0x000fe20000100a00 */
[----:B------:R-:W-:Y:S01]  /*176d0*/  HMMA.16816.F32 R20, R12, R8, R20 ;  /* 0x000000080c14723c */ /* 0x000fe20000001814 */
[----:B--2---:R0:W-:Y:S04]  /*176e0*/  STL.64 [R1+0x11d0], R4 ;  /* 0x0011d00401007387 */ /* 0x0041e80000100a00 */
[----:B0-----:R-:W2:Y:S01]  /*176f0*/  LDL.LU R4, [R1+0xc0] ;  /* 0x0000c00001047983 */ /* 0x001ea20000300800 */
[----:B------:R-:W2:Y:S02]  /*17700*/  LDL.LU R5, [R1+0xc4] ;  /* 0x0000c40001057983 */ /* 0x000ea40000300800 */
[----:B------:R-:W2:Y:S02]  /*17710*/  LDL.LU R6, [R1+0xc8] ;  /* 0x0000c80001067983 */ /* 0x000ea40000300800 */
[----:B------:R-:W-:-:S02]  /*17720*/  IMAD.MOV.U32 R7, RZ, RZ, R29 ;  /* 0x000000ffff077224 */ /* 0x000fc400078e001d */
[----:B------:R-:W3:Y:S04]  /*17730*/  LDL.LU R29, [R1+0x1218] ;  /* 0x00121800011d7983 */ /* 0x000ee80000300800 */
[----:B--2---:R4:W-:Y:S01]  /*17740*/  STL.64 [R1+0x11e8], R6 ;  /* 0x0011e80601007387 */ /* 0x0049e20000100a00 */
[----:B------:R0:W-:Y:S02]  /*17750*/  STL.64 [R1+0x11e0], R4 ;  /* 0x0011e00401007387 */ /* 0x0001e40000100a00 */
[----:B----4-:R-:W-:Y:S01]  /*17760*/  IMAD.MOV.U32 R6, RZ, RZ, R3 ;  /* 0x000000ffff067224 */ /* 0x010fe200078e0003 */
[----:B0-----:R-:W2:Y:S01]  /*17770*/  LDL.LU R4, [R1+0xd0] ;  /* 0x0000d00001047983 */ /* 0x001ea20000300800 */
[----:B---3--:R-:W-:Y:S02]  /*17780*/  IMAD.MOV.U32 R7, RZ, RZ, R2 ;  /* 0x000000ffff077224 */ /* 0x008fe400078e0002 */
[----:B------:R-:W-:-:S02]  /*17790*/  IMAD.MOV.U32 R5, RZ, RZ, R28 ;  /* 0x000000ffff057224 */ /* 0x000fc400078e001c */
[----:B------:R-:W-:Y:S01]  /*177a0*/  IMAD.MOV.U32 R3, RZ, RZ, R22 ;  /* 0x000000ffff037224 */ /* 0x000fe200078e0016 */
[----:B------:R0:W-:Y:S01]  /*177b0*/  STL [R1+0x120], R20 ;  /* 0x0001201401007387 */ /* 0x0001e20000100800 */
[----:B------:R-:W-:Y:S02]  /*177c0*/  IMAD.MOV.U32 R2, RZ, RZ, R23 ;  /* 0x000000ffff027224 */ /* 0x000fe400078e0017 */
[----:B------:R-:W-:Y:S02]  /*177d0*/  IMAD.MOV.U32 R28, RZ, RZ, R21 ;  /* 0x000000ffff1c7224 */ /* 0x000fe400078e0015 */
[----:B------:R-:W3:Y:S01]  /*177e0*/  LDL.LU.64 R22, [R1+0x1210] ;  /* 0x0012100001167983 */ /* 0x000ee20000300a00 */
[----:B0-----:R-:W4:Y:S01]  /*177f0*/  LDL.LU.64 R20, [R1+0x1208] ;  /* 0x0012080001147983 */ /* 0x001f220000300a00 */
[----:B------:R-:W-:Y:S02]  /*17800*/  STL [R1+0x1108], R2 ;  /* 0x0011080201007387 */ /* 0x000fe40000100800 */
[----:B------:R-:W-:Y:S02]  /*17810*/  STL [R1+0x1104], R3 ;  /* 0x0011040301007387 */ /* 0x000fe40000100800 */
[----:B------:R-:W-:Y:S01]  /*17820*/  STL [R1+0x1100], R28 ;  /* 0x0011001c01007387 */ /* 0x000fe20000100800 */
[----:B----4-:R-:W-:Y:S01]  /*17830*/  HMMA.16816.F32 R12, R12, R20, R16 ;  /* 0x000000140c0c723c */ /* 0x010fe20000001810 */
[----:B------:R-:W2:Y:S01]  /*17840*/  LDL.LU.64 R18, [R1+0x1200] ;  /* 0x0012000001127983 */ /* 0x000ea20000300a00 */
[----:B------:R-:W2:Y:S11]  /*17850*/  LDL.LU.64 R16, [R1+0x11f8] ;  /* 0x0011f80001107983 */ /* 0x000eb60000300a00 */
[----:B------:R-:W-:Y:S10]  /*17860*/  @!UPT UIADD3 URZ, URZ, URZ, URZ ;  /* 0x0000003f3f3ff290 */ /* 0x000ff4000fffe03f */
[----:B------:R-:W-:Y:S01]  /*17870*/  STL.64 [R1+0x100], R12 ;  /* 0x0001000c01007387 */ /* 0x000fe20000100a00 */
[----:B------:R-:W-:Y:S02]  /*17880*/  STL.64 [R1+0x108], R14 ;  /* 0x0001080e01007387 */ /* 0x000fe40000100a00 */
[----:B------:R-:W0:Y:S02]  /*17890*/  LDSM.16.MT88.4 R12, [R29+0x14300] ;  /* 0x014300001d0c783b */ /* 0x000e240000004200 */
[----:B0-----:R-:W-:Y:S02]  /*178a0*/  STL.64 [R1+0x1128], R14 ;  /* 0x0011280e01007387 */ /* 0x001fe40000100a00 */
[----:B------:R0:W-:Y:S02]  /*178b0*/  STL.64 [R1+0x1120], R12 ;  /* 0x0011200c01007387 */ /* 0x0001e40000100a00 */
[----:B0-----:R-:W4:Y:S01]  /*178c0*/  LDL.LU R12, [R1+0xe0] ;  /* 0x0000e000010c7983 */ /* 0x001f220000300800 */
[----:B---3--:R-:W-:-:S02]  /*178d0*/  IMAD.MOV.U32 R14, RZ, RZ, R23 ;  /* 0x000000ffff0e7224 */ /* 0x008fc400078e0017 */
[----:B------:R-:W-:Y:S02]  /*178e0*/  IMAD.MOV.U32 R15, RZ, RZ, R0 ;  /* 0x000000ffff0f7224 */ /* 0x000fe400078e0000 */
[----:B------:R-:W-:Y:S02]  /*178f0*/  IMAD.MOV.U32 R13, RZ, RZ, R22 ;  /* 0x000000ffff0d7224 */ /* 0x000fe400078e0016 */
[----:B------:R-:W3:Y:S01]  /*17900*/  LDL.LU R22, [R1+0x11f4] ;  /* 0x0011f40001167983 */ /* 0x000ee20000300800 */
[----:B------:R-:W3:Y:S02]  /*17910*/  LDL.LU R23, [R1+0x11f0] ;  /* 0x0011f00001177983 */ /* 0x000ee40000300800 */
[----:B------:R0:W-:Y:S01]  /*17920*/  STL.64 [R1+0x1138], R14 ;  /* 0x0011380e01007387 */ /* 0x0001e20000100a00 */
[C---:B--2---:R-:W-:Y:S11]  /*17930*/  HMMA.16816.F32 R4, R16.reuse, R26, R4 ;  /* 0x0000001a1004723c */ /* 0x044ff60000001804 */
[----:B------:R-:W-:Y:S11]  /*17940*/  @!UPT UIADD3 URZ, URZ, URZ, URZ ;  /* 0x0000003f3f3ff290 */ /* 0x000ff6000fffe03f */
[----:B------:R-:W-:Y:S02]  /*17950*/  @!UPT UIADD3 URZ, URZ, URZ, URZ ;  /* 0x0000003f3f3ff290 */ /* 0x000fe4000fffe03f */
[----:B------:R-:W-:Y:S02]  /*17960*/  IMAD.MOV.U32 R3, RZ, RZ, R6 ;  /* 0x000000ffff037224 */ /* 0x000fe400078e0006 */
[----:B------:R-:W-:Y:S02]  /*17970*/  IMAD.MOV.U32 R28, RZ, RZ, R7 ;  /* 0x000000ffff1c7224 */ /* 0x000fe400078e0007 */
[----:B------:R-:W-:Y:S01]  /*17980*/  IMAD.MOV.U32 R2, RZ, RZ, R5 ;  /* 0x000000ffff027224 */ /* 0x000fe200078e0005 */
[----:B----4-:R-:W-:Y:S01]  /*17990*/  STL.64 [R1+0x1130], R12 ;  /* 0x0011300c01007387 */ /* 0x010fe20000100a00 */
[----:B0-----:R-:W2:Y:S02]  /*179a0*/  LDL.LU.64 R14, [R1+0x68] ;  /* 0x00006800010e7983 */ /* 0x001ea40000300a00 */
[----:B------:R0:W-:Y:S02]  /*179b0*/  STL [R1+0xd0], R4 ;  /* 0x0000d00401007387 */ /* 0x0001e40000100800 */
[----:B------:R-:W2:Y:S01]  /*179c0*/  LDL.LU.64 R6, [R1+0x11e8] ;  /* 0x0011e80001067983 */ /* 0x000ea20000300a00 */
[----:B0-----:R-:W2:Y:S02]  /*179d0*/  LDL.LU.64 R4, [R1+0x11e0] ;  /* 0x0011e00001047983 */ /* 0x001ea40000300a00 */
[C---:B--2---:R-:W-:Y:S11]  /*179e0*/  HMMA.16816.F32 R4, R16.reuse, R14, R4 ;  /* 0x0000000e1004723c */ /* 0x044ff60000001804 */
[----:B------:R-:W-:Y:S11]  /*179f0*/  @!UPT UIADD3 URZ, URZ, URZ, URZ ;  /* 0x0000003f3f3ff290 */ /* 0x000ff6000fffe03f */
[----:B------:R-:W-:Y:S01]  /*17a00*/  @!UPT UIADD3 URZ, URZ, URZ, URZ ;  /* 0x0000003f3f3ff290 */ /* 0x000fe2000fffe03f */
[----:B------:R-:W-:Y:S01]  /*17a10*/  STL.64 [R1+0xa0], R4 ;  /* 0x0000a00401007387 */ /* 0x000fe20000100a00 */
[----:B------:R0:W-:Y:S02]  /*17a20*/  STL [R1+0xa8], R6 ;  /* 0x0000a80601007387 */ /* 0x0001e40000100800 */
[----:B------:R-:W-:Y:S02]  /*17a30*/  IMAD.MOV.U32 R0, RZ, RZ, R7 ;  /* 0x000000ffff007224 */ /* 0x000fe400078e0007 */
[----:B0-----:R-:W2:Y:S01]  /*17a40*/  LDL.LU.64 R6, [R1+0x11d8] ;  /* 0x0011d80001067983 */ /* 0x001ea20000300a00 */
[----:B------:R-:W2:Y:S02]  /*17a50*/  LDL.LU.64 R4, [R1+0x11d0] ;  /* 0x0011d00001047983 */ /* 0x000ea40000300a00 */
[C---:B--2---:R-:W-:Y:S11]  /*17a60*/  HMMA.16816.F32 R4, R16.reuse, R10, R4 ;  /* 0x0000000a1004723c */ /* 0x044ff60000001804 */
        /* <DEDUP_REMOVED lines=11> */
[----:B------:R0:W-:Y:S03]  /*17b20*/  STL.64 [R1+0xc8], R18 ;  /* 0x0000c81201007387 */ /* 0x0001e60000100a00 */
[----:B0-----:R-:W2:Y:S01]  /*17b30*/  LDL.LU.64 R18, [R1+0x11a8] ;  /* 0x0011a80001127983 */ /* 0x001ea20000300a00 */
[----:B------:R-:W2:Y:S02]  /*17b40*/  LDL.LU.64 R16, [R1+0x11a0] ;  /* 0x0011a00001107983 */ /* 0x000ea40000300a00 */
[----:B------:R-:W-:Y:S02]  /*17b50*/  IMAD.MOV.U32 R13, RZ, RZ, R26 ;  /* 0x000000ffff0d7224 */ /* 0x000fe400078e001a */
        /* <DEDUP_REMOVED lines=16> */
[----:B------:R-:W3:Y:S01]  /*17c60*/  LDL.LU.64 R24, [R1+0x1170] ;  /* 0x0011700001187983 */ /* 0x000ee20000300a00 */
[C---:B--2---:R-:W-:Y:S01]  /*17c70*/  HMMA.16816.F32 R4, R16.reuse, R10, R4 ;  /* 0x0000000a1004723c */ /* 0x044fe20000001804 */
[----:B------:R-:W-:Y:S02]  /*17c80*/  IMAD.MOV.U32 R9, RZ, RZ, R22 ;  /* 0x000000ffff097224 */ /* 0x000fe400078e0016 */
[----:B------:R-:W-:Y:S11]  /*17c90*/  IMAD.MOV.U32 R8, RZ, RZ, R23 ;  /* 0x000000ffff087224 */ /* 0x000ff600078e0017 */
[----:B------:R-:W-:Y:S09]  /*17ca0*/  @!UPT UIADD3 URZ, URZ, URZ, URZ ;  /* 0x0000003f3f3ff290 */ /* 0x000ff2000fffe03f */
[----:B------:R-:W-:Y:S01]  /*17cb0*/  STL.64 [R1+0x190], R4 ;  /* 0x0001900401007387 */ /* 0x000fe20000100a00 */
[----:B------:R0:W-:Y:S03]  /*17cc0*/  STL.64 [R1+0x198], R6 ;  /* 0x0001980601007387 */ /* 0x0001e60000100a00 */
[----:B0-----:R-:W2:Y:S01]  /*17cd0*/  LDL.LU.64 R6, [R1+0x1168] ;  /* 0x0011680001067983 */ /* 0x001ea20000300a00 */
[----:B------:R-:W2:Y:S01]  /*17ce0*/  LDL.LU.64 R4, [R1+0x1160] ;  /* 0x0011600001047983 */ /* 0x000ea20000300a00 */
[----:B---3--:R-:W-:Y:S02]  /*17cf0*/  HMMA.16816.F32 R16, R16, R22, R24 ;  /* 0x000000161010723c */ /* 0x008fe40000001818 */
[----:B------:R-:W3:Y:S01]  /*17d00*/  LDL.LU.64 R26, [R1+0x1158] ;  /* 0x00115800011a7983 */ /* 0x000ee20000300a00 */
[----:B------:R-:W3:Y:S11]  /*17d10*/  LDL.LU.64 R24, [R1+0x1150] ;  /* 0x0011500001187983 */ /* 0x000ef60000300a00 */
[----:B------:R-:W-:Y:S09]  /*17d20*/  @!UPT UIADD3 URZ, URZ, URZ, URZ ;  /* 0x0000003f3f3ff290 */ /* 0x000ff2000fffe03f */
[----:B------:R-:W-:Y:S01]  /*17d30*/  STL.64 [R1+0x180], R16 ;  /* 0x0001801001007387 */ /* 0x000fe20000100a00 */
[----:B------:R0:W-:Y:S02]  /*17d40*/  STL.64 [R1+0x188], R18 ;  /* 0x0001881201007387 */ /* 0x0001e40000100a00 */
[----:B------:R-:W3:Y:S02]  /*17d50*/  LDL.LU.64 R22, [R1+0x1148] ;  /* 0x0011480001167983 */ /* 0x000ee40000300a00 */
[----:B------:R-:W3:Y:S02]  /*17d60*/  LDL.LU.64 R20, [R1+0x1140] ;  /* 0x0011400001147983 */ /* 0x000ee40000300a00 */
[----:B0-----:R-:W-:Y:S02]  /*17d70*/  IMAD.MOV.U32 R18, RZ, RZ, R13 ;  /* 0x000000ffff127224 */ /* 0x001fe400078e000d */
[----:B------:R-:W-:-:S07]  /*17d80*/  IMAD.MOV.U32 R19, RZ, RZ, R12 ;  /* 0x000000ffff137224 */ /* 0x000fce00078e000c */
[C---:B---3--:R-:W-:Y:S08]  /*17d90*/  HMMA.16816.F32 R24, R20.reuse, R18, R24 ;  /* 0x000000121418723c */ /* 0x048ff00000001818 */
[----:B--2---:R-:W-:Y:S11]  /*17da0*/  HMMA.16816.F32 R4, R20, R14, R4 ;  /* 0x0000000e1404723c */ /* 0x004ff60000001804 */
[----:B------:R-:W-:Y:S04]  /*17db0*/  @!UPT UIADD3 URZ, URZ, URZ, URZ ;  /* 0x0000003f3f3ff290 */ /* 0x000fe8000fffe03f */
[----:B------:R-:W-:Y:S01]  /*17dc0*/  STL.64 [R1+0x90], R24 ;  /* 0x0000901801007387 */ /* 0x000fe20000100a00 */
[----:B------:R-:W-:Y:S07]  /*17dd0*/  STL.64 [R1+0x98], R26 ;  /* 0x0000981a01007387 */ /* 0x000fee0000100a00 */
[----:B------:R-:W-:Y:S02]  /*17de0*/  STL.64 [R1+0x170], R4 ;  /* 0x0001700401007387 */ /* 0x000fe40000100a00 */
[----:B------:R0:W-:Y:S01]  /*17df0*/  STL.64 [R1+0x178], R6 ;  /* 0x0001780601007387 */ /* 0x0001e20000100a00 */
[----:B------:R-:W1:Y:S04]  /*17e00*/  LDSM.16.MT88.4 R24, [R29+0x18000] ;  /* 0x018000001d18783b */ /* 0x000e680000004200 */
[----:B0-----:R-:W2:Y:S01]  /*17e10*/  LDL R7, [R1+0xd60] ;  /* 0x000d600001077983 */ /* 0x001ea20000100800 */
[----:B------:R-:W-:-:S02]  /*17e20*/  IMAD.MOV.U32 R17, RZ, RZ, R14 ;  /* 0x000000ffff117224 */ /* 0x000fc400078e000e */
[----:B------:R-:W-:Y:S01]  /*17e30*/  IMAD.MOV.U32 R16, RZ, RZ, R15 ;  /* 0x000000ffff107224 */ /* 0x000fe200078e000f */
[----:B-1----:R-:W-:Y:S01]  /*17e40*/  STL.64 [R1+0x10c0], R26 ;  /* 0x0010c01a01007387 */ /* 0x002fe20000100a00 */
[----:B------:R-:W-:Y:S03]  /*17e50*/  STL.64 [R1+0x10b8], R24 ;  /* 0x0010b81801007387 */ /* 0x000fe60000100a00 */
[----:B--2---:R-:W0:Y:S04]  /*17e60*/  LDSM.16.M88.4 R12, [R7+0x20080] ;  /* 0x02008000070c783b */ /* 0x004e280000000200 */
[----:B0-----:R-:W-:Y:S01]  /*17e70*/  STL.64 [R1+0x40], R12 ;  /* 0x0000400c01007387 */ /* 0x001fe20000100a00 */
[----:B------:R-:W-:Y:S02]  /*17e80*/  STL.64 [R1+0x48], R14 ;  /* 0x0000480e01007387 */ /* 0x000fe40000100a00 */
[----:B------:R-:W0:Y:S02]  /*17e90*/  LDSM.16.M88.4 R12, [R7+0x20880] ;  /* 0x02088000070c783b */ /* 0x000e240000000200 */
[----:B0-----:R-:W-:Y:S02]  /*17ea0*/  STL.64 [R1+0x30], R12 ;  /* 0x0000300c01007387 */ /* 0x001fe40000100a00 */
[----:B------:R0:W-:Y:S02]  /*17eb0*/  STL.64 [R1+0x38], R14 ;  /* 0x0000380e01007387 */ /* 0x0001e40000100a00 */
[----:B0-----:R-:W2:Y:S01]  /*17ec0*/  LDL.LU.64 R14, [R1+0x1138] ;  /* 0x00113800010e7983 */ /* 0x001ea20000300a00 */
[----:B------:R-:W2:Y:S02]  /*17ed0*/  LDL.LU.64 R12, [R1+0x1130] ;  /* 0x00113000010c7983 */ /* 0x000ea40000300a00 */
[----:B------:R-:W-:-:S02]  /*17ee0*/  IMAD.MOV.U32 R26, RZ, RZ, R9 ;  /* 0x000000ffff1a7224 */ /* 0x000fc400078e0009 */
[----:B------:R-:W-:Y:S02]  /*17ef0*/  IMAD.MOV.U32 R27, RZ, RZ, R8 ;  /* 0x000000ffff1b7224 */ /* 0x000fe400078e0008 */
[----:B------:R-:W-:Y:S02]  /*17f00*/  IMAD.MOV.U32 R25, RZ, RZ, R10 ;  /* 0x000000ffff197224 */ /* 0x000fe400078e000a */
[----:B------:R-:W-:Y:S01]  /*17f10*/  IMAD.MOV.U32 R24, RZ, RZ, R11 ;  /* 0x000000ffff187224 */ /* 0x000fe200078e000b */
[C---:B--2---:R-:W-:Y:S01]  /*17f20*/  HMMA.16816.F32 R12, R20.reuse, R10, R12 ;  /* 0x0000000a140c723c */ /* 0x044fe2000000180c */
[----:B------:R-:W0:Y:S02]  /*17f30*/  LDSM.16.M88.4 R8, [R7+0x21080] ;  /* 0x021080000708783b */ /* 0x000e240000000200 */
[----:B------:R-:W1:Y:S11]  /*17f40*/  LDSM.16.M88.4 R4, [R7+0x21880] ;  /* 0x021880000704783b */ /* 0x000e760000000200 */
[----:B------:R-:W-:Y:S09]  /*17f50*/  @!UPT UIADD3 URZ, URZ, URZ, URZ ;  /* 0x0000003f3f3ff290 */ /* 0x000ff2000fffe03f */
[----:B------:R-:W-:Y:S01]  /*17f60*/  STL.64 [R1+0x160], R12 ;  /* 0x0001600c01007387 */ /* 0x000fe20000100a00 */
[----:B------:R2:W-:Y:S03]  /*17f70*/  STL.64 [R1+0x168], R14 ;  /* 0x0001680e01007387 */ /* 0x0005e60000100a00 */
[----:B--2---:R-:W2:Y:S01]  /*17f80*/  LDL.LU.64 R14, [R1+0x1128] ;  /* 0x00112800010e7983 */ /* 0x004ea20000300a00 */
[----:B------:R-:W2:Y:S03]  /*17f90*/  LDL.LU.64 R12, [R1+0x1120] ;  /* 0x00112000010c7983 */ /* 0x000ea60000300a00 */
[----:B0-----:R-:W-:Y:S01]  /*17fa0*/  STL.64 [R1+0x20], R8 ;  /* 0x0000200801007387 */ /* 0x001fe20000100a00 */
[----:B------:R0:W-:Y:S03]  /*17fb0*/  STL.64 [R1+0x28], R10 ;  /* 0x0000280a01007387 */ /* 0x0001e60000100a00 */
[----:B0-----:R-:W3:Y:S01]  /*17fc0*/  LDL.LU.64 R10, [R1+0x1118] ;  /* 0x00111800010a7983 */ /* 0x001ee20000300a00 */
[----:B------:R-:W3:Y:S02]  /*17fd0*/  LDL.LU.64 R8, [R1+0x1110] ;  /* 0x0011100001087983 */ /* 0x000ee40000300a00 */
[----:B---3--:R-:W-:Y:S01]  /*17fe0*/  HMMA.16816.F32 R8, R20, R26, R8 ;  /* 0x0000001a1408723c */ /* 0x008fe20000001808 */
[----:B------:R-:W2:Y:S11]  /*17ff0*/  LDL.LU R20, [R1+0xf0] ;  /* 0x0000f00001147983 */ /* 0x000eb60000300800 */
[----:B------:R-:W-:Y:S11]  /*18000*/  @!UPT UIADD3 URZ, URZ, URZ, URZ ;  /* 0x0000003f3f3ff290 */ /* 0x000ff6000fffe03f */
[----:B------:R-:W-:Y:S01]  /*18010*/  STL.64 [R1+0x150], R8 ;  /* 0x0001500801007387 */ /* 0x000fe20000100a00 */
[----:B------:R-:W-:Y:S02]  /*18020*/  STL.64 [R1+0x158], R10 ;  /* 0x0001580a01007387 */ /* 0x000fe40000100a00 */
[----:B------:R-:W2:Y:S02]  /*18030*/  LDL.LU R21, [R1+0xf4] ;  /* 0x0000f40001157983 */ /* 0x000ea40000300800 */
[----:B------:R-:W2:Y:S01]  /*18040*/  LDL.LU R22, [R1+0xf8] ;  /* 0x0000f80001167983 */ /* 0x000ea20000300800 */
[----:B------:R-:W2:Y:S01]  /*18050*/  LDL.LU R23, [R1+0xfc] ;  /* 0x0000fc0001177983 */ /* 0x000ea20000300800 */
[----:B------:R-:W-:Y:S02]  /*18060*/  STL.64 [R1+0x10d8], R26 ;  /* 0x0010d81a01007387 */ /* 0x000fe40000100a00 */
[----:B-1----:R-:W-:Y:S02]  /*18070*/  STL [R1+0xfd4], R6 ;  /* 0x000fd40601007387 */ /* 0x002fe40000100800 */
[----:B------:R-:W-:Y:S01]  /*18080*/  STL [R1+0xfd0], R7 ;  /* 0x000fd00701007387 */ /* 0x000fe20000100800 */
[----:B------:R0:W-:Y:S04]  /*18090*/  STL.64 [R1+0x10a0], R4 ;  /* 0x0010a00401007387 */ /* 0x0001e80000100a00 */
[----:B0-----:R-:W3:Y:S01]  /*180a0*/  LDL.LU R4, [R1+0xd0] ;  /* 0x0000d00001047983 */ /* 0x001ee20000300800 */
[----:B------:R-:W-:-:S02]  /*180b0*/  IMAD.MOV.U32 R26, RZ, RZ, R25 ;  /* 0x000000ffff1a7224 */ /* 0x000fc400078e0019 */
[----:B------:R-:W-:Y:S02]  /*180c0*/  IMAD.MOV.U32 R27, RZ, RZ, R24 ;  /* 0x000000ffff1b7224 */ /* 0x000fe400078e0018 */
[----:B------:R-:W-:Y:S02]  /*180d0*/  IMAD.MOV.U32 R5, RZ, RZ, R2 ;  /* 0x000000ffff057224 */ /* 0x000fe400078e0002 */
[----:B------:R-:W-:Y:S02]  /*180e0*/  IMAD.MOV.U32 R10, RZ, RZ, R17 ;  /* 0x000000ffff0a7224 */ /* 0x000fe400078e0011 */
[----:B------:R-:W-:Y:S01]  /*180f0*/  IMAD.MOV.U32 R11, RZ, RZ, R16 ;  /* 0x000000ffff0b7224 */ /* 0x000fe200078e0010 */
[----:B------:R-:W4:Y:S01]  /*18100*/  LDL.LU R2, [R1+0x1108] ;  /* 0x0011080001027983 */ /* 0x000f220000300800 */
[----:B------:R-:W-:Y:S02]  /*18110*/  IMAD.MOV.U32 R6, RZ, RZ, R3 ;  /* 0x000000ffff067224 */ /* 0x000fe400078e0003 */
[----:B------:R-:W2:Y:S02]  /*18120*/  LDL.LU R3, [R1+0x1104] ;  /* 0x0011040001037983 */ /* 0x000ea40000300800 */
[----:B------:R-:W-:-:S02]  /*18130*/  IMAD.MOV.U32 R7, RZ, RZ, R28 ;  /* 0x000000ffff077224 */ /* 0x000fc400078e001c */
[----:B------:R-:W2:Y:S01]  /*18140*/  LDL.LU R28, [R1+0x1100] ;  /* 0x00110000011c7983 */ /* 0x000ea20000300800 */
[----:B------:R0:W-:Y:S02]  /*18150*/  STL.64 [R1+0x10f0], R26 ;  /* 0x0010f01a01007387 */ /* 0x0001e40000100a00 */
[----:B------:R-:W-:Y:S02]  /*18160*/  STL.64 [R1+0x10f8], R10 ;  /* 0x0010f80a01007387 */ /* 0x000fe40000100a00 */
[----:B------:R-:W2:Y:S01]  /*18170*/  LDL.LU R24, [R1+0x110] ;  /* 0x0001100001187983 */ /* 0x000ea20000300800 */
[----:B------:R-:W2:Y:S04]  /*18180*/  LDL.LU R25, [R1+0x114] ;  /* 0x0001140001197983 */ /* 0x000ea80000300800 */
[----:B0-----:R-:W4:Y:S01]  /*18190*/  LDL.LU R26, [R1+0x118] ;  /* 0x00011800011a7983 */ /* 0x001f220000300800 */
[----:B------:R-:W4:Y:S02]  /*181a0*/  LDL.LU R27, [R1+0x11c] ;  /* 0x00011c00011b7983 */ /* 0x000f240000300800 */
[----:B------:R-:W-:Y:S01]  /*181b0*/  STL.64 [R1+0x10d0], R6 ;  /* 0x0010d00601007387 */ /* 0x000fe20000100a00 */
[----:B---3--:R0:W-:Y:S04]  /*181c0*/  STL.64 [R1+0x10c8], R4 ;  /* 0x0010c80401007387 */ /* 0x0081e80000100a00 */
[----:B0-----:R-:W3:Y:S01]  /*181d0*/  LDL.LU R4, [R1+0x100] ;  /* 0x0001000001047983 */ /* 0x001ee20000300800 */
[----:B------:R-:W3:Y:S02]  /*181e0*/  LDL.LU R5, [R1+0x104] ;  /* 0x0001040001057983 */ /* 0x000ee40000300800 */
[----:B------:R-:W3:Y:S02]  /*181f0*/  LDL.LU R6, [R1+0x108] ;  /* 0x0001080001067983 */ /* 0x000ee40000300800 */
[----:B------:R-:W3:Y:S01]  /*18200*/  LDL.LU R7, [R1+0x10c] ;  /* 0x00010c0001077983 */ /* 0x000ee20000300800 */
[----:B--2---:R-:W-:Y:S01]  /*18210*/  HMMA.16816.F32 R8, R12, R18, R20 ;  /* 0x000000120c08723c */ /* 0x004fe20000001814 */
[----:B---3--:R0:W-:Y:S01]  /*18220*/  STL.64 [R1+0x10e8], R6 ;  /* 0x0010e80601007387 */ /* 0x0081e20000100a00 */
[----:B------:R1:W-:Y:S02]  /*18230*/  STL.64 [R1+0x10e0], R4 ;  /* 0x0010e00401007387 */ /* 0x0003e40000100a00 */
[----:B0-----:R-:W-:Y:S01]  /*18240*/  IMAD.MOV.U32 R6, RZ, RZ, R3 ;  /* 0x000000ffff067224 */ /* 0x001fe200078e0003 */
[----:B-1----:R-:W2:Y:S01]  /*18250*/  LDL.LU R4, [R1+0x120] ;  /* 0x0001200001047983 */ /* 0x002ea20000300800 */
[----:B------:R-:W-:-:S02]  /*18260*/  IMAD.MOV.U32 R5, RZ, RZ, R28 ;  /* 0x000000ffff057224 */ /* 0x000fc400078e001c */
[----:B----4-:R-:W-:Y:S11]  /*18270*/  IMAD.MOV.U32 R7, RZ, RZ, R2 ;  /* 0x000000ffff077224 */ /* 0x010ff600078e0002 */
[----:B------:R-:W-:Y:S05]  /*18280*/  @!UPT UIADD3 URZ, URZ, URZ, URZ ;  /* 0x0000003f3f3ff290 */ /* 0x000fea000fffe03f */
[----:B------:R-:W-:Y:S02]  /*18290*/  IMAD.MOV.U32 R28, RZ, RZ, R9 ;  /* 0x000000ffff1c7224 */ /* 0x000fe400078e0009 */
[----:B------:R-:W-:Y:S01]  /*182a0*/  IMAD.MOV.U32 R3, RZ, RZ, R10 ;  /* 0x000000ffff037224 */ /* 0x000fe200078e000a */
[----:B------:R-:W-:Y:S01]  /*182b0*/  STL [R1+0x50], R8 ;  /* 0x0000500801007387 */ /* 0x000fe20000100800 */
[----:B------:R-:W-:Y:S02]  /*182c0*/  IMAD.MOV.U32 R2, RZ, RZ, R11 ;  /* 0x000000ffff027224 */ /* 0x000fe400078e000b */
[----:B------:R-:W0:Y:S01]  /*182d0*/  LDSM.16.MT88.4 R8, [R29+0x18100] ;  /* 0x018100001d08783b */ /* 0x000e220000004200 */
[----:B------:R-:W-:Y:S03]  /*182e0*/  STL [R1+0x109c], R3 ;  /* 0x00109c0301007387 */ /* 0x000fe60000100800 */
[----:B------:R-:W-:Y:S02]  /*182f0*/  STL [R1+0x1098], R28 ;  /* 0x0010981c01007387 */ /* 0x000fe40000100800 */
[----:B------:R-:W3:Y:S01]  /*18300*/  LDL.LU R16, [R1+0xb0] ;  /* 0x0000b00001107983 */ /* 0x000ee20000300800 */
[----:B0-----:R-:W-:Y:S01]  /*18310*/  STL.64 [R1+0x10], R8 ;  /* 0x0000100801007387 */ /* 0x001fe20000100a00 */
[----:B------:R-:W-:Y:S02]  /*18320*/  STL.64 [R1+0x18], R10 ;  /* 0x0000180a01007387 */ /* 0x000fe40000100a00 */
[----:B------:R-:W3:Y:S02]  /*18330*/  LDL.LU R17, [R1+0xb4] ;  /* 0x0000b40001117983 */ /* 0x000ee40000300800 */
[----:B------:R-:W4:Y:S01]  /*18340*/  LDL.LU R18, [R1+0xb8] ;  /* 0x0000b80001127983 */ /* 0x000f220000300800 */
[----:B------:R-:W4:Y:S04]  /*18350*/  LDL.LU R19, [R1+0xbc] ;  /* 0x0000bc0001137983 */ /* 0x000f280000300800 */
[----:B------:R-:W0:Y:S02]  /*18360*/  LDSM.16.MT88.4 R8, [R29+0x18200] ;  /* 0x018200001d08783b */ /* 0x000e240000004200 */
[----:B0-----:R-:W-:-:S02]  /*18370*/  IMAD.MOV.U32 R21, RZ, RZ, R10 ;  /* 0x000000ffff157224 */ /* 0x001fc400078e000a */
[----:B------:R-:W-:Y:S01]  /*18380*/  IMAD.MOV.U32 R20, RZ, RZ, R11 ;  /* 0x000000ffff147224 */ /* 0x000fe200078e000b */
[----:B----4-:R-:W-:Y:S01]  /*18390*/  STL.64 [R1+0x10b0], R18 ;  /* 0x0010b01201007387 */ /* 0x010fe20000100a00 */
[----:B---3--:R0:W-:Y:S03]  /*183a0*/  STL.64 [R1+0x10a8], R16 ;  /* 0x0010a81001007387 */ /* 0x0081e60000100a00 */
[----:B0-----:R-:W3:Y:S01]  /*183b0*/  LDL.64 R16, [R1+0x40] ;  /* 0x0000400001107983 */ /* 0x001ee20000100a00 */
[----:B------:R-:W4:Y:S02]  /*183c0*/  LDL.LU.64 R10, [R1+0x10f8] ;  /* 0x0010f800010a7983 */ /* 0x000f240000300a00 */
[----:B------:R-:W-:Y:S02]  /*183d0*/  IMAD.MOV.U32 R23, RZ, RZ, R8 ;  /* 0x000000ffff177224 */ /* 0x000fe400078e0008 */
[----:B------:R-:W-:-:S02]  /*183e0*/  IMAD.MOV.U32 R22, RZ, RZ, R9 ;  /* 0x000000ffff167224 */ /* 0x000fc400078e0009 */
[C---:B----4-:R-:W-:Y:S01]  /*183f0*/  HMMA.16816.F32 R8, R12.reuse, R10, R24 ;  /* 0x0000000a0c08723c */ /* 0x050fe20000001818 */
[----:B------:R-:W2:Y:S11]  /*18400*/  LDL.LU.64 R26, [R1+0x10f0] ;  /* 0x0010f000011a7983 */ /* 0x000eb60000300a00 */
[----:B------:R-:W-:Y:S11]  /*18410*/  @!UPT UIADD3 URZ, URZ, URZ, URZ ;  /* 0x0000003f3f3ff290 */ /* 0x000ff6000fffe03f */
[----:B------:R-:W-:Y:S01]  /*18420*/  STL.64 [R1+0x140], R8 ;  /* 0x0001400801007387 */ /* 0x000fe20000100a00 */
[----:B------:R-:W-:Y:S02]  /*18430*/  STL.64 [R1+0x148], R10 ;  /* 0x0001480a01007387 */ /* 0x000fe40000100a00 */
[----:B------:R-:W0:Y:S02]  /*18440*/  LDSM.16.MT88.4 R8, [R29+0x18300] ;  /* 0x018300001d08783b */ /* 0x000e240000004200 */
[----:B0-----:R-:W-:Y:S02]  /*18450*/  STL.64 [R1+0x1018], R10 ;  /* 0x0010180a01007387 */ /* 0x001fe40000100a00 */
[----:B------:R0:W-:Y:S02]  /*18460*/  STL.64 [R1+0x1010], R8 ;  /* 0x0010100801007387 */ /* 0x0001e40000100a00 */
[----:B0-----:R-:W4:Y:S01]  /*18470*/  LDL.LU.64 R8, [R1+0x30] ;  /* 0x0000300001087983 */ /* 0x001f220000300a00 */
[C---:B--2---:R-:W-:Y:S03]  /*18480*/  HMMA.16816.F32 R24, R12.reuse, R26, R4 ;  /* 0x0000001a0c18723c */ /* 0x044fe60000001804 */
[----:B------:R-:W2:Y:S01]  /*18490*/  LDL.LU.64 R6, [R1+0x10e8] ;  /* 0x0010e80001067983 */ /* 0x000ea20000300a00 */
[----:B------:R-:W2:Y:S11]  /*184a0*/  LDL.LU.64 R4, [R1+0x10e0] ;  /* 0x0010e00001047983 */ /* 0x000eb60000300a00 */
[----:B------:R-:W-:Y:S08]  /*184b0*/  @!UPT UIADD3 URZ, URZ, URZ, URZ ;  /* 0x0000003f3f3ff290 */ /* 0x000ff0000fffe03f */
[----:B------:R-:W-:Y:S01]  /*184c0*/  STL.64 [R1+0x130], R24 ;  /* 0x0001301801007387 */ /* 0x000fe20000100a00 */
[----:B------:R0:W-:Y:S03]  /*184d0*/  STL.64 [R1+0x138], R26 ;  /* 0x0001381a01007387 */ /* 0x0001e60000100a00 */
[----:B0-----:R-:W2:Y:S02]  /*184e0*/  LDL.LU.64 R26, [R1+0x10d8] ;  /* 0x0010d800011a7983 */ /* 0x001ea40000300a00 */
[----:B--2---:R-:W-:Y:S02]  /*184f0*/  HMMA.16816.F32 R12, R12, R26, R4 ;  /* 0x0000001a0c0c723c */ /* 0x004fe40000001804 */
[----:B------:R-:W2:Y:S01]  /*18500*/  LDL.LU.64 R6, [R1+0x10d0] ;  /* 0x0010d00001067983 */ /* 0x000ea20000300a00 */
[----:B------:R-:W2:Y:S02]  /*18510*/  LDL.LU.64 R4, [R1+0x10c8] ;  /* 0x0010c80001047983 */ /* 0x000ea40000300a00 */
[----:B------:R-:W2:Y:S02]  /*18520*/  LDL.LU.64 R26, [R1+0x10c0] ;  /* 0x0010c000011a7983 */ /* 0x000ea40000300a00 */
[----:B------:R-:W2:Y:S11]  /*18530*/  LDL.LU.64 R24, [R1+0x10b8] ;  /* 0x0010b80001187983 */ /* 0x000eb60000300a00 */
[----:B------:R-:W-:Y:S05]  /*18540*/  @!UPT UIADD3 URZ, URZ, URZ, URZ ;  /* 0x0000003f3f3ff290 */ /* 0x000fea000fffe03f */
[----:B------:R0:W-:Y:S01]  /*18550*/  STL.64 [R1+0xf0], R12 ;  /* 0x0000f00c01007387 */ /* 0x0001e20000100a00 */
[----:B------:R1:W-:Y:S03]  /*18560*/  STL.64 [R1+0xf8], R14 ;  /* 0x0000f80e01007387 */ /* 0x0003e60000100a00 */
[----:B0-----:R-:W4:Y:S01]  /*18570*/  LDL.LU R12, [R1+0xa0] ;  /* 0x0000a000010c7983 */ /* 0x001f220000300800 */
[----:B------:R-:W4:Y:S02]  /*18580*/  LDL.LU R13, [R1+0xa4] ;  /* 0x0000a400010d7983 */ /* 0x000f240000300800 */
[----:B-1----:R-:W4:Y:S02]  /*18590*/  LDL.LU R14, [R1+0xa8] ;  /* 0x0000a800010e7983 */ /* 0x002f240000300800 */
[----:B------:R-:W-:Y:S02]  /*185a0*/  IMAD.MOV.U32 R15, RZ, RZ, R0 ;  /* 0x000000ffff0f7224 */ /* 0x000fe400078e0000 */
[----:B---3--:R-:W-:-:S02]  /*185b0*/  IMAD.MOV.U32 R3, RZ, RZ, R16 ;  /* 0x000000ffff037224 */ /* 0x008fc400078e0010 */
[----:B------:R-:W-:Y:S01]  /*185c0*/  IMAD.MOV.U32 R28, RZ, RZ, R17 ;  /* 0x000000ffff1c7224 */ /* 0x000fe200078e0011 */
[----:B------:R-:W3:Y:S01]  /*185d0*/  LDL.LU.64 R18, [R1+0x10b0] ;  /* 0x0010b00001127983 */ /* 0x000ee20000300a00 */
[----:B------:R-:W-:Y:S02]  /*185e0*/  IMAD.MOV.U32 R10, RZ, RZ, R21 ;  /* 0x000000ffff0a7224 */ /* 0x000fe400078e0015 */
[----:B------:R-:W-:Y:S01]  /*185f0*/  IMAD.MOV.U32 R11, RZ, RZ, R20 ;  /* 0x000000ffff0b7224 */ /* 0x000fe200078e0014 */
[C---:B--2---:R-:W-:Y:S01]  /*18600*/  HMMA.16816.F32 R4, R24.reuse, R16, R4 ;  /* 0x000000101804723c */ /* 0x044fe20000001804 */
[----:B------:R-:W3:Y:S07]  /*18610*/  LDL.LU.64 R16, [R1+0x10a8] ;  /* 0x0010a80001107983 */ /* 0x000eee0000300a00 */
[----:B----4-:R-:W-:Y:S11]  /*18620*/  HMMA.16816.F32 R12, R24, R8, R12 ;  /* 0x00000008180c723c */ /* 0x010ff6000000180c */
[----:B------:R-:W-:Y:S05]  /*18630*/  @!UPT UIADD3 URZ, URZ, URZ, URZ ;  /* 0x0000003f3f3ff290 */ /* 0x000fea000fffe03f */
[----:B------:R-:W-:Y:S01]  /*18640*/  IMAD.MOV.U32 R0, RZ, RZ, R7 ;  /* 0x000000ffff007224 */ /* 0x000fe200078e0007 */
[----:B------:R0:W-:Y:S01]  /*18650*/  STL.64 [R1+0x120], R4 ;  /* 0x0001200401007387 */ /* 0x0001e20000100a00 */
[----:B------:R1:W-:Y:S03]  /*18660*/  STL [R1+0x128], R6 ;  /* 0x0001280601007387 */ /* 0x0003e60000100800 */
[----:B0-----:R-:W2:Y:S01]  /*18670*/  LDL.LU.64 R4, [R1+0x10a0] ;  /* 0x0010a00001047983 */ /* 0x001ea20000300a00 */
[----:B------:R-:W-:Y:S03]  /*18680*/  STL [R1+0x1008], R0 ;  /* 0x0010080001007387 */ /* 0x000fe60000100800 */
[----:B------:R-:W-:Y:S01]  /*18690*/  STL.64 [R1+0x110], R12 ;  /* 0x0001100c01007387 */ /* 0x000fe20000100a00 */
[----:B------:R-:W-:Y:S02]  /*186a0*/  STL.64 [R1+0x118], R14 ;  /* 0x0001180e01007387 */ /* 0x000fe40000100a00 */
[----:B------:R-:W0:Y:S04]  /*186b0*/  LDSM.16.MT88.4 R12, [R29+0x1c000] ;  /* 0x01c000001d0c783b */ /* 0x000e280000004200 */
[----:B------:R-:W-:-:S02]  /*186c0*/  IMAD.MOV.U32 R7, RZ, RZ, R8 ;  /* 0x000000ffff077224 */ /* 0x000fc400078e0008 */
[----:B-1----:R-:W-:Y:S02]  /*186d0*/  IMAD.MOV.U32 R6, RZ, RZ, R9 ;  /* 0x000000ffff067224 */ /* 0x002fe400078e0009 */
[----:B------:R-:W-:Y:S02]  /*186e0*/  IMAD.MOV.U32 R8, RZ, RZ, R23 ;  /* 0x000000ffff087224 */ /* 0x000fe400078e0017 */
[----:B------:R-:W-:Y:S01]  /*186f0*/  IMAD.MOV.U32 R9, RZ, RZ, R22 ;  /* 0x000000ffff097224 */ /* 0x000fe200078e0016 */
[----:B------:R-:W-:Y:S04]  /*18700*/  STL.64 [R1+0x1078], R10 ;  /* 0x0010780a01007387 */ /* 0x000fe80000100a00 */
[----:B------:R-:W-:Y:S04]  /*18710*/  LDSM.16.MT88.4 R20, [R29+0x1c200] ;  /* 0x01c200001d14783b */ /* 0x000fe80000004200 */
[----:B------:R1:W-:Y:S04]  /*18720*/  STL.64 [R1+0x1070], R8 ;  /* 0x0010700801007387 */ /* 0x0003e80000100a00 */
[----:B-1----:R-:W2:Y:S01]  /*18730*/  LDL.LU R8, [R1+0xc0] ;  /* 0x0000c00001087983 */ /* 0x002ea20000300800 */
[----:B------:R-:W2:Y:S02]  /*18740*/  LDL.LU R9, [R1+0xc4] ;  /* 0x0000c40001097983 */ /* 0x000ea40000300800 */
[----:B------:R-:W2:Y:S02]  /*18750*/  LDL.LU R10, [R1+0xc8] ;  /* 0x0000c800010a7983 */ /* 0x000ea40000300800 */
[----:B------:R-:W2:Y:S01]  /*18760*/  LDL.LU R11, [R1+0xcc] ;  /* 0x0000cc00010b7983 */ /* 0x000ea20000300800 */
[----:B0-----:R-:W-:Y:S01]  /*18770*/  STL [R1+0xfdc], R14 ;  /* 0x000fdc0e01007387 */ /* 0x001fe20000100800 */
[----:B------:R-:W-:Y:S02]  /*18780*/  STL [R1+0xfd8], R15 ;  /* 0x000fd80f01007387 */ /* 0x000fe40000100800 */
[----:B------:R0:W-:Y:S02]  /*18790*/  STL.64 [R1+0x1040], R12 ;  /* 0x0010400c01007387 */ /* 0x0001e40000100a00 */
[----:B0-----:R-:W3:Y:S02]  /*187a0*/  LDL.LU.64 R12, [R1+0x20] ;  /* 0x00002000010c7983 */ /* 0x001ee40000300a00 */
[C---:B---3--:R-:W-:Y:S11]  /*187b0*/  HMMA.16816.F32 R16, R24.reuse, R12, R16 ;  /* 0x0000000c1810723c */ /* 0x048ff60000001810 */
[----:B------:R-:W-:Y:S11]  /*187c0*/  @!UPT UIADD3 URZ, URZ, URZ, URZ ;  /* 0x0000003f3f3ff290 */ /* 0x000ff6000fffe03f */
[----:B------:R-:W-:Y:S01]  /*187d0*/  @!UPT UIADD3 URZ, URZ, URZ, URZ ;  /* 0x0000003f3f3ff290 */ /* 0x000fe2000fffe03f */
[----:B------:R-:W-:Y:S01]  /*187e0*/  STL.64 [R1+0x100], R16 ;  /* 0x0001001001007387 */ /* 0x000fe20000100a00 */
[----:B------:R-:W-:Y:S02]  /*187f0*/  STL [R1+0x108], R18 ;  /* 0x0001081201007387 */ /* 0x000fe40000100800 */
[----:B------:R-:W-:Y:S02]  /*18800*/  IMAD.MOV.U32 R0, RZ, RZ, R19 ;  /* 0x000000ffff007224 */ /* 0x000fe400078e0013 */
[----:B------:R-:W0:Y:S01]  /*18810*/  LDSM.16.MT88.4 R16, [R29+0x1c100] ;  /* 0x01c100001d10783b */ /* 0x000e220000004200 */
[----:B------:R-:W-:Y:S03]  /*18820*/  STL.64 [R1+0x1088], R12 ;  /* 0x0010880c01007387 */ /* 0x000fe60000100a00 */
[----:B0-----:R-:W-:Y:S01]  /*18830*/  STL.64 [R1+0xf88], R18 ;  /* 0x000f881201007387 */ /* 0x001fe20000100a00 */
[----:B------:R2:W-:Y:S02]  /*18840*/  STL.64 [R1+0xf80], R16 ;  /* 0x000f801001007387 */ /* 0x0005e40000100a00 */
[----:B--2---:R-:W-:Y:S01]  /*18850*/  HMMA.16816.F32 R16, R24, R4, R8 ;  /* 0x000000041810723c */ /* 0x004fe20000001808 */
[----:B------:R-:W0:Y:S04]  /*18860*/  LDSM.16.MT88.4 R24, [R29+0x1c300] ;  /* 0x01c300001d18783b */ /* 0x000e280000004200 */
[----:B------:R1:W-:Y:S01]  /*18870*/  STL [R1+0xf6c], R20 ;  /* 0x000f6c1401007387 */ /* 0x0003e20000100800 */
[----:B------:R2:W-:Y:S02]  /*18880*/  STL [R1+0xf68], R21 ;  /* 0x000f681501007387 */ /* 0x0005e40000100800 */
[----:B------:R3:W-:Y:S02]  /*18890*/  STL [R1+0xf64], R22 ;  /* 0x000f641601007387 */ /* 0x0007e40000100800 */
[----:B------:R3:W-:Y:S01]  /*188a0*/  STL [R1+0xf60], R23 ;  /* 0x000f601701007387 */ /* 0x0007e20000100800 */
[----:B-1----:R-:W4:Y:S01]  /*188b0*/  LDL.LU R20, [R1+0x10] ;  /* 0x0000100001147983 */ /* 0x002f220000300800 */
[----:B--2---:R-:W4:Y:S02]  /*188c0*/  LDL.LU R21, [R1+0x14] ;  /* 0x0000140001157983 */ /* 0x004f240000300800 */
[----:B---3--:R-:W4:Y:S02]  /*188d0*/  LDL.LU R22, [R1+0x18] ;  /* 0x0000180001167983 */ /* 0x008f240000300800 */
[----:B------:R-:W4:Y:S01]  /*188e0*/  LDL.LU R23, [R1+0x1c] ;  /* 0x00001c0001177983 */ /* 0x000f220000300800 */
[----:B------:R-:W-:Y:S06]  /*188f0*/  STL.64 [R1+0x1080], R4 ;  /* 0x0010800401007387 */ /* 0x000fec0000100a00 */
[----:B------:R-:W-:Y:S01]  /*18900*/  STL.64 [R1+0xf98], R18 ;  /* 0x000f981201007387 */ /* 0x000fe20000100a00 */
[----:B------:R1:W-:Y:S02]  /*18910*/  STL.64 [R1+0xf90], R16 ;  /* 0x000f901001007387 */ /* 0x0003e40000100a00 */
[----:B-1----:R-:W-:-:S02]  /*18920*/  IMAD.MOV.U32 R16, RZ, RZ, R3 ;  /* 0x000000ffff107224 */ /* 0x002fc400078e0003 */
[----:B------:R-:W-:Y:S01]  /*18930*/  IMAD.MOV.U32 R17, RZ, RZ, R28 ;  /* 0x000000ffff117224 */ /* 0x000fe200078e001c */
[----:B------:R-:W2:Y:S01]  /*18940*/  LDL.LU R3, [R1+0x109c] ;  /* 0x00109c0001037983 */ /* 0x000ea20000300800 */
[----:B------:R-:W3:Y:S02]  /*18950*/  LDL.LU R28, [R1+0x1098] ;  /* 0x00109800011c7983 */ /* 0x000ee40000300800 */
[----:B0-----:R0:W-:Y:S01]  /*18960*/  STL [R1+0xf20], R24 ;  /* 0x000f201801007387 */ /* 0x0011e20000100800 */
[----:B------:R1:W-:Y:S04]  /*18970*/  STL [R1+0xf1c], R25 ;  /* 0x000f1c1901007387 */ /* 0x0003e80000100800 */
[----:B------:R-:W-:Y:S01]  /*18980*/  STL [R1+0xf18], R26 ;  /* 0x000f181a01007387 */ /* 0x000fe20000100800 */
[----:B------:R-:W-:Y:S02]  /*18990*/  STL [R1+0xf14], R27 ;  /* 0x000f141b01007387 */ /* 0x000fe40000100800 */
[----:B0-----:R-:W-:-:S02]  /*189a0*/  IMAD.MOV.U32 R24, RZ, RZ, R7 ;  /* 0x000000ffff187224 */ /* 0x001fc400078e0007 */
[----:B-1----:R-:W-:-:S05]  /*189b0*/  IMAD.MOV.U32 R25, RZ, RZ, R6 ;  /* 0x000000ffff197224 */ /* 0x002fca00078e0006 */
[----:B------:R0:W-:Y:S04]  /*189c0*/  STL.64 [R1+0x1090], R24 ;  /* 0x0010901801007387 */ /* 0x0001e80000100a00 */
[----:B0-----:R-:W4:Y:S01]  /*189d0*/  LDL.LU R24, [R1+0x1b0] ;  /* 0x0001b00001187983 */ /* 0x001f220000300800 */
[----:B------:R-:W4:Y:S02]  /*189e0*/  LDL.LU R25, [R1+0x1b4] ;  /* 0x0001b40001197983 */ /* 0x000f240000300800 */
[----:B------:R-:W4:Y:S02]  /*189f0*/  LDL.LU R26, [R1+0x1b8] ;  /* 0x0001b800011a7983 */ /* 0x000f240000300800 */
[----:B------:R-:W4:Y:S01]  /*18a00*/  LDL.LU R27, [R1+0x1bc] ;  /* 0x0001bc00011b7983 */ /* 0x000f220000300800 */
        /* <DEDUP_REMOVED lines=12> */
[----:B------:R-:W-:Y:S01]  /*18ad0*/  STL [R1+0xd78], R29 ;  /* 0x000d781d01007387 */ /* 0x000fe20000100800 */
[C---:B----4-:R-:W-:Y:S11]  /*18ae0*/  HMMA.16816.F32 R24, R20.reuse, R16, R24 ;  /* 0x000000101418723c */ /* 0x050ff60000001818 */
[----:B------:R-:W-:Y:S11]  /*18af0*/  @!UPT UIADD3 URZ, URZ, URZ, URZ ;  /* 0x0000003f3f3ff290 */ /* 0x000ff6000fffe03f */
[----:B------:R-:W-:Y:S02]  /*18b00*/  @!UPT UIADD3 URZ, URZ, URZ, URZ ;  /* 0x0000003f3f3ff290 */ /* 0x000fe4000fffe03f */
[----:B------:R-:W-:Y:S02]  /*18b10*/  IMAD.MOV.U32 R19, RZ, RZ, R24 ;  /* 0x000000ffff137224 */ /* 0x000fe400078e0018 */
[----:B------:R-:W-:Y:S02]  /*18b20*/  IMAD.MOV.U32 R18, RZ, RZ, R25 ;  /* 0x000000ffff127224 */ /* 0x000fe400078e0019 */
[----:B------:R-:W-:Y:S02]  /*18b30*/  IMAD.MOV.U32 R17, RZ, RZ, R26 ;  /* 0x000000ffff117224 */ /* 0x000fe400078e001a */
[----:B------:R-:W-:Y:S01]  /*18b40*/  IMAD.MOV.U32 R16, RZ, RZ, R27 ;  /* 0x000000ffff107224 */ /* 0x000fe200078e001b */
[----:B------:R-:W2:Y:S01]  /*18b50*/  LDL.LU.64 R24, [R1+0x1090] ;  /* 0x0010900001187983 */ /* 0x000ea20000300a00 */
[----:B------:R-:W-:Y:S03]  /*18b60*/  STL.64 [R1+0x1028], R18 ;  /* 0x0010281201007387 */ /* 0x000fe60000100a00 */
[----:B------:R0:W-:Y:S04]  /*18b70*/  STL.64 [R1+0x1020], R16 ;  /* 0x0010201001007387 */ /* 0x0001e80000100a00 */
        /* <DEDUP_REMOVED lines=8> */
[----:B------:R-:W4:Y:S02]  /*18c00*/  LDL.LU R18, [R1+0x168] ;  /* 0x0001680001127983 */ /* 0x000f240000300800 */
[----:B------:R-:W4:Y:S01]  /*18c10*/  LDL.LU R19, [R1+0x16c] ;  /* 0x00016c0001137983 */ /* 0x000f220000300800 */
[C---:B------:R-:W-:Y:S01]  /*18c20*/  HMMA.16816.F32 R12, R20.reuse, R24, R12 ;  /* 0x00000018140c723c */ /* 0x040fe2000000180c */
[----:B----4-:R-:W-:Y:S01]  /*18c30*/  STL.64 [R1+0x1050], R18 ;  /* 0x0010501201007387 */ /* 0x010fe20000100a00 */
[----:B--2---:R0:W-:Y:S03]  /*18c40*/  STL.64 [R1+0x1048], R16 ;  /* 0x0010481001007387 */ /* 0x0041e60000100a00 */
[----:B0-----:R-:W2:Y:S01]  /*18c50*/  LDL.LU R16, [R1+0x170] ;  /* 0x0001700001107983 */ /* 0x001ea20000300800 */
[----:B------:R-:W2:Y:S02]  /*18c60*/  LDL.LU R17, [R1+0x174] ;  /* 0x0001740001117983 */ /* 0x000ea40000300800 */
[----:B------:R-:W4:Y:S02]  /*18c70*/  LDL.LU R18, [R1+0x178] ;  /* 0x0001780001127983 */ /* 0x000f240000300800 */
[----:B------:R-:W4:Y:S02]  /*18c80*/  LDL.LU R19, [R1+0x17c] ;  /* 0x00017c0001137983 */ /* 0x000f240000300800 */
[----:B----4-:R-:W-:Y:S01]  /*18c90*/  STL.64 [R1+0x1060], R18 ;  /* 0x0010601201007387 */ /* 0x010fe20000100a00 */
[----:B--2---:R0:W-:Y:S03]  /*18ca0*/  STL.64 [R1+0x1058], R16 ;  /* 0x0010581001007387 */ /* 0x0041e60000100a00 */
[----:B0-----:R-:W2:Y:S07]  /*18cb0*/  LDL.LU.64 R16, [R1+0x40] ;  /* 0x0000400001107983 */ /* 0x001eae0000300a00 */
[----:B------:R0:W-:Y:S02]  /*18cc0*/  STL.64 [R1+0xc0], R12 ;  /* 0x0000c00c01007387 */ /* 0x0001e40000100a00 */
[----:B------:R-:W-:Y:S01]  /*18cd0*/  STL.64 [R1+0xc8], R14 ;  /* 0x0000c80e01007387 */ /* 0x000fe20000100a00 */
[----:B0-----:R-:W4:Y:S01]  /*18ce0*/  LDL.LU.64 R12, [R1+0x1088] ;  /* 0x00108800010c7983 */ /* 0x001f220000300a00 */
[----:B------:R0:W-:Y:S03]  /*18cf0*/  STL.64 [R1+0x1068], R24 ;  /* 0x0010681801007387 */ /* 0x0001e60000100a00 */
[----:B0-----:R-:W2:Y:S01]  /*18d00*/  LDL.LU R24, [R1+0x90] ;  /* 0x0000900001187983 */ /* 0x001ea20000300800 */
[----:B------:R-:W2:Y:S02]  /*18d10*/  LDL.LU R25, [R1+0x94] ;  /* 0x0000940001197983 */ /* 0x000ea40000300800 */
[----:B------:R-:W2:Y:S02]  /*18d20*/  LDL.LU R26, [R1+0x98] ;  /* 0x00009800011a7983 */ /* 0x000ea40000300800 */
[----:B------:R-:W2:Y:S01]  /*18d30*/  LDL.LU R27, [R1+0x9c] ;  /* 0x00009c00011b7983 */ /* 0x000ea20000300800 */
[C---:B----4-:R-:W-:Y:S11]  /*18d40*/  HMMA.16816.F32 R4, R20.reuse, R12, R4 ;  /* 0x0000000c1404723c */ /* 0x050ff60000001804 */
[----:B------:R-:W-:Y:S11]  /*18d50*/  @!UPT UIADD3 URZ, URZ, URZ, URZ ;  /* 0x0000003f3f3ff290 */ /* 0x000ff6000fffe03f */
[----:B------:R-:W-:Y:S01]  /*18d60*/  @!UPT UIADD3 URZ, URZ, URZ, URZ ;  /* 0x0000003f3f3ff290 */ /* 0x000fe2000fffe03f */
[----:B------:R0:W-:Y:S01]  /*18d70*/  STL.64 [R1+0xb0], R4 ;  /* 0x0000b00401007387 */ /* 0x0001e20000100a00 */
[----:B------:R-:W-:Y:S03]  /*18d80*/  STL.64 [R1+0xb8], R6 ;  /* 0x0000b80601007387 */ /* 0x000fe60000100a00 */
[----:B0-----:R-:W4:Y:S02]  /*18d90*/  LDL.LU.64 R4, [R1+0x1080] ;  /* 0x0010800001047983 */ /* 0x001f240000300a00 */
[----:B----4-:R-:W-:Y:S02]  /*18da0*/  HMMA.16816.F32 R20, R20, R4, R8 ;  /* 0x000000041414723c */ /* 0x010fe40000001808 */
[----:B------:R-:W4:Y:S01]  /*18db0*/  LDL.LU.64 R10, [R1+0x1078] ;  /* 0x00107800010a7983 */ /* 0x000f220000300a00 */
[----:B------:R-:W4:Y:S11]  /*18dc0*/  LDL.LU.64 R8, [R1+0x1070] ;  /* 0x0010700001087983 */ /* 0x000f360000300a00 */
[----:B------:R-:W-:Y:S09]  /*18dd0*/  @!UPT UIADD3 URZ, URZ, URZ, URZ ;  /* 0x0000003f3f3ff290 */ /* 0x000ff2000fffe03f */
[----:B------:R-:W-:Y:S01]  /*18de0*/  STL.64 [R1+0xa0], R20 ;  /* 0x0000a01401007387 */ /* 0x000fe20000100a00 */
[----:B------:R2:W-:Y:S02]  /*18df0*/  STL [R1+0xa8], R22 ;  /* 0x0000a81601007387 */ /* 0x0005e40000100800 */
[----:B--2---:R-:W-:Y:S02]  /*18e00*/  IMAD.MOV.U32 R22, RZ, RZ, R16 ;  /* 0x000000ffff167224 */ /* 0x004fe400078e0010 */
[----:B------:R-:W-:Y:S01]  /*18e10*/  IMAD.MOV.U32 R21, RZ, RZ, R17 ;  /* 0x000000ffff157224 */ /* 0x000fe200078e0011 */
[C---:B----4-:R-:W-:Y:S11]  /*18e20*/  HMMA.16816.F32 R24, R8.reuse, R16, R24 ;  /* 0x000000100818723c */ /* 0x050ff60000001818 */
[----:B------:R-:W-:Y:S11]  /*18e30*/  @!UPT UIADD3 URZ, URZ, URZ, URZ ;  /* 0x0000003f3f3ff290 */ /* 0x000ff6000fffe03f */
[----:B------:R-:W-:Y:S01]  /*18e40*/  @!UPT UIADD3 URZ, URZ, URZ, URZ ;  /* 0x0000003f3f3ff290 */ /* 0x000fe2000fffe03f */
[----:B------:R0:W-:Y:S01]  /*18e50*/  STL.64 [R1+0x90], R24 ;  /* 0x0000901801007387 */ /* 0x0001e20000100a00 */
[----:B------:R-:W-:Y:S03]  /*18e60*/  STL.64 [R1+0x98], R26 ;  /* 0x0000981a01007387 */ /* 0x000fe60000100a00 */
[----:B0-----:R-:W2:Y:S01]  /*18e70*/  LDL.LU.64 R24, [R1+0x1068] ;  /* 0x0010680001187983 */ /* 0x001ea20000300a00 */
[----:B------:R-:W2:Y:S02]  /*18e80*/  LDL.LU.64 R18, [R1+0x1060] ;  /* 0x0010600001127983 */ /* 0x000ea40000300a00 */
        /* <DEDUP_REMOVED lines=8> */
[----:B------:R-:W-:Y:S02]  /*18f10*/  IMAD.MOV.U32 R27, RZ, RZ, R12 ;  /* 0x000000ffff1b7224 */ /* 0x000fe400078e000c */
[----:B------:R-:W-:Y:S01]  /*18f20*/  IMAD.MOV.U32 R26, RZ, RZ, R13 ;  /* 0x000000ffff1a7224 */ /* 0x000fe200078e000d */
[----:B--2---:R-:W-:Y:S01]  /*18f30*/  HMMA.16816.F32 R16, R8, R12, R16 ;  /* 0x0000000c0810723c */ /* 0x004fe20000001810 */
[----:B------:R-:W2:Y:S11]  /*18f40*/  LDL.LU.64 R12, [R1+0x1040] ;  /* 0x00104000010c7983 */ /* 0x000eb60000300a00 */
[----:B------:R-:W-:Y:S11]  /*18f50*/  @!UPT UIADD3 URZ, URZ, URZ, URZ ;  /* 0x0000003f3f3ff290 */ /* 0x000ff6000fffe03f */
[----:B------:R-:W-:Y:S01]  /*18f60*/  @!UPT UIADD3 URZ, URZ, URZ, URZ ;  /* 0x0000003f3f3ff290 */ /* 0x000fe2000fffe03f */
[----:B------:R-:W-:Y:S02]  /*18f70*/  IMAD.MOV.U32 R6, RZ, RZ, R18 ;  /* 0x000000ffff067224 */ /* 0x000fe400078e0012 */
[----:B------:R-:W-:Y:S02]  /*18f80*/  IMAD.MOV.U32 R7, RZ, RZ, R19 ;  /* 0x000000ffff077224 */ /* 0x000fe400078e0013 */
[----:B------:R-:W-:Y:S02]  /*18f90*/  IMAD.MOV.U32 R14, RZ, RZ, R16 ;  /* 0x000000ffff0e7224 */ /* 0x000fe400078e0010 */
[----:B------:R-:W-:Y:S01]  /*18fa0*/  IMAD.MOV.U32 R15, RZ, RZ, R17 ;  /* 0x000000ffff0f7224 */ /* 0x000fe200078e0011 */
[----:B------:R-:W4:Y:S01]  /*18fb0*/  LDL.LU.64 R18, [R1+0x1038] ;  /* 0x0010380001127983 */ /* 0x000f220000300a00 */
[----:B------:R-:W4:Y:S03]  /*18fc0*/  LDL.LU.64 R16, [R1+0x1030] ;  /* 0x0010300001107983 */ /* 0x000f260000300a00 */
[----:B------:R-:W-:Y:S01]  /*18fd0*/  STL.64 [R1+0xfe8], R14 ;  /* 0x000fe80e01007387 */ /* 0x000fe20000100a00 */
[----:B------:R-:W-:-:S03]  /*18fe0*/  IMAD.MOV.U32 R20, RZ, RZ, R23 ;  /* 0x000000ffff147224 */ /* 0x000fc600078e0017 */
[----:B--2---:R0:W-:Y:S01]  /*18ff0*/  STL.64 [R1+0xfe0], R12 ;  /* 0x000fe00c01007387 */ /* 0x0041e20000100a00 */
[----:B----4-:R-:W-:Y:S03]  /*19000*/  HMMA.16816.F32 R8, R8, R4, R16 ;  /* 0x000000040808723c */ /* 0x010fe60000001810 */
[----:B------:R-:W2:Y:S01]  /*19010*/  LDL.LU.64 R18, [R1+0x1028] ;  /* 0x0010280001127983 */ /* 0x000ea20000300a00 */
[----:B------:R-:W4:Y:S02]  /*19020*/  LDL.LU.64 R16, [R1+0x1020] ;  /* 0x0010200001107983 */ /* 0x000f240000300a00 */
[----:B0-----:R-:W-:Y:S02]  /*19030*/  IMAD.MOV.U32 R12, RZ, RZ, R22 ;  /* 0x000000ffff0c7224 */ /* 0x001fe400078e0016 */
[----:B------:R-:W-:Y:S11]  /*19040*/  IMAD.MOV.U32 R13, RZ, RZ, R21 ;  /* 0x000000ffff0d7224 */ /* 0x000ff600078e0015 */
[----:B------:R-:W-:Y:S04]  /*19050*/  @!UPT UIADD3 URZ, URZ, URZ, URZ ;  /* 0x0000003f3f3ff290 */ /* 0x000fe8000fffe03f */
[----:B------:R0:W-:Y:S01]  /*19060*/  STL [R1+0x6c], R11 ;  /* 0x00006c0b01007387 */ /* 0x0001e20000100800 */
[----:B------:R-:W-:Y:S02]  /*19070*/  IMAD.MOV.U32 R23, RZ, RZ, R10 ;  /* 0x000000ffff177224 */ /* 0x000fe400078e000a */
[----:B------:R-:W-:Y:S02]  /*19080*/  IMAD.MOV.U32 R21, RZ, RZ, R8 ;  /* 0x000000ffff157224 */ /* 0x000fe400078e0008 */
[----:B------:R-:W-:Y:S01]  /*19090*/  IMAD.MOV.U32 R22, RZ, RZ, R9 ;  /* 0x000000ffff167224 */ /* 0x000fe200078e0009 */
[----:B0-----:R-:W4:Y:S01]  /*190a0*/  LDL.LU.64 R10, [R1+0x1018] ;  /* 0x00101800010a7983 */ /* 0x001f220000300a00 */
[----:B------:R-:W4:Y:S02]  /*190b0*/  LDL.LU.64 R8, [R1+0x1010] ;  /* 0x0010100001087983 */ /* 0x000f240000300a00 */
[----:B------:R-:W-:Y:S02]  /*190c0*/  STL.64 [R1+0xff8], R6 ;  /* 0x000ff80601007387 */ /* 0x000fe40000100a00 */
[----:B------:R0:W-:Y:S02]  /*190d0*/  STL.64 [R1+0xff0], R4 ;  /* 0x000ff00401007387 */ /* 0x0001e40000100a00 */
[----:B0-----:R-:W4:Y:S01]  /*190e0*/  LDL.LU R4, [R1+0x50] ;  /* 0x0000500001047983 */ /* 0x001f220000300800 */
[----:B---3--:R-:W-:-:S02]  /*190f0*/  IMAD.MOV.U32 R5, RZ, RZ, R28 ;  /* 0x000000ffff057224 */ /* 0x008fc400078e001c */
[----:B------:R-:W-:Y:S02]  /*19100*/  IMAD.MOV.U32 R6, RZ, RZ, R3 ;  /* 0x000000ffff067224 */ /* 0x000fe400078e0003 */
[----:B------:R-:W-:Y:S01]  /*19110*/  IMAD.MOV.U32 R7, RZ, RZ, R2 ;  /* 0x000000ffff077224 */ /* 0x000fe200078e0002 */
[----:B------:R-:W-:Y:S01]  /*19120*/  STL.64 [R1+0xf78], R22 ;  /* 0x000f781601007387 */ /* 0x000fe20000100a00 */
[----:B------:R2:W-:Y:S02]  /*19130*/  STL.64 [R1+0xf70], R20 ;  /* 0x000f701401007387 */ /* 0x0005e40000100a00 */
[----:B--2---:R-:W-:Y:S02]  /*19140*/  IMAD.MOV.U32 R20, RZ, RZ, R19 ;  /* 0x000000ffff147224 */ /* 0x004fe400078e0013 */
[----:B----4-:R-:W-:Y:S02]  /*19150*/  IMAD.MOV.U32 R22, RZ, RZ, R17 ;  /* 0x000000ffff167224 */ /* 0x010fe400078e0011 */
[----:B------:R-:W-:-:S02]  /*19160*/  IMAD.MOV.U32 R23, RZ, RZ, R16 ;  /* 0x000000ffff177224 */ /* 0x000fc400078e0010 */
[----:B------:R-:W-:Y:S01]  /*19170*/  IMAD.MOV.U32 R21, RZ, RZ, R18 ;  /* 0x000000ffff157224 */ /* 0x000fe200078e0012 */
[----:B------:R-:W-:Y:S11]  /*19180*/  HMMA.16816.F32 R12, R8, R12, R4 ;  /* 0x0000000c080c723c */ /* 0x000ff60000001804 */
[----:B------:R-:W-:Y:S11]  /*19190*/  @!UPT UIADD3 URZ, URZ, URZ, URZ ;  /* 0x0000003f3f3ff290 */ /* 0x000ff6000fffe03f */
[----:B------:R-:W-:Y:S02]  /*191a0*/  @!UPT UIADD3 URZ, URZ, URZ, URZ ;  /* 0x0000003f3f3ff290 */ /* 0x000fe4000fffe03f */
[----:B------:R-:W-:Y:S02]  /*191b0*/  IMAD.MOV.U32 R29, RZ, RZ, R12 ;  /* 0x000000ffff1d7224 */ /* 0x000fe400078e000c */
[----:B------:R-:W-:Y:S02]  /*191c0*/  IMAD.MOV.U32 R28, RZ, RZ, R13 ;  /* 0x000000ffff1c7224 */ /* 0x000fe400078e000d */
[----:B------:R-:W-:Y:S02]  /*191d0*/  IMAD.MOV.U32 R12, RZ, RZ, R27 ;  /* 0x000000ffff0c7224 */ /* 0x000fe400078e001b */
[----:B------:R-:W-:Y:S02]  /*191e0*/  IMAD.MOV.U32 R13, RZ, RZ, R26 ;  /* 0x000000ffff0d7224 */ /* 0x000fe400078e001a */
[----:B------:R-:W-:Y:S02]  /*191f0*/  IMAD.MOV.U32 R3, RZ, RZ, R14 ;  /* 0x000000ffff037224 */ /* 0x000fe400078e000e */
[----:B------:R-:W-:Y:S01]  /*19200*/  IMAD.MOV.U32 R2, RZ, RZ, R15 ;  /* 0x000000ffff027224 */ /* 0x000fe200078e000f */
[----:B------:R0:W-:Y:S04]  /*19210*/  STL.64 [R1+0x1000], R12 ;  /* 0x0010000c01007387 */ /* 0x0001e80000100a00 */
[----:B0-----:R-:W2:Y:S01]  /*19220*/  LDL.LU R12, [R1+0x140] ;  /* 0x00014000010c7983 */ /* 0x001ea20000300800 */
[----:B------:R-:W2:Y:S02]  /*19230*/  LDL.LU R13, [R1+0x144] ;  /* 0x00014400010d7983 */ /* 0x000ea40000300800 */
[----:B------:R-:W2:Y:S02]  /*19240*/  LDL.LU R14, [R1+0x148] ;  /* 0x00014800010e7983 */ /* 0x000ea40000300800 */
[----:B------:R-:W2:Y:S01]  /*19250*/  LDL.LU R15, [R1+0x14c] ;  /* 0x00014c00010f7983 */ /* 0x000ea20000300800 */
[----:B------:R-:W3:Y:S01]  /*19260*/  LDL.LU R4, [R1+0x130] ;  /* 0x0001300001047983 */ /* 0x000ee20000300800 */
[----:B------:R-:W3:Y:S02]  /*19270*/  LDL.LU R5, [R1+0x134] ;  /* 0x0001340001057983 */ /* 0x000ee40000300800 */
[----:B------:R-:W3:Y:S02]  /*19280*/  LDL.LU R6, [R1+0x138] ;  /* 0x0001380001067983 */ /* 0x000ee40000300800 */
[----:B------:R-:W3:Y:S01]  /*19290*/  LDL.LU R7, [R1+0x13c] ;  /* 0x00013c0001077983 */ /* 0x000ee20000300800 */
[----:B------:R-:W-:Y:S01]  /*192a0*/  STL.64 [R1+0xfa8], R22 ;  /* 0x000fa81601007387 */ /* 0x000fe20000100a00 */
[----:B------:R-:W-:Y:S02]  /*192b0*/  STL.64 [R1+0xfa0], R20 ;  /* 0x000fa01401007387 */ /* 0x000fe40000100a00 */
[----:B------:R-:W4:Y:S02]  /*192c0*/  LDL.LU R16, [R1+0x100] ;  /* 0x0001000001107983 */ /* 0x000f240000300800 */
[----:B------:R-:W4:Y:S01]  /*192d0*/  LDL.LU R17, [R1+0x104] ;  /* 0x0001040001117983 */ /* 0x000f220000300800 */
[----:B------:R-:W2:Y:S01]  /*192e0*/  LDL.LU R18, [R1+0x108] ;  /* 0x0001080001127983 */ /* 0x000ea20000300800 */
[----:B------:R-:W-:-:S02]  /*192f0*/  IMAD.MOV.U32 R19, RZ, RZ, R0 ;  /* 0x000000ffff137224 */ /* 0x000fc400078e0000 */
[----:B------:R-:W3:Y:S03]  /*19300*/  LDL.LU R0, [R1+0x1008] ;  /* 0x0010080001007983 */ /* 0x000ee60000300800 */
[----:B--2---:R0:W-:Y:S01]  /*19310*/  STL.64 [R1+0xfb8], R18 ;  /* 0x000fb81201007387 */ /* 0x0041e20000100a00 */
[----:B----4-:R-:W-:Y:S03]  /*19320*/  STL.64 [R1+0xfb0], R16 ;  /* 0x000fb01001007387 */ /* 0x010fe60000100a00 */
[----:B0-----:R-:W2:Y:S01]  /*19330*/  LDL.64 R18, [R1+0x48] ;  /* 0x0000480001127983 */ /* 0x001ea20000100a00 */
[----:B------:R-:W4:Y:S02]  /*19340*/  LDL.LU R20, [R1+0x110] ;  /* 0x0001100001147983 */ /* 0x000f240000300800 */
[----:B------:R-:W4:Y:S02]  /*19350*/  LDL.LU R21, [R1+0x114] ;  /* 0x0001140001157983 */ /* 0x000f240000300800 */
[----:B------:R-:W2:Y:S01]  /*19360*/  LDL.LU R22, [R1+0x118] ;  /* 0x0001180001167983 */ /* 0x000ea20000300800 */
[----:B------:R-:W2:Y:S01]  /*19370*/  LDL.LU R23, [R1+0x11c] ;  /* 0x00011c0001177983 */ /* 0x000ea20000300800 */
[----:B------:R-:W-:Y:S11]  /*19380*/  HMMA.16816.F32 R12, R8, R24, R12 ;  /* 0x00000018080c723c */ /* 0x000ff6000000180c */
[----:B------:R-:W-:Y:S11]  /*19390*/  @!UPT UIADD3 URZ, URZ, URZ, URZ ;  /* 0x0000003f3f3ff290 */ /* 0x000ff6000fffe03f */
[----:B------:R-:W-:Y:S02]  /*193a0*/  @!UPT UIADD3 URZ, URZ, URZ, URZ ;  /* 0x0000003f3f3ff290 */ /* 0x000fe4000fffe03f */
[----:B------:R-:W-:Y:S02]  /*193b0*/  IMAD.MOV.U32 R25, RZ, RZ, R12 ;  /* 0x000000ffff197224 */ /* 0x000fe400078e000c */
[----:B------:R-:W-:Y:S01]  /*193c0*/  IMAD.MOV.U32 R26, RZ, RZ, R13 ;  /* 0x000000ffff1a7224 */ /* 0x000fe200078e000d */
[----:B--2---:R-:W-:Y:S01]  /*193d0*/  STL.64 [R1+0xfc8], R22 ;  /* 0x000fc81601007387 */ /* 0x004fe20000100a00 */
[----:B----4-:R0:W-:Y:S03]  /*193e0*/  STL.64 [R1+0xfc0], R20 ;  /* 0x000fc01401007387 */ /* 0x0101e60000100a00 */
[----:B0-----:R-:W2:Y:S01]  /*193f0*/  LDL.LU R20, [R1+0x120] ;  /* 0x0001200001147983 */ /* 0x001ea20000300800 */
[----:B------:R-:W2:Y:S02]  /*19400*/  LDL.LU R21, [R1+0x124] ;  /* 0x0001240001157983 */ /* 0x000ea40000300800 */
[----:B------:R-:W2:Y:S02]  /*19410*/  LDL.LU R22, [R1+0x128] ;  /* 0x0001280001167983 */ /* 0x000ea40000300800 */
[----:B------:R-:W-:Y:S01]  /*19420*/  STL [R1+0xf2c], R3 ;  /* 0x000f2c0301007387 */ /* 0x000fe20000100800 */
[----:B------:R-:W-:Y:S01]  /*19430*/  STL [R1+0xf28], R28 ;  /* 0x000f281c01007387 */ /* 0x000fe20000100800 */
[----:B------:R0:W-:Y:S02]  /*19440*/  STL [R1+0xf24], R29 ;  /* 0x000f241d01007387 */ /* 0x0001e40000100800 */
[----:B------:R-:W4:Y:S02]  /*19450*/  LDL.LU.64 R12, [R1+0x1000] ;  /* 0x00100000010c7983 */ /* 0x000f240000300a00 */
[----:B---3--:R-:W-:-:S02]  /*19460*/  IMAD.MOV.U32 R23, RZ, RZ, R0 ;  /* 0x000000ffff177224 */ /* 0x008fc400078e0000 */
[----:B------:R-:W-:Y:S02]  /*19470*/  IMAD.MOV.U32 R27, RZ, RZ, R14 ;  /* 0x000000ffff1b7224 */ /* 0x000fe400078e000e */
[----:B------:R-:W-:Y:S02]  /*19480*/  IMAD.MOV.U32 R0, RZ, RZ, R15 ;  /* 0x000000ffff007224 */ /* 0x000fe400078e000f */
[C---:B----4-:R-:W-:Y:S01]  /*19490*/  HMMA.16816.F32 R12, R8.reuse, R12, R4 ;  /* 0x0000000c080c723c */ /* 0x050fe20000001804 */
[----:B------:R-:W3:Y:S01]  /*194a0*/  LDL.LU.64 R6, [R1+0xff8] ;  /* 0x000ff80001067983 */ /* 0x000ee20000300a00 */
[----:B------:R-:W4:Y:S11]  /*194b0*/  LDL.LU.64 R4, [R1+0xff0] ;  /* 0x000ff00001047983 */ /* 0x000f360000300a00 */
[----:B------:R-:W-:Y:S11]  /*194c0*/  @!UPT UIADD3 URZ, URZ, URZ, URZ ;  /* 0x0000003f3f3ff290 */ /* 0x000ff6000fffe03f */
[----:B------:R-:W-:Y:S02]  /*194d0*/  IMAD.MOV.U32 R24, RZ, RZ, R15 ;  /* 0x000000ffff187224 */ /* 0x000fe400078e000f */
[----:B0-----:R-:W-:Y:S02]  /*194e0*/  IMAD.MOV.U32 R29, RZ, RZ, R14 ;  /* 0x000000ffff1d7224 */ /* 0x001fe400078e000e */
[----:B------:R-:W-:Y:S02]  /*194f0*/  IMAD.MOV.U32 R3, RZ, RZ, R12 ;  /* 0x000000ffff037224 */ /* 0x000fe400078e000c */
[----:B------:R-:W-:Y:S01]  /*19500*/  IMAD.MOV.U32 R28, RZ, RZ, R13 ;  /* 0x000000ffff1c7224 */ /* 0x000fe200078e000d */
[----:B------:R-:W2:Y:S01]  /*19510*/  LDL.LU.64 R14, [R1+0xfe8] ;  /* 0x000fe800010e7983 */ /* 0x000ea20000300a00 */
[----:B------:R-:W2:Y:S02]  /*19520*/  LDL.LU.64 R12, [R1+0xfe0] ;  /* 0x000fe000010c7983 */ /* 0x000ea40000300a00 */
[----:B------:R-:W-:Y:S02]  /*19530*/  STL.64 [R1+0xf38], R26 ;  /* 0x000f381a01007387 */ /* 0x000fe40000100a00 */
[----:B------:R0:W-:Y:S02]  /*19540*/  STL.64 [R1+0xf30], R24 ;  /* 0x000f301801007387 */ /* 0x0001e40000100a00 */
[----:B0-----:R-:W4:Y:S01]  /*19550*/  LDL.LU R24, [R1+0xf0] ;  /* 0x0000f00001187983 */ /* 0x001f220000300800 */
[----:B------:R-:W4:Y:S02]  /*19560*/  LDL.LU R25, [R1+0xf4] ;  /* 0x0000f40001197983 */ /* 0x000f240000300800 */
[----:B------:R-:W4:Y:S02]  /*19570*/  LDL.LU R26, [R1+0xf8] ;  /* 0x0000f800011a7983 */ /* 0x000f240000300800 */
[----:B------:R-:W4:Y:S02]  /*19580*/  LDL.LU R27, [R1+0xfc] ;  /* 0x0000fc00011b7983 */ /* 0x000f240000300800 */
[----:B----4-:R-:W-:Y:S07]  /*19590*/  HMMA.16816.F32 R8, R8, R4, R24 ;  /* 0x000000040808723c */ /* 0x010fee0000001818 */
[----:B--2---:R-:W-:-:S02]  /*195a0*/  IMAD.MOV.U32 R24, RZ, RZ, R14 ;  /* 0x000000ffff187224 */ /* 0x004fc400078e000e */
[----:B------:R-:W-:Y:S01]  /*195b0*/  IMAD.MOV.U32 R25, RZ, RZ, R15 ;  /* 0x000000ffff197224 */ /* 0x000fe200078e000f */
[----:B------:R-:W2:Y:S01]  /*195c0*/  LDL.LU R14, [R1+0xfdc] ;  /* 0x000fdc00010e7983 */ /* 0x000ea20000300800 */
[----:B------:R-:W2:Y:S02]  /*195d0*/  LDL.LU R15, [R1+0xfd8] ;  /* 0x000fd800010f7983 */ /* 0x000ea40000300800 */
[----:B---3--:R-:W-:Y:S02]  /*195e0*/  IMAD.MOV.U32 R26, RZ, RZ, R6 ;  /* 0x000000ffff1a7224 */ /* 0x008fe400078e0006 */
[----:B------:R-:W-:Y:S01]  /*195f0*/  IMAD.MOV.U32 R27, RZ, RZ, R7 ;  /* 0x000000ffff1b7224 */ /* 0x000fe200078e0007 */
[----:B------:R-:W3:Y:S01]  /*19600*/  LDL.LU R6, [R1+0xfd4] ;  /* 0x000fd40001067983 */ /* 0x000ee20000300800 */
[----:B------:R-:W3:Y:S03]  /*19610*/  LDL.LU R7, [R1+0xfd0] ;  /* 0x000fd00001077983 */ /* 0x000ee60000300800 */
[----:B------:R0:W-:Y:S01]  /*19620*/  STL.64 [R1+0xf48], R26 ;  /* 0x000f481a01007387 */ /* 0x0001e20000100a00 */
[----:B------:R-:W-:Y:S02]  /*19630*/  STL.64 [R1+0xf40], R24 ;  /* 0x000f401801007387 */ /* 0x000fe40000100a00 */
[----:B------:R-:W-:Y:S01]  /*19640*/  IMAD.MOV.U32 R5, RZ, RZ, R18 ;  /* 0x000000ffff057224 */ /* 0x000fe200078e0012 */
[----:B0-----:R-:W4:Y:S01]  /*19650*/  LDL.LU.64 R26, [R1+0x38] ;  /* 0x00003800011a7983 */ /* 0x001f220000300a00 */
[----:B------:R0:W-:Y:S02]  /*19660*/  STL.64 [R1+0xec8], R10 ;  /* 0x000ec80a01007387 */ /* 0x0001e40000100a00 */
[----:B------:R-:W-:Y:S02]  /*19670*/  STL.64 [R1+0xec0], R8 ;  /* 0x000ec00801007387 */ /* 0x000fe40000100a00 */
[----:B------:R-:W-:Y:S01]  /*19680*/  IMAD.MOV.U32 R4, RZ, RZ, R19 ;  /* 0x000000ffff047224 */ /* 0x000fe200078e0013 */
[----:B0-----:R-:W3:Y:S01]  /*19690*/  LDL.LU R10, [R1+0x28] ;  /* 0x00002800010a7983 */ /* 0x001ee20000300800 */
[----:B------:R-:W3:Y:S01]  /*196a0*/  LDL.LU R11, [R1+0x2c] ;  /* 0x00002c00010b7983 */ /* 0x000ee20000300800 */
[C---:B--2---:R-:W-:Y:S11]  /*196b0*/  HMMA.16816.F32 R20, R12.reuse, R18, R20 ;  /* 0x000000120c14723c */ /* 0x044ff60000001814 */
[----:B------:R-:W-:Y:S11]  /*196c0*/  @!UPT UIADD3 URZ, URZ, URZ, URZ ;  /* 0x0000003f3f3ff290 */ /* 0x000ff6000fffe03f */
[----:B------:R-:W-:Y:S01]  /*196d0*/  @!UPT UIADD3 URZ, URZ, URZ, URZ ;  /* 0x0000003f3f3ff290 */ /* 0x000fe2000fffe03f */
[----:B------:R-:W-:Y:S01]  /*196e0*/  STL.64 [R1+0x1c0], R20 ;  /* 0x0001c01401007387 */ /* 0x000fe20000100a00 */
[----:B------:R0:W-:Y:S03]  /*196f0*/  STL.64 [R1+0x1c8], R22 ;  /* 0x0001c81601007387 */ /* 0x0001e60000100a00 */
[----:B0-----:R-:W4:Y:S01]  /*19700*/  LDL.LU.64 R22, [R1+0xfc8] ;  /* 0x000fc80001167983 */ /* 0x001f220000300a00 */
[----:B------:R-:W4:Y:S02]  /*19710*/  LDL.LU.64 R20, [R1+0xfc0] ;  /* 0x000fc00001147983 */ /* 0x000f240000300a00 */
[----:B------:R-:W3:Y:S02]  /*19720*/  LDL.LU.64 R18, [R1+0xfb8] ;  /* 0x000fb80001127983 */ /* 0x000ee40000300a00 */
[----:B------:R-:W3:Y:S01]  /*19730*/  LDL.LU.64 R16, [R1+0xfb0] ;  /* 0x000fb00001107983 */ /* 0x000ee20000300a00 */
[C---:B----4-:R-:W-:Y:S08]  /*19740*/  HMMA.16816.F32 R20, R12.reuse, R26, R20 ;  /* 0x0000001a0c14723c */ /* 0x050ff00000001814 */
[C---:B---3--:R-:W-:Y:S11]  /*19750*/  HMMA.16816.F32 R16, R12.reuse, R10, R16 ;  /* 0x0000000a0c10723c */ /* 0x048ff60000001810 */
[----:B------:R-:W-:Y:S04]  /*19760*/  @!UPT UIADD3 URZ, URZ, URZ, URZ ;  /* 0x0000003f3f3ff290 */ /* 0x000fe8000fffe03f */
[----:B------:R-:W-:Y:S01]  /*19770*/  STL.64 [R1+0x1b0], R20 ;  /* 0x0001b01401007387 */ /* 0x000fe20000100a00 */
[----:B------:R0:W-:Y:S03]  /*19780*/  STL.64 [R1+0x1b8], R22 ;  /* 0x0001b81601007387 */ /* 0x0001e60000100a00 */
[----:B0-----:R-:W2:Y:S01]  /*19790*/  LDL.LU.64 R22, [R1+0xfa8] ;  /* 0x000fa80001167983 */ /* 0x001ea20000300a00 */
[----:B------:R-:W2:Y:S03]  /*197a0*/  LDL.LU.64 R20, [R1+0xfa0] ;  /* 0x000fa00001147983 */ /* 0x000ea60000300a00 */
[----:B------:R-:W-:Y:S02]  /*197b0*/  STL.64 [R1+0x1a0], R16 ;  /* 0x0001a01001007387 */ /* 0x000fe40000100a00 */
[----:B------:R0:W-:Y:S02]  /*197c0*/  STL.64 [R1+0x1a8], R18 ;  /* 0x0001a81201007387 */ /* 0x0001e40000100a00 */
[----:B0-----:R-:W3:Y:S01]  /*197d0*/  LDL.LU.64 R18, [R1+0xf98] ;  /* 0x000f980001127983 */ /* 0x001ee20000300a00 */
[----:B------:R-:W3:Y:S02]  /*197e0*/  LDL.LU.64 R16, [R1+0xf90] ;  /* 0x000f900001107983 */ /* 0x000ee40000300a00 */
[----:B---3--:R-:W-:Y:S01]  /*197f0*/  HMMA.16816.F32 R12, R12, R6, R16 ;  /* 0x000000060c0c723c */ /* 0x008fe20000001810 */
[----:B------:R-:W2:Y:S01]  /*19800*/  LDL.LU.64 R18, [R1+0xf88] ;  /* 0x000f880001127983 */ /* 0x000ea20000300a00 */
[----:B------:R-:W2:Y:S11]  /*19810*/  LDL.LU.64 R16, [R1+0xf80] ;  /* 0x000f800001107983 */ /* 0x000eb60000300a00 */
[----:B------:R-:W-:Y:S10]  /*19820*/  @!UPT UIADD3 URZ, URZ, URZ, URZ ;  /* 0x0000003f3f3ff290 */ /* 0x000ff4000fffe03f */
[----:B------:R-:W-:Y:S01]  /*19830*/  STL.64 [R1+0x190], R12 ;  /* 0x0001900c01007387 */ /* 0x000fe20000100a00 */
[----:B------:R0:W-:Y:S02]  /*19840*/  STL.64 [R1+0x198], R14 ;  /* 0x0001980e01007387 */ /* 0x0001e40000100a00 */
[----:B0-----:R-:W-:Y:S02]  /*19850*/  IMAD.MOV.U32 R14, RZ, RZ, R5 ;  /* 0x000000ffff0e7224 */ /* 0x001fe400078e0005 */
[----:B------:R-:W-:-:S07]  /*19860*/  IMAD.MOV.U32 R15, RZ, RZ, R4 ;  /* 0x000000ffff0f7224 */ /* 0x000fce00078e0004 */
[----:B--2---:R-:W-:Y:S01]  /*19870*/  HMMA.16816.F32 R12, R16, R14, R20 ;  /* 0x0000000e100c723c */ /* 0x004fe20000001814 */
[----:B------:R-:W2:Y:S01]  /*19880*/  LDL.LU.64 R22, [R1+0xf78] ;  /* 0x000f780001167983 */ /* 0x000ea20000300a00 */
[----:B------:R-:W3:Y:S11]  /*19890*/  LDL.LU.64 R20, [R1+0xf70] ;  /* 0x000f700001147983 */ /* 0x000ef60000300a00 */
[----:B------:R-:W-:Y:S10]  /*198a0*/  @!UPT UIADD3 URZ, URZ, URZ, URZ ;  /* 0x0000003f3f3ff290 */ /* 0x000ff4000fffe03f */
[----:B------:R0:W-:Y:S01]  /*198b0*/  STL.64 [R1+0x180], R12 ;  /* 0x0001800c01007387 */ /* 0x0001e20000100a00 */
[----:B------:R-:W-:Y:S02]  /*198c0*/  STL.64 [R1+0x188], R14 ;  /* 0x0001880e01007387 */ /* 0x000fe40000100a00 */
[----:B0-----:R-:W-:-:S05]  /*198d0*/  IMAD.MOV.U32 R12, RZ, RZ, R14 ;  /* 0x000000ffff0c7224 */ /* 0x001fca00078e000e */
[----:B------:R0:W-:Y:S04]  /*198e0*/  STL [R1+0xd7c], R12 ;  /* 0x000d7c0c01007387 */ /* 0x0001e80000100800 */
[----:B0-----:R-:W4:Y:S01]  /*198f0*/  LDL.LU R12, [R1+0xc0] ;  /* 0x0000c000010c7983 */ /* 0x001f220000300800 */
[----:B------:R-:W4:Y:S02]  /*19900*/  LDL.LU R13, [R1+0xc4] ;  /* 0x0000c400010d7983 */ /* 0x000f240000300800 */
[----:B------:R-:W4:Y:S02]  /*19910*/  LDL.LU R14, [R1+0xc8] ;  /* 0x0000c800010e7983 */ /* 0x000f240000300800 */
[----:B------:R-:W4:Y:S02]  /*19920*/  LDL.LU R15, [R1+0xcc] ;  /* 0x0000cc00010f7983 */ /* 0x000f240000300800 */
[C---:B----4-:R-:W-:Y:S11]  /*19930*/  HMMA.16816.F32 R12, R16.reuse, R26, R12 ;  /* 0x0000001a100c723c */ /* 0x050ff6000000180c */
[----:B------:R-:W-:Y:S11]  /*19940*/  @!UPT UIADD3 URZ, URZ, URZ, URZ ;  /* 0x0000003f3f3ff290 */ /* 0x000ff6000fffe03f */
[----:B------:R-:W-:Y:S01]  /*19950*/  @!UPT UIADD3 URZ, URZ, URZ, URZ ;  /* 0x0000003f3f3ff290 */ /* 0x000fe2000fffe03f */
[----:B------:R0:W-:Y:S01]  /*19960*/  STL.64 [R1+0x170], R12 ;  /* 0x0001700c01007387 */ /* 0x0001e20000100a00 */
[----:B------:R-:W-:Y:S02]  /*19970*/  STL.64 [R1+0x178], R14 ;  /* 0x0001780e01007387 */ /* 0x000fe40000100a00 */
[----:B------:R1:W-:Y:S02]  /*19980*/  STL.64 [R1+0xf50], R26 ;  /* 0x000f501a01007387 */ /* 0x0003e40000100a00 */
[----:B0-----:R-:W-:Y:S01]  /*19990*/  IMAD.MOV.U32 R13, RZ, RZ, R14 ;  /* 0x000000ffff0d7224 */ /* 0x001fe200078e000e */
[----:B-1----:R-:W4:Y:S04]  /*199a0*/  LDL.LU.64 R26, [R1+0x48] ;  /* 0x00004800011a7983 */ /* 0x002f280000300a00 */
[----:B------:R0:W-:Y:S02]  /*199b0*/  STL [R1+0xd80], R13 ;  /* 0x000d800d01007387 */ /* 0x0001e40000100800 */
[----:B------:R-:W2:Y:S01]  /*199c0*/  LDL.LU R12, [R1+0xb0] ;  /* 0x0000b000010c7983 */ /* 0x000ea20000300800 */
[----:B0-----:R-:W2:Y:S01]  /*199d0*/  LDL.LU R13, [R1+0xb4] ;  /* 0x0000b400010d7983 */ /* 0x001ea20000300800 */
[----:B------:R-:W2:Y:S02]  /*199e0*/  LDL.LU R14, [R1+0xb8] ;  /* 0x0000b800010e7983 */ /* 0x000ea40000300800 */
[----:B------:R-:W2:Y:S02]  /*199f0*/  LDL.LU R15, [R1+0xbc] ;  /* 0x0000bc00010f7983 */ /* 0x000ea40000300800 */
[----:B--2---:R-:W-:Y:S11]  /*19a00*/  HMMA.16816.F32 R12, R16, R10, R12 ;  /* 0x0000000a100c723c */ /* 0x004ff6000000180c */
[----:B------:R-:W-:Y:S11]  /*19a10*/  @!UPT UIADD3 URZ, URZ, URZ, URZ ;  /* 0x0000003f3f3ff290 */ /* 0x000ff6000fffe03f */
[----:B------:R-:W-:Y:S01]  /*19a20*/  @!UPT UIADD3 URZ, URZ, URZ, URZ ;  /* 0x0000003f3f3ff290 */ /* 0x000fe2000fffe03f */
[----:B------:R-:W-:Y:S01]  /*19a30*/  STL.64 [R1+0x160], R12 ;  /* 0x0001600c01007387 */ /* 0x000fe20000100a00 */
[----:B------:R-:W-:Y:S02]  /*19a40*/  STL.64 [R1+0x168], R14 ;  /* 0x0001680e01007387 */ /* 0x000fe40000100a00 */
[----:B------:R0:W-:Y:S02]  /*19a50*/  STL.64 [R1+0xf58], R10 ;  /* 0x000f580a01007387 */ /* 0x0001e40000100a00 */
[----:B------:R-:W4:Y:S01]  /*19a60*/  LDL.LU R8, [R1+0x90] ;  /* 0x0000900001087983 */ /* 0x000f220000300800 */
[----:B------:R-:W4:Y:S04]  /*19a70*/  LDL.LU R9, [R1+0x94] ;  /* 0x0000940001097983 */ /* 0x000f280000300800 */
[----:B0-----:R-:W4:Y:S01]  /*19a80*/  LDL.LU R10, [R1+0x98] ;  /* 0x00009800010a7983 */ /* 0x001f220000300800 */
[----:B------:R-:W4:Y:S02]  /*19a90*/  LDL.LU R11, [R1+0x9c] ;  /* 0x00009c00010b7983 */ /* 0x000f240000300800 */
[----:B------:R-:W2:Y:S02]  /*19aa0*/  LDL.LU.64 R4, [R1+0x200] ;  /* 0x0002000001047983 */ /* 0x000ea40000300a00 */
[----:B------:R0:W-:Y:S01]  /*19ab0*/  STL [R1+0xd84], R14 ;  /* 0x000d840e01007387 */ /* 0x0001e20000100800 */
[----:B------:R-:W2:Y:S01]  /*19ac0*/  LDL.LU R12, [R1+0xa0] ;  /* 0x0000a000010c7983 */ /* 0x000ea20000300800 */
[----:B------:R-:W2:Y:S03]  /*19ad0*/  LDL.LU R13, [R1+0xa4] ;  /* 0x0000a400010d7983 */ /* 0x000ea60000300800 */
[----:B0-----:R-:W2:Y:S01]  /*19ae0*/  LDL.LU R14, [R1+0xa8] ;  /* 0x0000a800010e7983 */ /* 0x001ea20000300800 */
[----:B---3--:R-:W-:-:S02]  /*19af0*/  IMAD.MOV.U32 R15, RZ, RZ, R20 ;  /* 0x000000ffff0f7224 */ /* 0x008fc400078e0014 */
[----:B------:R-:W4:Y:S05]  /*19b00*/  LDL.LU R20, [R1+0xf6c] ;  /* 0x000f6c0001147983 */ /* 0x000f2a0000300800 */
[----:B--2---:R-:W-:Y:S11]  /*19b10*/  HMMA.16816.F32 R16, R16, R6, R12 ;  /* 0x000000061010723c */ /* 0x004ff6000000180c */
[----:B------:R-:W-:Y:S11]  /*19b20*/  @!UPT UIADD3 URZ, URZ, URZ, URZ ;  /* 0x0000003f3f3ff290 */ /* 0x000ff6000fffe03f */
[----:B------:R-:W-:Y:S01]  /*19b30*/  @!UPT UIADD3 URZ, URZ, URZ, URZ ;  /* 0x0000003f3f3ff290 */ /* 0x000fe2000fffe03f */
[----:B------:R-:W-:Y:S01]  /*19b40*/  STL.64 [R1+0x150], R16 ;  /* 0x0001501001007387 */ /* 0x000fe20000100a00 */
[----:B------:R0:W-:Y:S02]  /*19b50*/  STL.64 [R1+0x158], R18 ;  /* 0x0001581201007387 */ /* 0x0001e40000100a00 */
[----:B------:R-:W-:Y:S02]  /*19b60*/  IMAD.MOV.U32 R15, RZ, RZ, R18 ;  /* 0x000000ffff0f7224 */ /* 0x000fe400078e0012 */
[----:B0-----:R-:W-:Y:S02]  /*19b70*/  IMAD.MOV.U32 R19, RZ, RZ, R16 ;  /* 0x000000ffff137224 */ /* 0x001fe400078e0010 */
[----:B------:R-:W-:Y:S02]  /*19b80*/  IMAD.MOV.U32 R16, RZ, RZ, R21 ;  /* 0x000000ffff107224 */ /* 0x000fe400078e0015 */
[----:B------:R-:W-:Y:S02]  /*19b90*/  IMAD.MOV.U32 R17, RZ, RZ, R22 ;  /* 0x000000ffff117224 */ /* 0x000fe400078e0016 */
[----:B------:R-:W-:Y:S01]  /*19ba0*/  IMAD.MOV.U32 R18, RZ, RZ, R23 ;  /* 0x000000ffff127224 */ /* 0x000fe200078e0017 */
[----:B------:R0:W-:Y:S01]  /*19bb0*/  STL [R1+0xd8c], R19 ;  /* 0x000d8c1301007387 */ /* 0x0001e20000100800 */
[----:B------:R-:W4:Y:S02]  /*19bc0*/  LDL.LU R21, [R1+0xf68] ;  /* 0x000f680001157983 */ /* 0x000f240000300800 */
[----:B------:R-:W4:Y:S02]  /*19bd0*/  LDL.LU R22, [R1+0xf64] ;  /* 0x000f640001167983 */ /* 0x000f240000300800 */
[----:B------:R-:W4:Y:S01]  /*19be0*/  LDL.LU R23, [R1+0xf60] ;  /* 0x000f600001177983 */ /* 0x000f220000300800 */
[----:B0-----:R-:W2:Y:S01]  /*19bf0*/  LDL.LU R19, [R1+0x6c] ;  /* 0x00006c0001137983 */ /* 0x001ea20000300800 */
[----:B------:R0:W-:Y:S02]  /*19c00*/  STL [R1+0xd88], R15 ;  /* 0x000d880f01007387 */ /* 0x0001e40000100800 */
[----:B------:R-:W3:Y:S02]  /*19c10*/  LDL.LU R12, [R1+0x80] ;  /* 0x00008000010c7983 */ /* 0x000ee40000300800 */
[----:B------:R-:W3:Y:S01]  /*19c20*/  LDL.LU R13, [R1+0x84] ;  /* 0x00008400010d7983 */ /* 0x000ee20000300800 */
[----:B------:R-:W3:Y:S04]  /*19c30*/  LDL.LU R14, [R1+0x88] ;  /* 0x00008800010e7983 */ /* 0x000ee80000300800 */
[----:B0-----:R-:W3:Y:S01]  /*19c40*/  LDL.LU R15, [R1+0x8c] ;  /* 0x00008c00010f7983 */ /* 0x001ee20000300800 */
[C---:B----4-:R-:W-:Y:S11]  /*19c50*/  HMMA.16816.F32 R8, R20.reuse, R26, R8 ;  /* 0x0000001a1408723c */ /* 0x050ff60000001808 */
[----:B------:R-:W-:Y:S11]  /*19c60*/  @!UPT UIADD3 URZ, URZ, URZ, URZ ;  /* 0x0000003f3f3ff290 */ /* 0x000ff6000fffe03f */
[----:B------:R-:W-:Y:S01]  /*19c70*/  @!UPT UIADD3 URZ, URZ, URZ, URZ ;  /* 0x0000003f3f3ff290 */ /* 0x000fe2000fffe03f */
[----:B------:R0:W-:Y:S01]  /*19c80*/  STL.64 [R1+0x140], R8 ;  /* 0x0001400801007387 */ /* 0x0001e20000100a00 */
[----:B------:R1:W-:Y:S02]  /*19c90*/  STL.64 [R1+0x148], R10 ;  /* 0x0001480a01007387 */ /* 0x0003e40000100a00 */
[----:B0-----:R-:W-:Y:S01]  /*19ca0*/  IMAD.MOV.U32 R9, RZ, RZ, R26 ;  /* 0x000000ffff097224 */ /* 0x001fe200078e001a */
[----:B-1----:R-:W4:Y:S01]  /*19cb0*/  LDL.LU.64 R10, [R1+0xf58] ;  /* 0x000f5800010a7983 */ /* 0x002f220000300a00 */
[----:B------:R-:W-:Y:S02]  /*19cc0*/  IMAD.MOV.U32 R8, RZ, RZ, R27 ;  /* 0x000000ffff087224 */ /* 0x000fe400078e001b */
[----:B------:R-:W3:Y:S02]  /*19cd0*/  LDL.LU.64 R26, [R1+0xf50] ;  /* 0x000f5000011a7983 */ /* 0x000ee40000300a00 */
[C---:B---3--:R-:W-:Y:S11]  /*19ce0*/  HMMA.16816.F32 R12, R20.reuse, R26, R12 ;  /* 0x0000001a140c723c */ /* 0x048ff6000000180c */
[----:B------:R-:W-:Y:S11]  /*19cf0*/  @!UPT UIADD3 URZ, URZ, URZ, URZ ;  /* 0x0000003f3f3ff290 */ /* 0x000ff6000fffe03f */
[----:B------:R-:W-:Y:S01]  /*19d00*/  @!UPT UIADD3 URZ, URZ, URZ, URZ ;  /* 0x0000003f3f3ff290 */ /* 0x000fe2000fffe03f */
[----:B------:R0:W-:Y:S01]  /*19d10*/  STL.64 [R1+0x130], R12 ;  /* 0x0001300c01007387 */ /* 0x0001e20000100a00 */
[----:B------:R-:W-:Y:S02]  /*19d20*/  STL.64 [R1+0x138], R14 ;  /* 0x0001380e01007387 */ /* 0x000fe40000100a00 */
[----:B0-----:R-:W-:Y:S02]  /*19d30*/  IMAD.MOV.U32 R13, RZ, RZ, R26 ;  /* 0x000000ffff0d7224 */ /* 0x001fe400078e001a */
[----:B------:R-:W-:Y:S02]  /*19d40*/  IMAD.MOV.U32 R12, RZ, RZ, R27 ;  /* 0x000000ffff0c7224 */ /* 0x000fe400078e001b */
[----:B------:R-:W4:Y:S01]  /*19d50*/  LDL.LU.64 R26, [R1+0xf48] ;  /* 0x000f4800011a7983 */ /* 0x000f220000300a00 */
[----:B------:R-:W4:Y:S02]  /*19d60*/  LDL.LU.64 R24, [R1+0xf40] ;  /* 0x000f400001187983 */ /* 0x000f240000300a00 */
[----:B----4-:R-:W-:Y:S11]  /*19d70*/  HMMA.16816.F32 R24, R20, R10, R24 ;  /* 0x0000000a1418723c */ /* 0x010ff60000001818 */
[----:B------:R-:W-:Y:S11]  /*19d80*/  @!UPT UIADD3 URZ, URZ, URZ, URZ ;  /* 0x0000003f3f3ff290 */ /* 0x000ff6000fffe03f */
[----:B------:R-:W-:Y:S01]  /*19d90*/  @!UPT UIADD3 URZ, URZ, URZ, URZ ;  /* 0x0000003f3f3ff290 */ /* 0x000fe2000fffe03f */
[----:B------:R-:W-:Y:S01]  /*19da0*/  STL.64 [R1+0xd0], R24 ;  /* 0x0000d01801007387 */ /* 0x000fe20000100a00 */
[----:B------:R0:W-:Y:S03]  /*19db0*/  STL.64 [R1+0xd8], R26 ;  /* 0x0000d81a01007387 */ /* 0x0001e60000100a00 */
[----:B0-----:R-:W3:Y:S01]  /*19dc0*/  LDL.LU.64 R26, [R1+0xf38] ;  /* 0x000f3800011a7983 */ /* 0x001ee20000300a00 */
[----:B------:R-:W4:Y:S02]  /*19dd0*/  LDL.LU.64 R24, [R1+0xf30] ;  /* 0x000f300001187983 */ /* 0x000f240000300a00 */
[----:B------:R0:W-:Y:S02]  /*19de0*/  STL.64 [R1+0xee0], R10 ;  /* 0x000ee00a01007387 */ /* 0x0001e40000100a00 */
[----:B0-----:R-:W-:Y:S02]  /*19df0*/  IMAD.MOV.U32 R10, RZ, RZ, R13 ;  /* 0x000000ffff0a7224 */ /* 0x001fe400078e000d */
[----:B------:R-:W-:-:S02]  /*19e00*/  IMAD.MOV.U32 R11, RZ, RZ, R12 ;  /* 0x000000ffff0b7224 */ /* 0x000fc400078e000c */
[----:B--2---:R-:W-:Y:S03]  /*19e10*/  HMMA.16816.F32 R12, R20, R6, R16 ;  /* 0x00000006140c723c */ /* 0x004fe60000001810 */
[----:B------:R-:W-:Y:S11]  /*19e20*/  STL.64 [R1+0xef8], R10 ;  /* 0x000ef80a01007387 */ /* 0x000ff60000100a00 */
[----:B------:R-:W-:Y:S09]  /*19e30*/  @!UPT UIADD3 URZ, URZ, URZ, URZ ;  /* 0x0000003f3f3ff290 */ /* 0x000ff2000fffe03f */
[----:B------:R-:W-:Y:S01]  /*19e40*/  STL.64 [R1+0x120], R12 ;  /* 0x0001200c01007387 */ /* 0x000fe20000100a00 */
[----:B------:R-:W-:Y:S02]  /*19e50*/  STL.64 [R1+0x128], R14 ;  /* 0x0001280e01007387 */ /* 0x000fe40000100a00 */
[----:B------:R0:W-:Y:S02]  /*19e60*/  STL.64 [R1+0xed8], R6 ;  /* 0x000ed80601007387 */ /* 0x0001e40000100a00 */
[----:B------:R1:W-:Y:S02]  /*19e70*/  STL.64 [R1+0xed0], R4 ;  /* 0x000ed00401007387 */ /* 0x0003e40000100a00 */
[----:B0-----:R-:W-:Y:S02]  /*19e80*/  IMAD.MOV.U32 R6, RZ, RZ, R29 ;  /* 0x000000ffff067224 */ /* 0x001fe400078e001d */
[----:B-1----:R-:W-:Y:S02]  /*19e90*/  IMAD.MOV.U32 R4, RZ, RZ, R3 ;  /* 0x000000ffff047224 */ /* 0x002fe400078e0003 */
[----:B------:R-:W-:Y:S01]  /*19ea0*/  IMAD.MOV.U32 R5, RZ, RZ, R28 ;  /* 0x000000ffff057224 */ /* 0x000fe200078e001c */
[----:B------:R-:W2:Y:S01]  /*19eb0*/  LDL.LU R3, [R1+0xf2c] ;  /* 0x000f2c0001037983 */ /* 0x000ea20000300800 */
[----:B------:R-:W2:Y:S02]  /*19ec0*/  LDL.LU R28, [R1+0xf28] ;  /* 0x000f2800011c7983 */ /* 0x000ea40000300800 */
[----:B------:R-:W2:Y:S02]  /*19ed0*/  LDL.LU R29, [R1+0xf24] ;  /* 0x000f2400011d7983 */ /* 0x000ea40000300800 */
[----:B----4-:R-:W-:-:S02]  /*19ee0*/  IMAD.MOV.U32 R7, RZ, RZ, R24 ;  /* 0x000000ffff077224 */ /* 0x010fc400078e0018 */
[----:B------:R-:W4:Y:S03]  /*19ef0*/  LDL.LU R24, [R1+0xf20] ;  /* 0x000f200001187983 */ /* 0x000f260000300800 */
[----:B------:R-:W-:Y:S02]  /*19f00*/  STL.64 [R1+0xef0], R6 ;  /* 0x000ef00601007387 */ /* 0x000fe40000100a00 */
[----:B------:R0:W-:Y:S02]  /*19f10*/  STL.64 [R1+0xee8], R4 ;  /* 0x000ee80401007387 */ /* 0x0001e40000100a00 */
[----:B0-----:R-:W-:Y:S02]  /*19f20*/  IMAD.MOV.U32 R4, RZ, RZ, R25 ;  /* 0x000000ffff047224 */ /* 0x001fe400078e0019 */
[----:B---3--:R-:W-:Y:S01]  /*19f30*/  IMAD.MOV.U32 R5, RZ, RZ, R26 ;  /* 0x000000ffff057224 */ /* 0x008fe200078e001a */
[----:B------:R-:W4:Y:S01]  /*19f40*/  LDL.LU R25, [R1+0xf1c] ;  /* 0x000f1c0001197983 */ /* 0x000f220000300800 */
[----:B------:R-:W4:Y:S02]  /*19f50*/  LDL.LU R26, [R1+0xf18] ;  /* 0x000f1800011a7983 */ /* 0x000f240000300800 */
[----:B------:R-:W-:-:S02]  /*19f60*/  IMAD.MOV.U32 R6, RZ, RZ, R27 ;  /* 0x000000ffff067224 */ /* 0x000fc400078e001b */
[----:B------:R-:W-:Y:S01]  /*19f70*/  IMAD.MOV.U32 R7, RZ, RZ, R0 ;  /* 0x000000ffff077224 */ /* 0x000fe200078e0000 */
[----:B------:R-:W4:Y:S01]  /*19f80*/  LDL.LU R27, [R1+0xf14] ;  /* 0x000f1400011b7983 */ /* 0x000f220000300800 */
[----:B------:R-:W3:Y:S03]  /*19f90*/  LDL.LU R0, [R1+0xf10] ;  /* 0x000f100001007983 */ /* 0x000ee60000300800 */
[----:B------:R0:W-:Y:S01]  /*19fa0*/  STL.64 [R1+0xf08], R6 ;  /* 0x000f080601007387 */ /* 0x0001e20000100a00 */
[----:B------:R1:W-:Y:S02]  /*19fb0*/  STL.64 [R1+0xf00], R4 ;  /* 0x000f000401007387 */ /* 0x0003e40000100a00 */
[----:B------:R-:W3:Y:S02]  /*19fc0*/  LDL.LU R20, [R1+0x4c0] ;  /* 0x0004c00001147983 */ /* 0x000ee40000300800 */
[----:B------:R-:W3:Y:S01]  /*19fd0*/  LDL.LU R21, [R1+0xb54] ;  /* 0x000b540001157983 */ /* 0x000ee20000300800 */
[----:B------:R-:W3:Y:S01]  /*19fe0*/  LDL.LU R22, [R1+0xb4c] ;  /* 0x000b4c0001167983 */ /* 0x000ee20000300800 */
[----:B------:R-:W3:Y:S02]  /*19ff0*/  LDL.LU R23, [R1+0xb44] ;  /* 0x000b440001177983 */ /* 0x000ee40000300800 */
[----:B------:R-:W-:-:S02]  /*1a000*/  IMAD.MOV.U32 R10, RZ, RZ, R9 ;  /* 0x000000ffff0a7224 */ /* 0x000fc400078e0009 */
[----:B------:R-:W-:Y:S02]  /*1a010*/  IMAD.MOV.U32 R11, RZ, RZ, R8 ;  /* 0x000000ffff0b7224 */ /* 0x000fe400078e0008 */
[----:B0-----:R-:W-:Y:S02]  /*1a020*/  IMAD.MOV.U32 R7, RZ, RZ, R2 ;  /* 0x000000ffff077224 */ /* 0x001fe400078e0002 */
[----:B--2---:R-:W-:Y:S02]  /*1a030*/  IMAD.MOV.U32 R6, RZ, RZ, R3 ;  /* 0x000000ffff067224 */ /* 0x004fe400078e0003 */
[----:B-1----:R-:W-:Y:S02]  /*1a040*/  IMAD.MOV.U32 R5, RZ, RZ, R28 ;  /* 0x000000ffff057224 */ /* 0x002fe400078e001c */
[----:B------:R-:W-:-:S07]  /*1a050*/  IMAD.MOV.U32 R4, RZ, RZ, R29 ;  /* 0x000000ffff047224 */ /* 0x000fce00078e001d */
[C---:B----4-:R-:W-:Y:S01]  /*1a060*/  HMMA.16816.F32 R8, R24.reuse, R10, R4 ;  /* 0x0000000a1808723c */ /* 0x050fe20000001804 */
[----:B---3--:R0:W-:Y:S04]  /*1a070*/  STL.64 [R1+0xeb8], R22 ;  /* 0x000eb81601007387 */ /* 0x0081e80000100a00 */
        /* <DEDUP_REMOVED lines=9> */
[----:B------:R-:W2:Y:S02]  /*1a110*/  LDL.LU R28, [R1+0xb14] ;  /* 0x000b1400011c7983 */ /* 0x000ea40000300800 */
[----:B------:R-:W2:Y:S02]  /*1a120*/  LDL.LU.64 R6, [R1+0xf08] ;  /* 0x000f080001067983 */ /* 0x000ea40000300a00 */
[----:B------:R-:W2:Y:S01]  /*1a130*/  LDL.LU.64 R4, [R1+0xf00] ;  /* 0x000f000001047983 */ /* 0x000ea20000300a00 */
[----:B------:R-:W-:Y:S01]  /*1a140*/  STL.64 [R1+0xe0], R8 ;  /* 0x0000e00801007387 */ /* 0x000fe20000100a00 */
[----:B------:R0:W-:Y:S03]  /*1a150*/  STL.64 [R1+0xe8], R10 ;  /* 0x0000e80a01007387 */ /* 0x0001e60000100a00 */
[----:B0-----:R-:W2:Y:S02]  /*1a160*/  LDL.LU.64 R10, [R1+0xef8] ;  /* 0x000ef800010a7983 */ /* 0x001ea40000300a00 */
[----:B--2---:R-:W-:Y:S02]  /*1a170*/  HMMA.16816.F32 R8, R24, R10, R4 ;  /* 0x0000000a1808723c */ /* 0x004fe40000001804 */
[----:B------:R-:W2:Y:S01]  /*1a180*/  LDL.LU.64 R6, [R1+0xef0] ;  /* 0x000ef00001067983 */ /* 0x000ea20000300a00 */
[----:B------:R-:W2:Y:S11]  /*1a190*/  LDL.LU.64 R4, [R1+0xee8] ;  /* 0x000ee80001047983 */ /* 0x000eb60000300a00 */
[----:B------:R-:W-:Y:S09]  /*1a1a0*/  @!UPT UIADD3 URZ, URZ, URZ, URZ ;  /* 0x0000003f3f3ff290 */ /* 0x000ff2000fffe03f */
[----:B------:R-:W-:Y:S01]  /*1a1b0*/  STL.64 [R1+0x110], R8 ;  /* 0x0001100801007387 */ /* 0x000fe20000100a00 */
[----:B------:R0:W-:Y:S03]  /*1a1c0*/  STL.64 [R1+0x118], R10 ;  /* 0x0001180a01007387 */ /* 0x0001e60000100a00 */
[----:B0-----:R-:W2:Y:S01]  /*1a1d0*/  LDL.LU.64 R10, [R1+0xee0] ;  /* 0x000ee000010a7983 */ /* 0x001ea20000300a00 */
[----:B------:R-:W-:-:S04]  /*1a1e0*/  IMAD.MOV.U32 R16, RZ, RZ, c[0x0][0x188] ;  /* 0x00006200ff107624 */ /* 0x000fc800078e00ff */
[----:B------:R-:W-:Y:S01]  /*1a1f0*/  IMAD.SHL.U32 R16, R16, 0x80, RZ ;  /* 0x0000008010107824 */ /* 0x000fe200078e00ff */
[----:B--2---:R-:W-:Y:S01]  /*1a200*/  HMMA.16816.F32 R8, R24, R10, R4 ;  /* 0x0000000a1808723c */ /* 0x004fe20000001804 */
[----:B------:R-:W2:Y:S01]  /*1a210*/  LDL.LU.64 R6, [R1+0xed8] ;  /* 0x000ed80001067983 */ /* 0x000ea20000300a00 */
[----:B------:R-:W2:Y:S02]  /*1a220*/  LDL.LU.64 R4, [R1+0xed0] ;  /* 0x000ed00001047983 */ /* 0x000ea40000300a00 */
[----:B------:R-:W-:Y:S11]  /*1a230*/  IMAD.SHL.U32 R16, R16, 0x2, RZ ;  /* 0x0000000210107824 */ /* 0x000ff600078e00ff */
[----:B------:R-:W-:Y:S08]  /*1a240*/  @!UPT UIADD3 URZ, URZ, URZ, URZ ;  /* 0x0000003f3f3ff290 */ /* 0x000ff0000fffe03f */
[----:B------:R-:W-:Y:S01]  /*1a250*/  STL.64 [R1+0x100], R8 ;  /* 0x0001000801007387 */ /* 0x000fe20000100a00 */
[----:B------:R0:W-:Y:S03]  /*1a260*/  STL.64 [R1+0x108], R10 ;  /* 0x0001080a01007387 */ /* 0x0001e60000100a00 */
[----:B0-----:R-:W3:Y:S01]  /*1a270*/  LDL.LU.64 R10, [R1+0xec8] ;  /* 0x000ec800010a7983 */ /* 0x001ee20000300a00 */
[----:B------:R-:W3:Y:S01]  /*1a280*/  LDL.LU.64 R8, [R1+0xec0] ;  /* 0x000ec00001087983 */ /* 0x000ee20000300a00 */
[-C--:B------:R-:W-:Y:S02]  /*1a290*/  IADD3 R3, P1, R22, R16.reuse, RZ ;  /* 0x0000001016037210 */ /* 0x080fe40007f3e0ff */
[----:B--2---:R-:W-:-:S05]  /*1a2a0*/  IADD3 R2, P0, R4, R16, RZ ;  /* 0x0000001004027210 */ /* 0x004fca0007f1e0ff */
[--C-:B------:R-:W-:Y:S01]  /*1a2b0*/  IMAD.X R4, R5, 0x1, R0.reuse, P0 ;  /* 0x0000000105047824 */ /* 0x100fe200000e0600 */
[----:B------:R0:W-:Y:S01]  /*1a2c0*/  STL [R1+0xd90], R2 ;  /* 0x000d900201007387 */ /* 0x0001e20000100800 */
[----:B------:R-:W-:-:S03]  /*1a2d0*/  IMAD.X R5, R23, 0x1, R0, P1 ;  /* 0x0000000117057824 */ /* 0x000fc600008e0600 */
[----:B0-----:R-:W2:Y:S01]  /*1a2e0*/  LDL R2, [R1+0xd5c] ;  /* 0x000d5c0001027983 */ /* 0x001ea20000100800 */
[----:B------:R-:W-:Y:S02]  /*1a2f0*/  STL [R1+0xd94], R3 ;  /* 0x000d940301007387 */ /* 0x000fe40000100800 */
[----:B------:R-:W-:Y:S02]  /*1a300*/  STL [R1+0xd98], R4 ;  /* 0x000d980401007387 */ /* 0x000fe40000100800 */
[----:B------:R-:W2:Y:S01]  /*1a310*/  LDL.LU.64 R22, [R1+0xeb8] ;  /* 0x000eb80001167983 */ /* 0x000ea20000300a00 */
[----:B---3--:R-:W-:Y:S01]  /*1a320*/  HMMA.16816.F32 R8, R24, R6, R8 ;  /* 0x000000061808723c */ /* 0x008fe20000001808 */
[----:B------:R-:W-:-:S05]  /*1a330*/  IADD3 R20, R20, 0x1, RZ ;  /* 0x0000000114147810 */ /* 0x000fca0007ffe0ff */
[----:B------:R-:W-:Y:S01]  /*1a340*/  STL [R1+0x4c0], R20 ;  /* 0x0004c01401007387 */ /* 0x000fe20000100800 */
[----:B------:R-:W-:Y:S01]  /*1a350*/  STL [R1+0xd9c], R5 ;  /* 0x000d9c0501007387 */ /* 0x000fe20000100800 */
[-C--:B------:R-:W-:Y:S02]  /*1a360*/  IADD3 R21, P1, R21, R16.reuse, RZ ;  /* 0x0000001015157210 */ /* 0x080fe40007f3e0ff */
[-C--:B------:R-:W-:Y:S02]  /*1a370*/  IADD3 R15, P4, R15, R16.reuse, RZ ;  /* 0x000000100f0f7210 */ /* 0x080fe40007f9e0ff */
[-C--:B----4-:R-:W-:Y:S02]  /*1a380*/  IADD3 R19, P5, R19, R16.reuse, RZ ;  /* 0x0000001013137210 */ /* 0x090fe40007fbe0ff */
[----:B------:R-:W-:Y:S01]  /*1a390*/  IADD3 R17, P6, R17, R16, RZ ;  /* 0x0000001011117210 */ /* 0x000fe20007fde0ff */
[----:B------:R-:W-:-:S08]  /*1a3a0*/  IMAD.X R18, R18, 0x1, R0, P1 ;  /* 0x0000000112127824 */ /* 0x000fd000008e0600 */
[----:B------:R0:W-:Y:S01]  /*1a3b0*/  STL.64 [R1+0xf0], R8 ;  /* 0x0000f00801007387 */ /* 0x0001e20000100a00 */
[----:B------:R-:W-:Y:S02]  /*1a3c0*/  IMAD.MOV.U32 R6, RZ, RZ, R10 ;  /* 0x000000ffff067224 */ /* 0x000fe400078e000a */
[----:B------:R-:W-:Y:S01]  /*1a3d0*/  STL.64 [R1+0xf8], R10 ;  /* 0x0000f80a01007387 */ /* 0x000fe20000100a00 */
[----:B------:R-:W-:Y:S01]  /*1a3e0*/  IADD3 R14, P1, R14, R16, RZ ;  /* 0x000000100e0e7210 */ /* 0x000fe20007f3e0ff */
[----:B0-----:R-:W-:-:S05]  /*1a3f0*/  IMAD.MOV.U32 R8, RZ, RZ, R11 ;  /* 0x000000ffff087224 */ /* 0x001fca00078e000b */
[----:B------:R-:W-:Y:S01]  /*1a400*/  STL [R1+0xda4], R8 ;  /* 0x000da40801007387 */ /* 0x000fe20000100800 */
[----:B------:R-:W-:Y:S02]  /*1a410*/  STL [R1+0xda0], R6 ;  /* 0x000da00601007387 */ /* 0x000fe40000100800 */
[----:B------:R-:W-:Y:S01]  /*1a420*/  STL [R1+0xb54], R21 ;  /* 0x000b541501007387 */ /* 0x000fe20000100800 */
[-C--:B--2---:R-:W-:Y:S02]  /*1a430*/  IADD3 R22, P2, R22, R16.reuse, RZ ;  /* 0x0000001016167210 */ /* 0x084fe40007f5e0ff */
[----:B------:R-:W-:-:S03]  /*1a440*/  IADD3 R23, P3, R23, R16, RZ ;  /* 0x0000001017177210 */ /* 0x000fc60007f7e0ff */
[----:B------:R-:W-:Y:S02]  /*1a450*/  STL [R1+0xb4c], R22 ;  /* 0x000b4c1601007387 */ /* 0x000fe40000100800 */
[----:B------:R-:W-:Y:S02]  /*1a460*/  STL [R1+0xb44], R23 ;  /* 0x000b441701007387 */ /* 0x000fe40000100800 */
[----:B------:R-:W-:Y:S02]  /*1a470*/  STL [R1+0xb3c], R15 ;  /* 0x000b3c0f01007387 */ /* 0x000fe40000100800 */
[--C-:B------:R-:W-:Y:S01]  /*1a480*/  IMAD.X R13, R13, 0x1, R0.reuse, P2 ;  /* 0x000000010d0d7824 */ /* 0x100fe200010e0600 */
[----:B------:R-:W-:Y:S01]  /*1a490*/  STL [R1+0xb34], R19 ;  /* 0x000b341301007387 */ /* 0x000fe20000100800 */
[----:B------:R-:W-:Y:S01]  /*1a4a0*/  STL [R1+0xb2c], R17 ;  /* 0x000b2c1101007387 */ /* 0x000fe20000100800 */
[-C--:B------:R-:W-:Y:S01]  /*1a4b0*/  IADD3 R12, P2, R12, R16.reuse, RZ ;  /* 0x000000100c0c7210 */ /* 0x080fe20007f5e0ff */
[----:B------:R-:W-:Y:S02]  /*1a4c0*/  STL [R1+0xb50], R18 ;  /* 0x000b501201007387 */ /* 0x000fe40000100800 */
[--C-:B------:R-:W-:Y:S01]  /*1a4d0*/  IMAD.X R29, R29, 0x1, R0.reuse, P3 ;  /* 0x000000011d1d7824 */ /* 0x100fe200018e0600 */
[----:B------:R-:W-:Y:S01]  /*1a4e0*/  STL [R1+0xb24], R14 ;  /* 0x000b240e01007387 */ /* 0x000fe20000100800 */
[----:B------:R-:W-:Y:S02]  /*1a4f0*/  STL [R1+0xb48], R13 ;  /* 0x000b480d01007387 */ /* 0x000fe40000100800 */
[----:B------:R0:W-:Y:S01]  /*1a500*/  STL [R1+0xeb0], R16 ;  /* 0x000eb01001007387 */ /* 0x0001e20000100800 */
[----:B------:R-:W-:Y:S01]  /*1a510*/  IADD3 R28, P3, R28, R16, RZ ;  /* 0x000000101c1c7210 */ /* 0x000fe20007f7e0ff */
[----:B------:R-:W-:Y:S04]  /*1a520*/  STL [R1+0xb1c], R12 ;  /* 0x000b1c0c01007387 */ /* 0x000fe80000100800 */
[----:B0-----:R-:W2:Y:S01]  /*1a530*/  LDL.LU R16, [R1+0xb38] ;  /* 0x000b380001107983 */ /* 0x001ea20000300800 */
[----:B------:R-:W-:Y:S02]  /*1a540*/  STL [R1+0xb40], R29 ;  /* 0x000b401d01007387 */ /* 0x000fe40000100800 */
[----:B------:R-:W3:Y:S02]  /*1a550*/  LDL.LU R6, [R1+0xb28] ;  /* 0x000b280001067983 */ /* 0x000ee40000300800 */
[----:B------:R-:W-:Y:S01]  /*1a560*/  STL [R1+0xb14], R28 ;  /* 0x000b141c01007387 */ /* 0x000fe20000100800 */
[----:B---3--:R0:W-:Y:S04]  /*1a570*/  STL [R1+0xea4], R6 ;  /* 0x000ea40601007387 */ /* 0x0081e80000100800 */
[----:B0-----:R-:W3:Y:S04]  /*1a580*/  LDL.LU R6, [R1+0xb04] ;  /* 0x000b040001067983 */ /* 0x001ee80000300800 */
[----:B---3--:R0:W-:Y:S04]  /*1a590*/  STL [R1+0xea8], R6 ;  /* 0x000ea80601007387 */ /* 0x0081e80000100800 */
[----:B0-----:R-:W3:Y:S01]  /*1a5a0*/  LDL.LU R6, [R1+0xb30] ;  /* 0x000b300001067983 */ /* 0x001ee20000300800 */
[----:B------:R-:W-:Y:S01]  /*1a5b0*/  ISETP.NE.U32.AND P0, PT, R20, R2, PT ;  /* 0x000000021400720c */ /* 0x000fe20003f05070 */
[----:B--2---:R-:W-:-:S02]  /*1a5c0*/  IMAD.X R16, R16, 0x1, R0, P4 ;  /* 0x0000000110107824 */ /* 0x004fc400020e0600 */
[----:B---3--:R0:W-:Y:S04]  /*1a5d0*/  STL [R1+0xeac], R6 ;  /* 0x000eac0601007387 */ /* 0x0081e80000100800 */
[----:B0-----:R-:W2:Y:S01]  /*1a5e0*/  LDL.LU R6, [R1+0xb0c] ;  /* 0x000b0c0001067983 */ /* 0x001ea20000300800 */
        /* <DEDUP_REMOVED lines=26> */
[----:B------:R0:W-:Y:S02]  /*1a790*/  STL [R1+0xb38], R16 ;  /* 0x000b381001007387 */ /* 0x0001e40000100800 */
[----:B0-----:R-:W2:Y:S02]  /*1a7a0*/  LDL.LU R16, [R1+0xeb0] ;  /* 0x000eb00001107983 */ /* 0x001ea40000300800 */
[----:B--2---:R-:W-:-:S05]  /*1a7b0*/  IADD3 R6, P4, R6, R16, RZ ;  /* 0x0000001006067210 */ /* 0x004fca0007f9e0ff */
[----:B------:R0:W-:Y:S04]  /*1a7c0*/  STL [R1+0xb0c], R6 ;  /* 0x000b0c0601007387 */ /* 0x0001e80000100800 */
[----:B0-----:R-:W2:Y:S02]  /*1a7d0*/  LDL.LU R6, [R1+0xeac] ;  /* 0x000eac0001067983 */ /* 0x001ea40000300800 */
[----:B--2---:R-:W-:-:S05]  /*1a7e0*/  IMAD.X R6, R6, 0x1, R0, P5 ;  /* 0x0000000106067824 */ /* 0x004fca00028e0600 */
[----:B------:R0:W-:Y:S04]  /*1a7f0*/  STL [R1+0xb30], R6 ;  /* 0x000b300601007387 */ /* 0x0001e80000100800 */
[----:B0-----:R-:W2:Y:S02]  /*1a800*/  LDL.LU R6, [R1+0xea8] ;  /* 0x000ea80001067983 */ /* 0x001ea40000300800 */
[----:B--2---:R-:W-:-:S05]  /*1a810*/  IADD3 R6, P5, R6, R16, RZ ;  /* 0x0000001006067210 */ /* 0x004fca0007fbe0ff */
[----:B------:R0:W-:Y:S04]  /*1a820*/  STL [R1+0xb04], R6 ;  /* 0x000b040601007387 */ /* 0x0001e80000100800 */
[----:B0-----:R-:W2:Y:S01]  /*1a830*/  LDL.LU R6, [R1+0xea4] ;  /* 0x000ea40001067983 */ /* 0x001ea20000300800 */
[--C-:B----4-:R-:W-:Y:S01]  /*1a840*/  IMAD.X R24, R24, 0x1, R0.reuse, P1 ;  /* 0x0000000118187824 */ /* 0x110fe200008e0600 */
[-C--:B------:R-:W-:Y:S01]  /*1a850*/  IADD3 R25, P1, R25, R16.reuse, RZ ;  /* 0x0000001019197210 */ /* 0x080fe20007f3e0ff */
[--C-:B------:R-:W-:Y:S01]  /*1a860*/  IMAD.X R26, R26, 0x1, R0.reuse, P2 ;  /* 0x000000011a1a7824 */ /* 0x100fe200010e0600 */
        /* <DEDUP_REMOVED lines=16> */
[----:B------:R-:W-:Y:S01]  /*1a970*/  IADD3 R13, P5, R13, R16, RZ ;  /* 0x000000100d0d7210 */ /* 0x000fe20007fbe0ff */
[----:B------:R-:W-:-:S02]  /*1a980*/  IMAD.X R28, R28, 0x1, R0, P1 ;  /* 0x000000011c1c7824 */ /* 0x000fc400008e0600 */
[----:B--2---:R-:W-:Y:S01]  /*1a990*/  IMAD.X R6, R6, 0x1, R0, P6 ;  /* 0x0000000106067824 */ /* 0x004fe200030e0600 */
[----:B---3--:R-:W-:-:S04]  /*1a9a0*/  IADD3 R8, P6, R8, R16, RZ ;  /* 0x0000001008087210 */ /* 0x008fc80007fde0ff */
[----:B------:R-:W-:Y:S01]  /*1a9b0*/  STL [R1+0xb28], R6 ;  /* 0x000b280601007387 */ /* 0x000fe20000100800 */
[----:B------:R-:W-:Y:S02]  /*1a9c0*/  STL [R1+0xafc], R8 ;  /* 0x000afc0801007387 */ /* 0x000fe40000100800 */
[----:B------:R-:W-:Y:S02]  /*1a9d0*/  STL [R1+0xb20], R24 ;  /* 0x000b201801007387 */ /* 0x000fe40000100800 */
[----:B------:R-:W-:Y:S01]  /*1a9e0*/  STL [R1+0xaf4], R25 ;  /* 0x000af41901007387 */ /* 0x000fe20000100800 */
[----:B------:R-:W-:Y:S01]  /*1a9f0*/  STL [R1+0xb18], R26 ;  /* 0x000b181a01007387 */ /* 0x000fe20000100800 */
[----:B------:R-:W-:Y:S02]  /*1aa00*/  STL [R1+0xaec], R27 ;  /* 0x000aec1b01007387 */ /* 0x000fe40000100800 */
[----:B------:R-:W-:Y:S02]  /*1aa10*/  STL [R1+0xb10], R7 ;  /* 0x000b100701007387 */ /* 0x000fe40000100800 */
[----:B------:R-:W-:Y:S02]  /*1aa20*/  STL [R1+0xae4], R9 ;  /* 0x000ae40901007387 */ /* 0x000fe40000100800 */
[--C-:B------:R-:W-:Y:S01]  /*1aa30*/  IMAD.X R3, R3, 0x1, R0.reuse, P6 ;  /* 0x0000000103037824 */ /* 0x100fe200030e0600 */
[----:B------:R-:W-:Y:S01]  /*1aa40*/  STL [R1+0xb08], R10 ;  /* 0x000b080a01007387 */ /* 0x000fe20000100800 */
[----:B------:R-:W-:Y:S01]  /*1aa50*/  IADD3 R2, P6, R2, R16, RZ ;  /* 0x0000001002027210 */ /* 0x000fe20007fde0ff */
[----:B------:R-:W-:Y:S02]  /*1aa60*/  STL [R1+0xadc], R11 ;  /* 0x000adc0b01007387 */ /* 0x000fe40000100800 */
[----:B------:R-:W-:Y:S01]  /*1aa70*/  STL [R1+0xb00], R5 ;  /* 0x000b000501007387 */ /* 0x000fe20000100800 */
[----:B------:R-:W-:Y:S01]  /*1aa80*/  STL [R1+0xad4], R4 ;  /* 0x000ad40401007387 */ /* 0x000fe20000100800 */
[----:B------:R-:W-:Y:S02]  /*1aa90*/  STL [R1+0xaf8], R3 ;  /* 0x000af80301007387 */ /* 0x000fe40000100800 */
        /* <DEDUP_REMOVED lines=8> */
[----:B------:R-:W-:-:S02]  /*1ab20*/  IMAD.X R12, R12, 0x1, R0, P6 ;  /* 0x000000010c0c7824 */ /* 0x000fc400030e0600 */
[----:B------:R-:W-:Y:S01]  /*1ab30*/  STL [R1+0xaac], R18 ;  /* 0x000aac1201007387 */ /* 0x000fe20000100800 */
[-C--:B------:R-:W-:Y:S01]  /*1ab40*/  IADD3 R29, P6, R29, R16.reuse, RZ ;  /* 0x000000101d1d7210 */ /* 0x080fe20007fde0ff */
[----:B------:R-:W-:Y:S01]  /*1ab50*/  STL [R1+0xad0], R14 ;  /* 0x000ad00e01007387 */ /* 0x000fe20000100800 */
[----:B------:R-:W-:Y:S02]  /*1ab60*/  STL [R1+0xaa4], R13 ;  /* 0x000aa40d01007387 */ /* 0x000fe40000100800 */
[----:B------:R0:W-:Y:S02]  /*1ab70*/  STL [R1+0xea0], R0 ;  /* 0x000ea00001007387 */ /* 0x0001e40000100800 */
[----:B------:R-:W-:Y:S01]  /*1ab80*/  STL [R1+0xac8], R12 ;  /* 0x000ac80c01007387 */ /* 0x000fe20000100800 */
        /* <DEDUP_REMOVED lines=8> */
[----:B--2---:R-:W-:-:S03]  /*1ac10*/  IADD3 R0, P1, R0, R16, RZ ;  /* 0x0000001000007210 */ /* 0x004fc60007f3e0ff */
        /* <DEDUP_REMOVED lines=30> */
[----:B--2---:R-:W-:-:S05]  /*1ae00*/  IMAD.X R6, R6, 0x1, R0, P2 ;  /* 0x0000000106067824 */ /* 0x004fca00010e0600 */
[----:B------:R0:W-:Y:S04]  /*1ae10*/  STL [R1+0xab8], R6 ;  /* 0x000ab80601007387 */ /* 0x0001e80000100800 */
[----:B0-----:R-:W2:Y:S02]  /*1ae20*/  LDL.LU R6, [R1+0xe9c] ;  /* 0x000e9c0001067983 */ /* 0x001ea40000300800 */
[----:B--2---:R-:W-:-:S05]  /*1ae30*/  IADD3 R6, P2, R6, R16, RZ ;  /* 0x0000001006067210 */ /* 0x004fca0007f5e0ff */
[----:B------:R0:W-:Y:S04]  /*1ae40*/  STL [R1+0xa8c], R6 ;  /* 0x000a8c0601007387 */ /* 0x0001e80000100800 */
[----:B0-----:R-:W2:Y:S02]  /*1ae50*/  LDL.LU R6, [R1+0xe98] ;  /* 0x000e980001067983 */ /* 0x001ea40000300800 */
[----:B--2---:R-:W-:-:S05]  /*1ae60*/  IMAD.X R6, R6, 0x1, R0, P3 ;  /* 0x0000000106067824 */ /* 0x004fca00018e0600 */
[----:B------:R0:W-:Y:S04]  /*1ae70*/  STL [R1+0xab0], R6 ;  /* 0x000ab00601007387 */ /* 0x0001e80000100800 */
[----:B0-----:R-:W2:Y:S01]  /*1ae80*/  LDL.LU R6, [R1+0xe94] ;  /* 0x000e940001067983 */ /* 0x001ea20000300800 */
[--C-:B---3--:R-:W-:Y:S01]  /*1ae90*/  IMAD.X R8, R8, 0x1, R0.reuse, P4 ;  /* 0x0000000108087824 */ /* 0x108fe200020e0600 */
[-C--:B----4-:R-:W-:Y:S01]  /*1aea0*/  IADD3 R24, P4, R24, R16.reuse, RZ ;  /* 0x0000001018187210 */ /* 0x090fe20007f9e0ff */
        /* <DEDUP_REMOVED lines=18> */
[----:B------:R-:W-:Y:S01]  /*1afd0*/  IMAD.X R29, R29, 0x1, R0, P4 ;  /* 0x000000011d1d7824 */ /* 0x000fe200020e0600 */
[----:B------:R-:W-:-:S02]  /*1afe0*/  IADD3 R28, P4, R28, R16, RZ ;  /* 0x000000101c1c7210 */ /* 0x000fc40007f9e0ff */
[----:B--2---:R-:W-:-:S05]  /*1aff0*/  IADD3 R6, P3, R6, R16, RZ ;  /* 0x0000001006067210 */ /* 0x004fca0007f7e0ff */
[----:B------:R-:W-:Y:S01]  /*1b000*/  STL [R1+0xa84], R6 ;  /* 0x000a840601007387 */ /* 0x000fe20000100800 */
[----:B------:R-:W-:Y:S02]  /*1b010*/  STL [R1+0xaa8], R8 ;  /* 0x000aa80801007387 */ /* 0x000fe40000100800 */
[----:B------:R-:W-:Y:S02]  /*1b020*/  STL [R1+0xa7c], R24 ;  /* 0x000a7c1801007387 */ /* 0x000fe40000100800 */
[----:B------:R-:W-:Y:S01]  /*1b030*/  STL [R1+0xaa0], R25 ;  /* 0x000aa01901007387 */ /* 0x000fe20000100800 */
[----:B------:R-:W-:Y:S01]  /*1b040*/  STL [R1+0xa74], R26 ;  /* 0x000a741a01007387 */ /* 0x000fe20000100800 */
        /* <DEDUP_REMOVED lines=16> */
[----:B------:R-:W-:-:S02]  /*1b150*/  IMAD.X R13, R13, 0x1, R0, P3 ;  /* 0x000000010d0d7824 */ /* 0x000fc400018e0600 */
[----:B------:R-:W-:Y:S02]  /*1b160*/  STL [R1+0xa60], R19 ;  /* 0x000a601301007387 */ /* 0x000fe40000100800 */
[----:B------:R-:W-:Y:S01]  /*1b170*/  STL [R1+0xa34], R17 ;  /* 0x000a341101007387 */ /* 0x000fe20000100800 */
[----:B------:R-:W-:Y:S01]  /*1b180*/  IADD3 R12, P3, R12, R16, RZ ;  /* 0x000000100c0c7210 */ /* 0x000fe20007f7e0ff */
[----:B------:R-:W-:Y:S01]  /*1b190*/  STL [R1+0xa58], R18 ;  /* 0x000a581201007387 */ /* 0x000fe20000100800 */
[----:B------:R-:W-:Y:S02]  /*1b1a0*/  STL [R1+0xa2c], R14 ;  /* 0x000a2c0e01007387 */ /* 0x000fe40000100800 */
[----:B------:R-:W-:Y:S02]  /*1b1b0*/  STL [R1+0xa50], R13 ;  /* 0x000a500d01007387 */ /* 0x000fe40000100800 */
[----:B------:R0:W-:Y:S01]  /*1b1c0*/  STL [R1+0xe90], R16 ;  /* 0x000e901001007387 */ /* 0x0001e20000100800 */
        /* <DEDUP_REMOVED lines=9> */
[----:B--2---:R-:W-:-:S03]  /*1b260*/  IMAD.X R16, R16, 0x1, R0, P5 ;  /* 0x0000000110107824 */ /* 0x004fc600028e0600 */
        /* <DEDUP_REMOVED lines=1370> */
[----:B------:R-:W-:Y:S01]  /*20810*/  IMAD.X R18, R18, 0x1, R0, P3 ;  /* 0x0000000112127824 */ /* 0x000fe200018e0600 */
[----:B------:R-:W-:-:S02]  /*20820*/  IADD3 R14, P3, R14, UR8, RZ ;  /* 0x000000080e0e7c10 */ /* 0x000fc4000ff7e0ff */
[----:B--2---:R-:W-:-:S05]  /*20830*/  IADD3 R6, P4, R6, R16, RZ ;  /* 0x0000001006067210 */ /* 0x004fca0007f9e0ff */
[----:B------:R-:W-:Y:S01]  /*20840*/  STL [R1+0xc80], R6 ;  /* 0x000c800601007387 */ /* 0x000fe20000100800 */
[----:B------:R0:W-:Y:S02]  /*20850*/  STL [R1+0xc30], R8 ;  /* 0x000c300801007387 */ /* 0x0001e40000100800 */
        /* <DEDUP_REMOVED lines=22> */
[----:B------:R-:W-:Y:S01]  /*209c0*/  STL [R1+0xc9c], R18 ;  /* 0x000c9c1201007387 */ /* 0x000fe20000100800 */
[----:B------:R-:W-:Y:S02]  /*209d0*/  STL [R1+0xcd8], R14 ;  /* 0x000cd80e01007387 */ /* 0x000fe40000100800 */
[----:B------:R-:W-:Y:S02]  /*209e0*/  STL [R1+0xca4], R13 ;  /* 0x000ca40d01007387 */ /* 0x000fe40000100800 */
[----:B0-----:R-:W2:Y:S01]  /*209f0*/  LDL.LU R8, [R1+0xcf4] ;  /* 0x000cf40001087983 */ /* 0x001ea20000300800 */
[----:B------:R-:W-:Y:S01]  /*20a00*/  IADD3 R12, P4, R12, UR8, RZ ;  /* 0x000000080c0c7c10 */ /* 0x000fe2000ff9e0ff */
[----:B------:R-:W-:-:S04]  /*20a10*/  IMAD.X R29, R29, 0x1, R0, P5 ;  /* 0x000000011d1d7824 */ /* 0x000fc800028e0600 */
[----:B------:R-:W-:Y:S04]  /*20a20*/  STL [R1+0xcd0], R12 ;  /* 0x000cd00c01007387 */ /* 0x000fe80000100800 */
[----:B--2---:R0:W-:Y:S01]  /*20a30*/  STL [R1+0xda8], R8 ;  /* 0x000da80801007387 */ /* 0x0041e20000100800 */
[----:B------:R-:W-:Y:S03]  /*20a40*/  STL [R1+0xc90], R29 ;  /* 0x000c901d01007387 */ /* 0x000fe60000100800 */
[----:B0-----:R-:W2:Y:S01]  /*20a50*/  LDL.LU R8, [R1+0xcbc] ;  /* 0x000cbc0001087983 */ /* 0x001ea20000300800 */
[----:B------:R-:W-:-:S05]  /*20a60*/  IADD3 R28, P5, R28, UR8, RZ ;  /* 0x000000081c1c7c10 */ /* 0x000fca000ffbe0ff */
[----:B------:R-:W-:Y:S04]  /*20a70*/  STL [R1+0xce4], R28 ;  /* 0x000ce41c01007387 */ /* 0x000fe80000100800 */
[----:B--2---:R0:W-:Y:S04]  /*20a80*/  STL [R1+0xdac], R8 ;  /* 0x000dac0801007387 */ /* 0x0041e80000100800 */
[----:B0-----:R-:W2:Y:S04]  /*20a90*/  LDL.LU R8, [R1+0xcec] ;  /* 0x000cec0001087983 */ /* 0x001ea80000300800 */
[----:B--2---:R0:W-:Y:S04]  /*20aa0*/  STL [R1+0xdb0], R8 ;  /* 0x000db00801007387 */ /* 0x0041e80000100800 */
[----:B0-----:R-:W2:Y:S01]  /*20ab0*/  LDL.LU R8, [R1+0xcb4] ;  /* 0x000cb40001087983 */ /* 0x001ea20000300800 */
[----:B------:R-:W3:Y:S02]  /*20ac0*/  LDL.LU R6, [R1+0xcc4] ;  /* 0x000cc40001067983 */ /* 0x000ee40000300800 */
[----:B------:R-:W4:Y:S02]  /*20ad0*/  LDL.LU R5, [R1+0xcfc] ;  /* 0x000cfc0001057983 */ /* 0x000f240000300800 */
        /* <DEDUP_REMOVED lines=24> */
[----:B------:R-:W3:Y:S02]  /*20c60*/  LDL.LU R18, [R1+0xd08] ;  /* 0x000d080001127983 */ /* 0x000ee40000300800 */
[----:B--2---:R-:W-:-:S05]  /*20c70*/  IMAD.X R8, R8, 0x1, R0, P6 ;  /* 0x0000000108087824 */ /* 0x004fca00030e0600 */
[----:B------:R0:W-:Y:S04]  /*20c80*/  STL [R1+0xcb4], R8 ;  /* 0x000cb40801007387 */ /* 0x0001e80000100800 */
[----:B0-----:R-:W2:Y:S02]  /*20c90*/  LDL.LU R8, [R1+0xdb0] ;  /* 0x000db00001087983 */ /* 0x001ea40000300800 */
[----:B--2---:R-:W-:-:S05]  /*20ca0*/  IADD3 R8, P6, R8, UR8, RZ ;  /* 0x0000000808087c10 */ /* 0x004fca000ffde0ff */
[----:B------:R0:W-:Y:S04]  /*20cb0*/  STL [R1+0xcec], R8 ;  /* 0x000cec0801007387 */ /* 0x0001e80000100800 */
[----:B0-----:R-:W2:Y:S02]  /*20cc0*/  LDL.LU R8, [R1+0xdac] ;  /* 0x000dac0001087983 */ /* 0x001ea40000300800 */
[----:B--2---:R-:W-:-:S05]  /*20cd0*/  IMAD.X R8, R8, 0x1, R0, P1 ;  /* 0x0000000108087824 */ /* 0x004fca00008e0600 */
[----:B------:R0:W-:Y:S04]  /*20ce0*/  STL [R1+0xcbc], R8 ;  /* 0x000cbc0801007387 */ /* 0x0001e80000100800 */
[----:B0-----:R-:W2:Y:S01]  /*20cf0*/  LDL.LU R8, [R1+0xda8] ;  /* 0x000da80001087983 */ /* 0x001ea20000300800 */
[----:B---3--:R-:W-:Y:S01]  /*20d00*/  IMAD.X R6, R6, 0x1, R0, P2 ;  /* 0x0000000106067824 */ /* 0x008fe200010e0600 */
[----:B----4-:R-:W-:Y:S02]  /*20d10*/  IADD3 R5, P2, R5, UR8, RZ ;  /* 0x0000000805057c10 */ /* 0x010fe4000ff5e0ff */
[----:B------:R-:W-:Y:S01]  /*20d20*/  IADD3.X R4, R4, UR5, RZ, P3, !PT ;  /* 0x0000000504047c10 */ /* 0x000fe20009ffe4ff */
[----:B------:R-:W-:Y:S01]  /*20d30*/  IADD3 R3, P3, R3, UR8, RZ ;  /* 0x0000000803037c10 */ /* 0x000fe2000ff7e0ff */
[----:B------:R-:W-:Y:S01]  /*20d40*/  IADD3.X R2, R2, UR5, RZ, P4, !PT ;  /* 0x0000000502027c10 */ /* 0x000fe2000a7fe4ff */
[----:B------:R-:W-:Y:S01]  /*20d50*/  IADD3 R19, P4, R19, UR8, RZ ;  /* 0x0000000813137c10 */ /* 0x000fe2000ff9e0ff */
[----:B------:R-:W-:Y:S01]  /*20d60*/  IADD3.X R15, R15, UR5, RZ, P5, !PT ;  /* 0x000000050f0f7c10 */ /* 0x000fe2000affe4ff */
[----:B------:R-:W-:Y:S01]  /*20d70*/  IADD3 R14, P5, R14, UR8, RZ ;  /* 0x000000080e0e7c10 */ /* 0x000fe2000ffbe0ff */
[----:B------:R-:W-:Y:S01]  /*20d80*/  IADD3.X R13, R13, UR5, RZ, P6, !PT ;  /* 0x000000050d0d7c10 */ /* 0x000fe2000b7fe4ff */
[----:B------:R-:W-:Y:S01]  /*20d90*/  IADD3 R12, P6, R12, UR8, RZ ;  /* 0x000000080c0c7c10 */ /* 0x000fe2000ffde0ff */
[----:B--2---:R-:W-:-:S05]  /*20da0*/  IADD3 R8, P1, R8, UR8, RZ ;  /* 0x0000000808087c10 */ /* 0x004fca000ff3e0ff */
[----:B------:R0:W-:Y:S04]  /*20db0*/  STL [R1+0xcf4], R8 ;  /* 0x000cf40801007387 */ /* 0x0001e80000100800 */
[----:B0-----:R0:W5:Y:S01]  /*20dc0*/  LDL.LU R8, [R1+0xda4] ;  /* 0x000da40001087983 */ /* 0x0011620000300800 */
[----:B------:R1:W-:Y:S03]  /*20dd0*/  STL [R1+0xcc4], R6 ;  /* 0x000cc40601007387 */ /* 0x0003e60000100800 */
[----:B-1----:R0:W5:Y:S01]  /*20de0*/  LDL.LU R6, [R1+0xda0] ;  /* 0x000da00001067983 */ /* 0x0021620000300800 */
[----:B------:R1:W-:Y:S03]  /*20df0*/  STL [R1+0xcfc], R5 ;  /* 0x000cfc0501007387 */ /* 0x0003e60000100800 */
[----:B-1----:R-:W2:Y:S01]  /*20e00*/  LDL.LU R5, [R1+0xd9c] ;  /* 0x000d9c0001057983 */ /* 0x002ea20000300800 */
[----:B------:R1:W-:Y:S03]  /*20e10*/  STL [R1+0xcd4], R4 ;  /* 0x000cd40401007387 */ /* 0x0003e60000100800 */
[----:B-1----:R-:W3:Y:S01]  /*20e20*/  LDL.LU R4, [R1+0xd98] ;  /* 0x000d980001047983 */ /* 0x002ee20000300800 */
[----:B------:R1:W-:Y:S01]  /*20e30*/  STL [R1+0xd04], R3 ;  /* 0x000d040301007387 */ /* 0x0003e20000100800 */
[----:B------:R-:W-:-:S02]  /*20e40*/  IADD3.X R29, R29, UR5, RZ, P1, !PT ;  /* 0x000000051d1d7c10 */ /* 0x000fc40008ffe4ff */
[----:B-1----:R-:W4:Y:S01]  /*20e50*/  LDL.LU R3, [R1+0xd94] ;  /* 0x000d940001037983 */ /* 0x002f220000300800 */
[----:B------:R1:W-:Y:S01]  /*20e60*/  STL [R1+0xccc], R2 ;  /* 0x000ccc0201007387 */ /* 0x0003e20000100800 */
[----:B------:R-:W-:Y:S02]  /*20e70*/  IADD3 R28, P1, R28, UR8, RZ ;  /* 0x000000081c1c7c10 */ /* 0x000fe4000ff3e0ff */
[----:B-1----:R-:W2:Y:S01]  /*20e80*/  LDL.LU R2, [R1+0xd90] ;  /* 0x000d900001027983 */ /* 0x002ea20000300800 */
[----:B------:R1:W-:Y:S03]  /*20e90*/  STL [R1+0xd0c], R19 ;  /* 0x000d0c1301007387 */ /* 0x0003e60000100800 */
[----:B-1----:R0:W5:Y:S01]  /*20ea0*/  LDL.LU R19, [R1+0xd8c] ;  /* 0x000d8c0001137983 */ /* 0x0021620000300800 */
        /* <DEDUP_REMOVED lines=11> */
[----:B-1----:R-:W4:Y:S01]  /*20f60*/  LDL.LU R28, [R1+0xd74] ;  /* 0x000d7400011c7983 */ /* 0x002f220000300800 */
[----:B------:R-:W-:Y:S01]  /*20f70*/  IADD3.X R24, R24, UR5, RZ, P2, !PT ;  /* 0x0000000518187c10 */ /* 0x000fe200097fe4ff */
[----:B------:R-:W-:Y:S01]  /*20f80*/  IADD3 R25, P2, R25, UR8, RZ ;  /* 0x0000000819197c10 */ /* 0x000fe2000ff5e0ff */
[----:B------:R-:W-:Y:S01]  /*20f90*/  IADD3.X R26, R26, UR5, RZ, P3, !PT ;  /* 0x000000051a1a7c10 */ /* 0x000fe20009ffe4ff */
[----:B------:R-:W-:Y:S01]  /*20fa0*/  IADD3 R27, P3, R27, UR8, RZ ;  /* 0x000000081b1b7c10 */ /* 0x000fe2000ff7e0ff */
[----:B------:R-:W-:Y:S01]  /*20fb0*/  IADD3.X R7, R7, UR5, RZ, P4, !PT ;  /* 0x0000000507077c10 */ /* 0x000fe2000a7fe4ff */
[----:B------:R-:W-:Y:S01]  /*20fc0*/  STL [R1+0x4d0], R24 ;  /* 0x0004d01801007387 */ /* 0x000fe20000100800 */
[----:B------:R-:W-:Y:S01]  /*20fd0*/  IADD3 R9, P4, R9, UR8, RZ ;  /* 0x0000000809097c10 */ /* 0x000fe2000ff9e0ff */
[----:B------:R-:W-:Y:S01]  /*20fe0*/  STL [R1+0xd28], R25 ;  /* 0x000d281901007387 */ /* 0x000fe20000100800 */
        /* <DEDUP_REMOVED lines=10> */
[----:B------:R-:W-:Y:S01]  /*21090*/  IADD3.X R23, R23, UR5, RZ, P2, !PT ;  /* 0x0000000517177c10 */ /* 0x000fe200097fe4ff */
[----:B------:R3:W-:Y:S01]  /*210a0*/  STL [R1+0xd1c], R11 ;  /* 0x000d1c0b01007387 */ /* 0x0007e20000100800 */
[----:B------:R-:W-:Y:S01]  /*210b0*/  IADD3.X R16, R16, UR5, RZ, P3, !PT ;  /* 0x0000000510107c10 */ /* 0x000fe20009ffe4ff */
[----:B------:R-:W-:Y:S01]  /*210c0*/  STL [R1+0xce0], R20 ;  /* 0x000ce01401007387 */ /* 0x000fe20000100800 */
[----:B------:R-:W-:Y:S02]  /*210d0*/  STL [R1+0xd18], R21 ;  /* 0x000d181501007387 */ /* 0x000fe40000100800 */
[----:B------:R-:W-:Y:S02]  /*210e0*/  STL [R1+0xce8], R22 ;  /* 0x000ce81601007387 */ /* 0x000fe40000100800 */
[----:B------:R-:W-:Y:S01]  /*210f0*/  STL [R1+0xcf0], R23 ;  /* 0x000cf01701007387 */ /* 0x000fe20000100800 */
[----:B------:R-:W-:Y:S01]  /*21100*/  STL [R1+0xcf8], R16 ;  /* 0x000cf81001007387 */ /* 0x000fe20000100800 */
[----:B------:R-:W-:-:S02]  /*21110*/  IADD3.X R17, R17, UR5, RZ, P4, !PT ;  /* 0x0000000511117c10 */ /* 0x000fc4000a7fe4ff */
[----:B------:R-:W-:Y:S01]  /*21120*/  IADD3.X R18, R18, UR5, RZ, P5, !PT ;  /* 0x0000000512127c10 */ /* 0x000fe2000affe4ff */
[----:B---3--:R-:W-:Y:S02]  /*21130*/  IMAD.MOV.U32 R11, RZ, RZ, R4 ;  /* 0x000000ffff0b7224 */ /* 0x008fe400078e0004 */
[----:B--2---:R-:W-:Y:S02]  /*21140*/  IMAD.MOV.U32 R10, RZ, RZ, R2 ;  /* 0x000000ffff0a7224 */ /* 0x004fe400078e0002 */
[----:B----4-:R-:W-:Y:S02]  /*21150*/  IMAD.MOV.U32 R2, RZ, RZ, R3 ;  /* 0x000000ffff027224 */ /* 0x010fe400078e0003 */
[----:B------:R-:W-:Y:S01]  /*21160*/  IMAD.MOV.U32 R3, RZ, RZ, R5 ;  /* 0x000000ffff037224 */ /* 0x000fe200078e0005 */
[----:B------:R-:W-:-:S05]  /*21170*/  IADD3.X R28, R28, UR5, RZ, P6, !PT ;  /* 0x000000051c1c7c10 */ /* 0x000fca000b7fe4ff */
[----:B------:R1:W-:Y:S01]  /*21180*/  STL [R1+0xd10], R28 ;  /* 0x000d101c01007387 */ /* 0x0003e20000100800 */
[----:B------:R0:W-:Y:S02]  /*21190*/  STL [R1+0xd00], R17 ;  /* 0x000d001101007387 */ /* 0x0001e40000100800 */
[----:B------:R0:W-:Y:S01]  /*211a0*/  STL [R1+0xd08], R18 ;  /* 0x000d081201007387 */ /* 0x0001e20000100800 */
[----:B-1----:R-:W1:Y:S01]  /*211b0*/  S2R R28, SR_TID.X ;  /* 0x00000000001c7919 */ /* 0x002e620000002100 */
[----:B------:R0:W-:Y:S02]  /*211c0*/  STL.64 [R1+0x1f8], R2 ;  /* 0x0001f80201007387 */ /* 0x0001e40000100a00 */
[----:B------:R0:W-:Y:S01]  /*211d0*/  STL.64 [R1+0x200], R10 ;  /* 0x0002000a01007387 */ /* 0x0001e20000100a00 */
[----:B-1----:R-:W-:-:S05]  /*211e0*/  LOP3.LUT R28, R28, 0xff, RZ, 0xc0, !PT ;  /* 0x000000ff1c1c7812 */ /* 0x002fca00078ec0ff */
[----:B------:R-:W-:Y:S01]  /*211f0*/  IMAD.SHL.U32 R28, R28, 0x2, RZ ;  /* 0x000000021c1c7824 */ /* 0x000fe200078e00ff */
[----:B0-----:R-:W-:Y:S01]  /*21200*/  @!P0 CALL.REL.NOINC `(.L_x_2) ;  /* 0x0000001000008944 */ /* 0x001fe20003c00000 */
[----:B------:R-:W-:Y:S05]  /*21210*/  BRA `(.L_x_3) ;  /* 0xfffe489000007947 */ /* 0x000fea000383ffff */
.L_x_2:
[----:B------:R-:W2:Y:S04]  /*21220*/  LDL.LU R7, [R1+0x128] ;  /* 0x0001280001077983 */ /* 0x000ea80000300800 */
[----:B--2---:R0:W-:Y:S04]  /*21230*/  STL [R1+0xdc0], R7 ;  /* 0x000dc00701007387 */ /* 0x0041e80000100800 */
[----:B0-----:R-:W2:Y:S04]  /*21240*/  LDL.LU R7, [R1+0xe0] ;  /* 0x0000e00001077983 */ /* 0x001ea80000300800 */
        /* <DEDUP_REMOVED lines=12> */
[----:B--2---:R0:W-:Y:S02]  /*21310*/  STL [R1+0xdf8], R7 ;  /* 0x000df80701007387 */ /* 0x0041e40000100800 */
[----:B0----5:R-:W-:-:S02]  /*21320*/  IMAD.MOV.U32 R7, RZ, RZ, R6 ;  /* 0x000000ffff077224 */ /* 0x021fc400078e0006 */
        /* <DEDUP_REMOVED lines=18> */
[----:B------:R-:W2:Y:S01]  /*21450*/  LDL.LU R5, [R1+0x138] ;  /* 0x0001380001057983 */ /* 0x000ea20000300800 */
[----:B0-----:R-:W-:-:S03]  /*21460*/  IMAD.MOV.U32 R6, RZ, RZ, R8 ;  /* 0x000000ffff067224 */ /* 0x001fc600078e0008 */
[----:B--2---:R0:W-:Y:S04]  /*21470*/  STL [R1+0xdb8], R5 ;  /* 0x000db80501007387 */ /* 0x0041e80000100800 */
[----:B0-----:R-:W2:Y:S04]  /*21480*/  LDL.LU R5, [R1+0xdc] ;  /* 0x0000dc0001057983 */ /* 0x001ea80000300800 */
[----:B------:R-:W3:Y:S04]  /*21490*/  LDL.LU R4, [R1+0x148] ;  /* 0x0001480001047983 */ /* 0x000ee80000300800 */
[----:B---3--:R0:W-:Y:S04]  /*214a0*/  STL [R1+0xdb4], R4 ;  /* 0x000db40401007387 */ /* 0x0081e80000100800 */
[----:B0-----:R-:W3:Y:S04]  /*214b0*/  LDL.LU R4, [R1+0x13c] ;  /* 0x00013c0001047983 */ /* 0x001ee80000300800 */
[----:B------:R-:W4:Y:S04]  /*214c0*/  LDL.LU R11, [R1+0x120] ;  /* 0x00012000010b7983 */ /* 0x000f280000300800 */
[----:B----4-:R0:W-:Y:S04]  /*214d0*/  STL [R1+0xdb0], R11 ;  /* 0x000db00b01007387 */ /* 0x0101e80000100800 */
[----:B0-----:R-:W4:Y:S04]  /*214e0*/  LDL.LU R11, [R1+0x14c] ;  /* 0x00014c00010b7983 */ /* 0x001f280000300800 */
[----:B------:R-:W2:Y:S04]  /*214f0*/  LDL.LU R10, [R1+0xd0] ;  /* 0x0000d000010a7983 */ /* 0x000ea80000300800 */
[----:B--2---:R0:W-:Y:S04]  /*21500*/  STL [R1+0xdac], R10 ;  /* 0x000dac0a01007387 */ /* 0x0041e80000100800 */
[----:B0-----:R-:W2:Y:S04]  /*21510*/  LDL.LU R10, [R1+0x124] ;  /* 0x00012400010a7983 */ /* 0x001ea80000300800 */
[----:B------:R-:W2:Y:S04]  /*21520*/  LDL.LU R9, [R1+0x130] ;  /* 0x0001300001097983 */ /* 0x000ea80000300800 */
[----:B--2---:R0:W-:Y:S04]  /*21530*/  STL [R1+0xda8], R9 ;  /* 0x000da80901007387 */ /* 0x0041e80000100800 */
[----:B0-----:R-:W2:Y:S04]  /*21540*/  LDL.LU R9, [R1+0xd4] ;  /* 0x0000d40001097983 */ /* 0x001ea80000300800 */
[----:B------:R0:W-:Y:S04]  /*21550*/  STL [R1+0xda0], R15 ;  /* 0x000da00f01007387 */ /* 0x0001e80000100800 */
[----:B0-----:R-:W2:Y:S04]  /*21560*/  LDL.LU R15, [R1+0x144] ;  /* 0x00014400010f7983 */ /* 0x001ea80000300800 */
[----:B--2---:R0:W-:Y:S04]  /*21570*/  STL [R1+0xda4], R15 ;  /* 0x000da40f01007387 */ /* 0x0041e80000100800 */
[----:B0-----:R-:W2:Y:S04]  /*21580*/  LDL.LU R15, [R1+0x134] ;  /* 0x00013400010f7983 */ /* 0x001ea80000300800 */
[----:B------:R-:W2:Y:S04]  /*21590*/  LDL.LU R8, [R1+0x140] ;  /* 0x0001400001087983 */ /* 0x000ea80000300800 */
[----:B------:R0:W-:Y:S04]  /*215a0*/  STL [R1+0xd9c], R14 ;  /* 0x000d9c0e01007387 */ /* 0x0001e80000100800 */
[----:B0-----:R-:W2:Y:S04]  /*215b0*/  LDL.LU R14, [R1+0x15c] ;  /* 0x00015c00010e7983 */ /* 0x001ea80000300800 */
[----:B------:R0:W-:Y:S04]  /*215c0*/  STL [R1+0xd98], R13 ;  /* 0x000d980d01007387 */ /* 0x0001e80000100800 */
[----:B0-----:R-:W2:Y:S04]  /*215d0*/  LDL.LU R13, [R1+0x16c] ;  /* 0x00016c00010d7983 */ /* 0x001ea80000300800 */
[----:B------:R0:W-:Y:S04]  /*215e0*/  STL [R1+0xd94], R12 ;  /* 0x000d940c01007387 */ /* 0x0001e80000100800 */
[----:B0-----:R-:W2:Y:S04]  /*215f0*/  LDL.LU R12, [R1+0x17c] ;  /* 0x00017c00010c7983 */ /* 0x001ea80000300800 */
[----:B------:R0:W-:Y:S04]  /*21600*/  STL [R1+0xd90], R19 ;  /* 0x000d901301007387 */ /* 0x0001e80000100800 */
[----:B0-----:R-:W2:Y:S04]  /*21610*/  LDL.LU R19, [R1+0x18c] ;  /* 0x00018c0001137983 */ /* 0x001ea80000300800 */
[----:B------:R-:W2:Y:S04]  /*21620*/  LDL.LU R18, [R1+0x160] ;  /* 0x0001600001127983 */ /* 0x000ea80000300800 */
[----:B--2---:R0:W-:Y:S04]  /*21630*/  STL [R1+0xd8c], R18 ;  /* 0x000d8c1201007387 */ /* 0x0041e80000100800 */
        /* <DEDUP_REMOVED lines=16> */
[----:B------:R-:W2:Y:S01]  /*21740*/  LDL.LU R29, [R1+0x1cc] ;  /* 0x0001cc00011d7983 */ /* 0x000ea20000300800 */
[----:B------:R-:W-:-:S03]  /*21750*/  F2FP.PACK_AB R7, R6, R7 ;  /* 0x000000070607723e */ /* 0x000fc600000000ff */
[----:B--2---:R0:W-:Y:S04]  /*21760*/  STL [R1+0xd74], R29 ;  /* 0x000d741d01007387 */ /* 0x0041e80000100800 */
[----:B0-----:R-:W2:Y:S04]  /*21770*/  LDL.LU R29, [R1+0x1bc] ;  /* 0x0001bc00011d7983 */ /* 0x001ea80000300800 */
[----:B------:R-:W2:Y:S04]  /*21780*/  LDL.LU R20, [R1+0x1c8] ;  /* 0x0001c80001147983 */ /* 0x000ea80000300800 */
        /* <DEDUP_REMOVED lines=9> */
[----:B------:R0:W-:Y:S04]  /*21820*/  STL [R1+0x1c], R7 ;  /* 0x00001c0701007387 */ /* 0x0001e80000100800 */
[----:B0-----:R-:W2:Y:S02]  /*21830*/  LDL.LU R7, [R1+0xdf8] ;  /* 0x000df80001077983 */ /* 0x001ea40000300800 */
[----:B--2---:R-:W-:-:S02]  /*21840*/  F2FP.PACK_AB R7, R6, R7 ;  /* 0x000000070607723e */ /* 0x004fc400000000ff */
        /* <DEDUP_REMOVED lines=25> */
[----:B------:R0:W-:Y:S04]  /*219e0*/  STL [R1], R7 ;  /* 0x0000000701007387 */ /* 0x0001e80000100800 */
[----:B0-----:R-:W2:Y:S02]  /*219f0*/  LDL.LU R7, [R1+0xdc0] ;  /* 0x000dc00001077983 */ /* 0x001ea40000300800 */
[----:B--2---:R-:W-:-:S02]  /*21a00*/  F2FP.PACK_AB R7, R6, R7 ;  /* 0x000000070607723e */ /* 0x004fc400000000ff */
[----:B------:R-:W2:Y:S02]  /*21a10*/  LDL.LU R6, [R1+0xdbc] ;  /* 0x000dbc0001067983 */ /* 0x000ea40000300800 */
[----:B--2---:R-:W-:Y:S02]  /*21a20*/  F2FP.PACK_AB R6, R5, R6 ;  /* 0x000000060506723e */ /* 0x004fe400000000ff */
[----:B------:R-:W3:Y:S02]  /*21a30*/  LDL.LU R5, [R1+0xdb8] ;  /* 0x000db80001057983 */ /* 0x000ee40000300800 */
[----:B---3--:R-:W-:Y:S02]  /*21a40*/  F2FP.PACK_AB R5, R4, R5 ;  /* 0x000000050405723e */ /* 0x008fe400000000ff */
[----:B------:R-:W4:Y:S02]  /*21a50*/  LDL.LU R4, [R1+0xdb4] ;  /* 0x000db40001047983 */ /* 0x000f240000300800 */
[----:B----4-:R-:W-:-:S02]  /*21a60*/  F2FP.PACK_AB R4, R11, R4 ;  /* 0x000000040b04723e */ /* 0x010fc400000000ff */
[----:B------:R-:W2:Y:S02]  /*21a70*/  LDL.LU R11, [R1+0xdb0] ;  /* 0x000db000010b7983 */ /* 0x000ea40000300800 */
[----:B--2---:R-:W-:Y:S02]  /*21a80*/  F2FP.PACK_AB R11, R10, R11 ;  /* 0x0000000b0a0b723e */ /* 0x004fe400000000ff */
[----:B------:R-:W2:Y:S02]  /*21a90*/  LDL.LU R10, [R1+0xdac] ;  /* 0x000dac00010a7983 */ /* 0x000ea40000300800 */
[----:B--2---:R-:W-:Y:S02]  /*21aa0*/  F2FP.PACK_AB R10, R9, R10 ;  /* 0x0000000a090a723e */ /* 0x004fe400000000ff */
[----:B------:R-:W2:Y:S02]  /*21ab0*/  LDL.LU R9, [R1+0xda8] ;  /* 0x000da80001097983 */ /* 0x000ea40000300800 */
[----:B--2---:R-:W-:-:S02]  /*21ac0*/  F2FP.PACK_AB R9, R15, R9 ;  /* 0x000000090f09723e */ /* 0x004fc400000000ff */
        /* <DEDUP_REMOVED lines=24> */
[----:B------:R-:W2:Y:S01]  /*21c50*/  LDL.LU R29, [R1+0xd74] ;  /* 0x000d7400011d7983 */ /* 0x000ea20000300800 */
[----:B------:R-:W-:Y:S02]  /*21c60*/  F2FP.PACK_AB R27, R28, R27 ;  /* 0x0000001b1c1b723e */ /* 0x000fe400000000ff */
[----:B------:R-:W-:Y:S02]  /*21c70*/  F2FP.PACK_AB R26, R0, R26 ;  /* 0x0000001a001a723e */ /* 0x000fe400000000ff */
[----:B------:R-:W-:Y:S02]  /*21c80*/  F2FP.PACK_AB R25, R3, R25 ;  /* 0x000000190319723e */ /* 0x000fe400000000ff */
[----:B------:R-:W-:Y:S02]  /*21c90*/  F2FP.PACK_AB R24, R2, R24 ;  /* 0x000000180218723e */ /* 0x000fe400000000ff */
[----:B--2---:R-:W-:Y:S02]  /*21ca0*/  F2FP.PACK_AB R20, R29, R20 ;  /* 0x000000141d14723e */ /* 0x004fe400000000ff */
.L_x_1:
[----:B0-----:R-:W2:Y:S04]  /*21cb0*/  LDL.LU R0, [R1+0xd64] ;  /* 0x000d640001007983 */ /* 0x001ea80000300800 */
[----:B------:R-:W0:Y:S02]  /*21cc0*/  S2R R28, SR_TID.X ;  /* 0x00000000001c7919 */ /* 0x000e240000002100 */
[----:B0-----:R-:W-:-:S02]  /*21cd0*/  IMAD.SHL.U32 R3, R28, 0x8, RZ ;  /* 0x000000081c037824 */ /* 0x001fc400078e00ff */
[C---:B------:R-:W-:Y:S02]  /*21ce0*/  IMAD.SHL.U32 R2, R28.reuse, 0x20, RZ ;  /* 0x000000201c027824 */ /* 0x040fe400078e00ff */
[C---:B------:R-:W-:Y:S01]  /*21cf0*/  IMAD.SHL.U32 R29, R28.reuse, 0x4, RZ ;  /* 0x000000041c1d7824 */ /* 0x040fe200078e00ff */
[----:B------:R-:W-:Y:S01]  /*21d00*/  LOP3.LUT R3, R3, 0x700, RZ, 0xc0, !PT ;  /* 0x0000070003037812 */ /* 0x000fe200078ec0ff */
[----:B------:R-:W-:Y:S01]  /*21d10*/  IMAD.SHL.U32 R28, R28, 0x800, RZ ;  /* 0x000008001c1c7824 */ /* 0x000fe200078e00ff */
[----:B------:R-:W-:Y:S01]  /*21d20*/  BAR.SYNC.DEFER_BLOCKING 0x0 ;  /* 0x0000000000007b1d */ /* 0x000fe20000010000 */
[----:B--2---:R-:W-:-:S04]  /*21d30*/  LOP3.LUT R0, R0, 0x3000, RZ, 0xc0, !PT ;  /* 0x0000300000007812 */ /* 0x004fc800078ec0ff */
[----:B------:R-:W-:Y:S02]  /*21d40*/  LOP3.LUT R2, R0, 0x60, R2, 0xf8, !PT ;  /* 0x0000006000027812 */ /* 0x000fe400078ef802 */
[----:B------:R-:W-:Y:S02]  /*21d50*/  LOP3.LUT R0, R3, 0x70, R29, 0xf8, !PT ;  /* 0x0000007003007812 */ /* 0x000fe400078ef81d */
[----:B------:R-:W0:Y:S01]  /*21d60*/  S2R R29, SR_TID.X ;  /* 0x00000000001d7919 */ /* 0x000e220000002100 */
[----:B------:R-:W-:Y:S02]  /*21d70*/  LOP3.LUT R3, R28, 0x3000, RZ, 0xc0, !PT ;  /* 0x000030001c037812 */ /* 0x000fe400078ec0ff */
[----:B------:R-:W-:-:S05]  /*21d80*/  LOP3.LUT R0, R2, R0, RZ, 0x3c, !PT ;  /* 0x0000000002007212 */ /* 0x000fca00078e3cff */
[----:B------:R-:W-:Y:S04]  /*21d90*/  STS.128 [R0], R24 ;  /* 0x0000001800007388 */ /* 0x000fe80000000c00 */
[----:B------:R1:W-:Y:S04]  /*21da0*/  STS.128 [R0+0x80], R20 ;  /* 0x0000801400007388 */ /* 0x0003e80000000c00 */
[----:B------:R-:W-:Y:S04]  /*21db0*/  STS.128 [R0+0x800], R16 ;  /* 0x0008001000007388 */ /* 0x000fe80000000c00 */
[----:B------:R-:W-:Y:S01]  /*21dc0*/  STS.128 [R0+0x880], R12 ;  /* 0x0008800c00007388 */ /* 0x000fe20000000c00 */
[----:B0-----:R-:W-:-:S03]  /*21dd0*/  LOP3.LUT R29, R29, 0xff, RZ, 0xc0, !PT ;  /* 0x000000ff1d1d7812 */ /* 0x001fc600078ec0ff */
[----:B-1----:R-:W2:Y:S02]  /*21de0*/  LDL.LU R20, [R1+0x10] ;  /* 0x0000100001147983 */ /* 0x002ea40000300800 */
[----:B------:R-:W-:Y:S02]  /*21df0*/  IMAD R2, R29, 0x10, R3 ;  /* 0x000000101d027824 */ /* 0x000fe400078e0203 */
[----:B------:R-:W-:Y:S06]  /*21e00*/  BAR.SYNC.DEFER_BLOCKING 0x0 ;  /* 0x0000000000007b1d */ /* 0x000fec0000010000 */
[----:B------:R-:W2:Y:S01]  /*21e10*/  LDL.LU R21, [R1+0x14] ;  /* 0x0000140001157983 */ /* 0x000ea20000300800 */
[----:B------:R-:W-:-:S03]  /*21e20*/  LOP3.LUT R27, R2, 0x40, RZ, 0x3c, !PT ;  /* 0x00000040021b7812 */ /* 0x000fc600078e3cff */
[----:B------:R-:W2:Y:S01]  /*21e30*/  LDL.LU R22, [R1+0x18] ;  /* 0x0000180001167983 */ /* 0x000ea20000300800 */
[----:B------:R-:W-:-:S03]  /*21e40*/  LOP3.LUT R3, R2, 0x20, RZ, 0x3c, !PT ;  /* 0x0000002002037812 */ /* 0x000fc600078e3cff */
[----:B------:R-:W2:Y:S04]  /*21e50*/  LDL.LU R23, [R1+0x1c] ;  /* 0x00001c0001177983 */ /* 0x000ea80000300800 */
[----:B------:R-:W0:Y:S04]  /*21e60*/  LDS.128 R16, [R2] ;  /* 0x0000000002107984 */ /* 0x000e280000000c00 */
[----:B------:R-:W-:Y:S04]  /*21e70*/  LDS.128 R12, [R3] ;  /* 0x00000000030c7984 */ /* 0x000fe80000000c00 */
[----:B0-----:R-:W-:Y:S04]  /*21e80*/  STL.64 [R1+0x30], R16 ;  /* 0x0000301001007387 */ /* 0x001fe80000100a00 */
[----:B------:R-:W-:Y:S04]  /*21e90*/  STL.64 [R1+0x38], R18 ;  /* 0x0000381201007387 */ /* 0x000fe80000100a00 */
[----:B------:R-:W0:Y:S04]  /*21ea0*/  LDS.128 R16, [R27] ;  /* 0x000000001b107984 */ /* 0x000e280000000c00 */
[----:B0-----:R0:W-:Y:S04]  /*21eb0*/  STL.64 [R1+0xd98], R16 ;  /* 0x000d981001007387 */ /* 0x0011e80000100a00 */
[----:B------:R-:W-:Y:S04]  /*21ec0*/  STL.64 [R1+0x20], R12 ;  /* 0x0000200c01007387 */ /* 0x000fe80000100a00 */
[----:B------:R-:W-:Y:S01]  /*21ed0*/  STL.64 [R1+0x28], R14 ;  /* 0x0000280e01007387 */ /* 0x000fe20000100a00 */
[----:B0-----:R-:W-:-:S03]  /*21ee0*/  LOP3.LUT R17, R2, 0x60, RZ, 0x3c, !PT ;  /* 0x0000006002117812 */ /* 0x001fc600078e3cff */
[----:B------:R-:W3:Y:S04]  /*21ef0*/  LDL R16, [R1+0xd38] ;  /* 0x000d380001107983 */ /* 0x000ee80000100800 */
[----:B------:R-:W0:Y:S04]  /*21f00*/  LDS.128 R12, [R17] ;  /* 0x00000000110c7984 */ /* 0x000e280000000c00 */
[----:B------:R-:W-:Y:S06]  /*21f10*/  BAR.SYNC.DEFER_BLOCKING 0x0 ;  /* 0x0000000000007b1d */ /* 0x000fec0000010000 */
[----:B------:R1:W-:Y:S04]  /*21f20*/  STL [R1+0xd7c], R19 ;  /* 0x000d7c1301007387 */ /* 0x0003e80000100800 */
[----:B-1----:R-:W4:Y:S04]  /*21f30*/  LDL.LU R19, [R1+0xd34] ;  /* 0x000d340001137983 */ /* 0x002f280000300800 */
[----:B------:R1:W-:Y:S04]  /*21f40*/  STS.128 [R0], R8 ;  /* 0x0000000800007388 */ /* 0x0003e80000000c00 */
[----:B0-----:R0:W-:Y:S04]  /*21f50*/  STL.64 [R1+0xda0], R12 ;  /* 0x000da00c01007387 */ /* 0x0011e80000100a00 */
[----:B------:R5:W-:Y:S04]  /*21f60*/  STL [R1+0xd74], R15 ;  /* 0x000d740f01007387 */ /* 0x000be80000100800 */
[----:B-1----:R-:W3:Y:S04]  /*21f70*/  LDL.LU R8, [R1] ;  /* 0x0000000001087983 */ /* 0x002ee80000300800 */
[----:B------:R-:W3:Y:S04]  /*21f80*/  LDL.LU R9, [R1+0x4] ;  /* 0x0000040001097983 */ /* 0x000ee80000300800 */
[----:B------:R-:W3:Y:S04]  /*21f90*/  LDL.LU R10, [R1+0x8] ;  /* 0x00000800010a7983 */ /* 0x000ee80000300800 */
[----:B------:R-:W3:Y:S04]  /*21fa0*/  LDL.LU R11, [R1+0xc] ;  /* 0x00000c00010b7983 */ /* 0x000ee80000300800 */
[----:B------:R-:W-:Y:S04]  /*21fb0*/  STS.128 [R0+0x80], R4 ;  /* 0x0000800400007388 */ /* 0x000fe80000000c00 */
[----:B0-----:R-:W4:Y:S04]  /*21fc0*/  LDL.LU R13, [R1+0x30] ;  /* 0x00003000010d7983 */ /* 0x001f280000300800 */
[----:B-----5:R-:W5:Y:S04]  /*21fd0*/  LDL.LU R15, [R1+0xd3c] ;  /* 0x000d3c00010f7983 */ /* 0x020f680000300800 */
[----:B--2---:R4:W-:Y:S04]  /*21fe0*/  STS.128 [R0+0x880], R20 ;  /* 0x0008801400007388 */ /* 0x0049e80000000c00 */
[----:B---3--:R0:W-:Y:S04]  /*21ff0*/  STS.128 [R0+0x800], R8 ;  /* 0x0008000800007388 */ /* 0x0081e80000000c00 */
[----:B------:R-:W-:Y:S06]  /*22000*/  BAR.SYNC.DEFER_BLOCKING 0x0 ;  /* 0x0000000000007b1d */ /* 0x000fec0000010000 */
[----:B------:R-:W1:Y:S01]  /*22010*/  LDS.128 R8, [R2] ;  /* 0x0000000002087984 */ /* 0x000e620000000c00 */
[C---:B----4-:R-:W-:Y:S01]  /*22020*/  IADD3 R20, R19.reuse, 0x1, RZ ;  /* 0x0000000113147810 */ /* 0x050fe20007ffe0ff */
[C---:B0-----:R-:W-:Y:S01]  /*22030*/  IMAD R0, R16.reuse, c[0x0][0x194], RZ ;  /* 0x0000650010007a24 */ /* 0x041fe200078e02ff */
[----:B------:R-:W-:Y:S01]  /*22040*/  ISETP.GE.AND P6, PT, R16, c[0x0][0x178], PT ;  /* 0x00005e0010007a0c */ /* 0x000fe20003fc6270 */
[----:B------:R-:W0:Y:S04]  /*22050*/  LDS.128 R4, [R3] ;  /* 0x0000000003047984 */ /* 0x000e280000000c00 */
[----:B-1----:R1:W-:Y:S04]  /*22060*/  STL.64 [R1+0xd80], R10 ;  /* 0x000d800a01007387 */ /* 0x0023e80000100a00 */
[----:B-1----:R-:W2:Y:S01]  /*22070*/  LDL.LU R11, [R1+0x20] ;  /* 0x00002000010b7983 */ /* 0x002ea20000300800 */
[----:B------:R-:W-:Y:S01]  /*22080*/  ISETP.GE.AND P1, PT, R20, c[0x0][0x17c], PT ;  /* 0x00005f0014007a0c */ /* 0x000fe20003f26270 */
[----:B------:R-:W-:Y:S01]  /*22090*/  IMAD.MOV.U32 R20, RZ, RZ, c[0x0][0x194] ;  /* 0x00006500ff147624 */ /* 0x000fe200078e00ff */
[----:B------:R-:W-:-:S03]  /*220a0*/  ISETP.GE.AND P5, PT, R19, c[0x0][0x17c], PT ;  /* 0x00005f0013007a0c */ /* 0x000fc60003fa6270 */
[----:B------:R-:W-:Y:S01]  /*220b0*/  IMAD R20, R20, 0x100, R0 ;  /* 0x0000010014147824 */ /* 0x000fe200078e0200 */
[----:B------:R-:W-:Y:S02]  /*220c0*/  LEA R2, P0, R0, c[0x0][0x170], 0x1 ;  /* 0x00005c0000027a11 */ /* 0x000fe400078008ff */
[----:B------:R-:W-:Y:S02]  /*220d0*/  ISETP.LT.AND P6, PT, R19, c[0x0][0x17c], !P6 ;  /* 0x00005f0013007a0c */ /* 0x000fe400077c1270 */
[----:B------:R-:W-:Y:S02]  /*220e0*/  LEA R28, P2, R20, c[0x0][0x170], 0x1 ;  /* 0x00005c00141c7a11 */ /* 0x000fe400078408ff */
[----:B-----5:R-:W-:Y:S02]  /*220f0*/  ISETP.LT.AND P5, PT, R15, c[0x0][0x178], !P5 ;  /* 0x00005e000f007a0c */ /* 0x020fe40006fa1270 */
[----:B------:R-:W-:Y:S01]  /*22100*/  LEA.HI.X.SX32 R3, R0, c[0x0][0x174], 0x1, P0 ;  /* 0x00005d0000037a11 */ /* 0x000fe200000f0eff */
[C---:B------:R-:W-:Y:S01]  /*22110*/  IMAD R0, R19.reuse, c[0x0][0x198], RZ ;  /* 0x0000660013007a24 */ /* 0x040fe200078e02ff */
[----:B------:R-:W-:-:S02]  /*22120*/  IADD3 R21, R19, 0x2, RZ ;  /* 0x0000000213157810 */ /* 0x000fc40007ffe0ff */
[----:B------:R-:W-:Y:S01]  /*22130*/  LEA.HI.X.SX32 R29, R20, c[0x0][0x174], 0x1, P2 ;  /* 0x00005d00141d7a11 */ /* 0x000fe200010f0eff */
[----:B------:R-:W-:Y:S01]  /*22140*/  IMAD.WIDE R22, R0, 0x2, R2 ;  /* 0x0000000200167825 */ /* 0x000fe200078e0202 */
[----:B------:R-:W-:-:S03]  /*22150*/  ISETP.GE.AND P4, PT, R21, c[0x0][0x17c], PT ;  /* 0x00005f0015007a0c */ /* 0x000fc60003f86270 */
[----:B------:R-:W-:Y:S01]  /*22160*/  IMAD.WIDE R20, R0, 0x2, R28 ;  /* 0x0000000200147825 */ /* 0x000fe200078e021c */
[----:B------:R-:W-:Y:S04]  /*22170*/  @P6 STG.E.U16 [R22.64], R13 ;  /* 0x0000000d16006986 */ /* 0x000fe8000c101506 */
[----:B------:R-:W-:Y:S04]  /*22180*/  @P5 STG.E.U16 [R20.64], R8 ;  /* 0x0000000814005986 */ /* 0x000fe8000c101506 */
[----:B------:R-:W1:Y:S01]  /*22190*/  LDS.128 R20, [R27] ;  /* 0x000000001b147984 */ /* 0x000e620000000c00 */
[----:B------:R-:W-:-:S02]  /*221a0*/  ISETP.LT.AND P6, PT, R16, c[0x0][0x178], !P1 ;  /* 0x00005e0010007a0c */ /* 0x000fc40004fc1270 */
[----:B------:R-:W-:Y:S01]  /*221b0*/  IADD3 R0, R0, c[0x0][0x198], RZ ;  /* 0x0000660000007a10 */ /* 0x000fe20007ffe0ff */
[----:B--2---:R2:W-:Y:S04]  /*221c0*/  STL.64 [R1+0xda8], R10 ;  /* 0x000da80a01007387 */ /* 0x0045e80000100a00 */
[----:B0-----:R-:W-:Y:S04]  /*221d0*/  STL.64 [R1+0xd88], R6 ;  /* 0x000d880601007387 */ /* 0x001fe80000100a00 */
[----:B-1----:R0:W-:Y:S01]  /*221e0*/  STL.64 [R1+0xd90], R22 ;  /* 0x000d901601007387 */ /* 0x0021e20000100a00 */
[----:B--2---:R-:W-:Y:S01]  /*221f0*/  IMAD.WIDE R10, R0, 0x2, R2 ;  /* 0x00000002000a7825 */ /* 0x004fe200078e0202 */
[----:B0-----:R-:W-:-:S05]  /*22200*/  PRMT R23, R13, 0x7632, R23 ;  /* 0x000076320d177816 */ /* 0x001fca0000000017 */
[----:B------:R0:W-:Y:S04]  /*22210*/  @P6 STG.E.U16 [R10.64], R23 ;  /* 0x000000170a006986 */ /* 0x0001e8000c101506 */
[----:B0-----:R-:W2:Y:S01]  /*22220*/  LDL.LU.64 R10, [R1+0xda8] ;  /* 0x000da800010a7983 */ /* 0x001ea20000300a00 */
[C---:B------:R-:W-:Y:S02]  /*22230*/  ISETP.LT.AND P1, PT, R15.reuse, c[0x0][0x178], !P1 ;  /* 0x00005e000f007a0c */ /* 0x040fe40004f21270 */
[----:B------:R-:W-:Y:S02]  /*22240*/  ISETP.LT.AND P5, PT, R16, c[0x0][0x178], !P4 ;  /* 0x00005e0010007a0c */ /* 0x000fe400067a1270 */
[----:B------:R-:W-:Y:S02]  /*22250*/  ISETP.LT.AND P4, PT, R15, c[0x0][0x178], !P4 ;  /* 0x00005e000f007a0c */ /* 0x000fe40006781270 */
[----:B------:R-:W-:-:S02]  /*22260*/  IADD3 R26, R19, 0x3, RZ ;  /* 0x00000003131a7810 */ /* 0x000fc40007ffe0ff */
[C---:B------:R-:W-:Y:S02]  /*22270*/  IADD3 R7, R0.reuse, c[0x0][0x198], RZ ;  /* 0x0000660000077a10 */ /* 0x040fe40007ffe0ff */
[C---:B------:R-:W-:Y:S02]  /*22280*/  IADD3 R24, R19.reuse, 0x4, RZ ;  /* 0x0000000413187810 */ /* 0x040fe40007ffe0ff */
[----:B------:R-:W-:Y:S01]  /*22290*/  IADD3 R25, R19, 0x5, RZ ;  /* 0x0000000513197810 */ /* 0x000fe20007ffe0ff */
[----:B------:R-:W-:Y:S01]  /*222a0*/  IMAD.WIDE R12, R0, 0x2, R28 ;  /* 0x00000002000c7825 */ /* 0x000fe200078e021c */
[----:B------:R-:W-:Y:S02]  /*222b0*/  ISETP.GE.AND P0, PT, R26, c[0x0][0x17c], PT ;  /* 0x00005f001a007a0c */ /* 0x000fe40003f06270 */
[----:B------:R-:W-:Y:S01]  /*222c0*/  PRMT R22, R8, 0x7632, R22 ;  /* 0x0000763208167816 */ /* 0x000fe20000000016 */
[----:B------:R-:W-:Y:S01]  /*222d0*/  IMAD.WIDE R26, R7, 0x2, R2 ;  /* 0x00000002071a7825 */ /* 0x000fe200078e0202 */
[----:B------:R-:W-:-:S02]  /*222e0*/  ISETP.GE.AND P2, PT, R24, c[0x0][0x17c], PT ;  /* 0x00005f0018007a0c */ /* 0x000fc40003f46270 */
[----:B------:R-:W-:Y:S01]  /*222f0*/  ISETP.GE.AND P3, PT, R25, c[0x0][0x17c], PT ;  /* 0x00005f0019007a0c */ /* 0x000fe20003f66270 */
[C---:B------:R-:W-:Y:S01]  /*22300*/  IMAD.WIDE R24, R7.reuse, 0x2, R28 ;  /* 0x0000000207187825 */ /* 0x040fe200078e021c */
[----:B------:R0:W-:Y:S01]  /*22310*/  @P1 STG.E.U16 [R12.64], R22 ;  /* 0x000000160c001986 */ /* 0x0001e2000c101506 */
[----:B------:R-:W-:-:S03]  /*22320*/  IADD3 R0, R7, c[0x0][0x198], RZ ;  /* 0x0000660007007a10 */ /* 0x000fc60007ffe0ff */
[----:B0-----:R-:W3:Y:S02]  /*22330*/  LDL.LU.64 R12, [R1+0xda0] ;  /* 0x000da000010c7983 */ /* 0x001ee40000300a00 */
[----:B------:R-:W-:Y:S02]  /*22340*/  IMAD.WIDE R22, R0, 0x2, R28 ;  /* 0x0000000200167825 */ /* 0x000fe400078e021c */
[----:B--2---:R-:W-:Y:S04]  /*22350*/  @P5 STG.E.U16 [R26.64], R11 ;  /* 0x0000000b1a005986 */ /* 0x004fe8000c101506 */
[----:B------:R0:W-:Y:S04]  /*22360*/  @P4 STG.E.U16 [R24.64], R4 ;  /* 0x0000000418004986 */ /* 0x0001e8000c101506 */
[----:B------:R1:W2:Y:S01]  /*22370*/  LDS.128 R24, [R17] ;  /* 0x0000000011187984 */ /* 0x0002a20000000c00 */
[----:B------:R-:W-:-:S02]  /*22380*/  ISETP.LT.AND P5, PT, R16, c[0x0][0x178], !P0 ;  /* 0x00005e0010007a0c */ /* 0x000fc400047a1270 */
[----:B------:R-:W-:Y:S02]  /*22390*/  PRMT R6, R11, 0x7632, R6 ;  /* 0x000076320b067816 */ /* 0x000fe40000000006 */
[----:B------:R-:W-:Y:S02]  /*223a0*/  PRMT R10, R4, 0x7632, R10 ;  /* 0x00007632040a7816 */ /* 0x000fe4000000000a */
[C---:B0-----:R-:W-:Y:S01]  /*223b0*/  IADD3 R4, R0.reuse, c[0x0][0x198], RZ ;  /* 0x0000660000047a10 */ /* 0x041fe20007ffe0ff */
[----:B-1----:R-:W-:Y:S01]  /*223c0*/  IMAD.WIDE R16, R0, 0x2, R2 ;  /* 0x0000000200107825 */ /* 0x002fe200078e0202 */
[----:B------:R-:W-:-:S05]  /*223d0*/  PRMT R0, R6, 0x7610, R0 ;  /* 0x0000761006007816 */ /* 0x000fca0000000000 */
[----:B------:R-:W-:Y:S04]  /*223e0*/  @P5 STG.E.U16 [R16.64], R0 ;  /* 0x0000000010005986 */ /* 0x000fe8000c101506 */
[----:B--2---:R0:W-:Y:S04]  /*223f0*/  STL [R1+0xd78], R27 ;  /* 0x000d781b01007387 */ /* 0x0041e80000100800 */
[----:B0-----:R-:W2:Y:S04]  /*22400*/  LDL.LU R27, [R1+0xd38] ;  /* 0x000d3800011b7983 */ /* 0x001ea80000300800 */
[----:B------:R-:W4:Y:S01]  /*22410*/  LDL.LU.64 R16, [R1+0xd98] ;  /* 0x000d980001107983 */ /* 0x000f220000300a00 */
[----:B------:R-:W-:-:S13]  /*22420*/  ISETP.LT.AND P0, PT, R15, c[0x0][0x178], !P0 ;  /* 0x00005e000f007a0c */ /* 0x000fda0004701270 */
[----:B------:R0:W-:Y:S01]  /*22430*/  @P0 STG.E.U16 [R22.64], R10 ;  /* 0x0000000a16000986 */ /* 0x0001e2000c101506 */
[----:B------:R-:W-:-:S03]  /*22440*/  IADD3 R11, R19, 0x8, RZ ;  /* 0x00000008130b7810 */ /* 0x000fc60007ffe0ff */
[----:B0-----:R-:W5:Y:S01]  /*22450*/  LDL.LU R10, [R1+0x34] ;  /* 0x00003400010a7983 */ /* 0x001f620000300800 */
[----:B------:R-:W-:-:S03]  /*22460*/  ISETP.GE.AND P5, PT, R11, c[0x0][0x17c], PT ;  /* 0x00005f000b007a0c */ /* 0x000fc60003fa6270 */
[----:B------:R-:W3:Y:S01]  /*22470*/  LDL.LU R11, [R1+0x24] ;  /* 0x00002400010b7983 */ /* 0x000ee20000300800 */
[----:B------:R-:W-:Y:S01]  /*22480*/  IMAD.WIDE R6, R4, 0x2, R2 ;  /* 0x0000000204067825 */ /* 0x000fe200078e0202 */
[----:B------:R-:W-:-:S04]  /*22490*/  IADD3 R8, R19, 0x6, RZ ;  /* 0x0000000613087810 */ /* 0x000fc80007ffe0ff */
[----:B------:R-:W-:Y:S02]  /*224a0*/  ISETP.GE.AND P6, PT, R8, c[0x0][0x17c], PT ;  /* 0x00005f0008007a0c */ /* 0x000fe40003fc6270 */
[C---:B------:R-:W-:Y:S02]  /*224b0*/  IADD3 R8, R19.reuse, 0x7, RZ ;  /* 0x0000000713087810 */ /* 0x040fe40007ffe0ff */
[C---:B------:R-:W-:Y:S02]  /*224c0*/  IADD3 R0, R19.reuse, 0x9, RZ ;  /* 0x0000000913007810 */ /* 0x040fe40007ffe0ff */
[----:B------:R-:W-:Y:S02]  /*224d0*/  ISETP.GE.AND P1, PT, R8, c[0x0][0x17c], PT ;  /* 0x00005f0008007a0c */ /* 0x000fe40003f26270 */
[----:B------:R-:W-:Y:S02]  /*224e0*/  IADD3 R8, R19, 0xd, RZ ;  /* 0x0000000d13087810 */ /* 0x000fe40007ffe0ff */
[----:B--2---:R-:W-:-:S02]  /*224f0*/  ISETP.LT.AND P4, PT, R27, c[0x0][0x178], !P2 ;  /* 0x00005e001b007a0c */ /* 0x004fc40005781270 */
[----:B------:R-:W-:Y:S02]  /*22500*/  ISETP.LT.AND P2, PT, R15, c[0x0][0x178], !P2 ;  /* 0x00005e000f007a0c */ /* 0x000fe40005741270 */
[----:B------:R-:W-:Y:S02]  /*22510*/  ISETP.LT.AND P0, PT, R27, c[0x0][0x178], !P3 ;  /* 0x00005e001b007a0c */ /* 0x000fe40005f01270 */
[----:B------:R-:W-:-:S07]  /*22520*/  ISETP.LT.AND P3, PT, R15, c[0x0][0x178], !P3 ;  /* 0x00005e000f007a0c */ /* 0x000fce0005f61270 */
[----:B----4-:R0:W-:Y:S02]  /*22530*/  @P4 STG.E.U16 [R6.64], R16 ;  /* 0x0000001006004986 */ /* 0x0101e4000c101506 */
[C---:B0-----:R-:W-:Y:S01]  /*22540*/  IMAD.WIDE R6, R4.reuse, 0x2, R28 ;  /* 0x0000000204067825 */ /* 0x041fe200078e021c */
[----:B------:R-:W-:Y:S02]  /*22550*/  IADD3 R4, R4, c[0x0][0x198], RZ ;  /* 0x0000660004047a10 */ /* 0x000fe40007ffe0ff */
[----:B------:R-:W-:Y:S02]  /*22560*/  PRMT R16, R16, 0x7632, R16 ;  /* 0x0000763210107816 */ /* 0x000fe40000000010 */
[----:B------:R0:W-:Y:S01]  /*22570*/  @P2 STG.E.U16 [R6.64], R20 ;  /* 0x0000001406002986 */ /* 0x0001e2000c101506 */
[----:B------:R-:W-:Y:S01]  /*22580*/  IMAD.WIDE R22, R4, 0x2, R2 ;  /* 0x0000000204167825 */ /* 0x000fe200078e0202 */
[----:B------:R-:W-:Y:S02]  /*22590*/  ISETP.LT.AND P2, PT, R27, c[0x0][0x178], !P6 ;  /* 0x00005e001b007a0c */ /* 0x000fe40007741270 */
[----:B------:R-:W-:-:S02]  /*225a0*/  ISETP.LT.AND P6, PT, R15, c[0x0][0x178], !P6 ;  /* 0x00005e000f007a0c */ /* 0x000fc400077c1270 */
[----:B------:R1:W-:Y:S01]  /*225b0*/  @P0 STG.E.U16 [R22.64], R16 ;  /* 0x0000001016000986 */ /* 0x0003e2000c101506 */
[----:B0-----:R-:W-:Y:S01]  /*225c0*/  PRMT R20, R20, 0x7632, R20 ;  /* 0x0000763214147816 */ /* 0x001fe20000000014 */
[C---:B------:R-:W-:Y:S01]  /*225d0*/  IMAD.WIDE R6, R4.reuse, 0x2, R28 ;  /* 0x0000000204067825 */ /* 0x040fe200078e021c */
[----:B------:R-:W-:-:S04]  /*225e0*/  IADD3 R4, R4, c[0x0][0x198], RZ ;  /* 0x0000660004047a10 */ /* 0x000fc80007ffe0ff */
[----:B------:R0:W-:Y:S01]  /*225f0*/  @P3 STG.E.U16 [R6.64], R20 ;  /* 0x0000001406003986 */ /* 0x0001e2000c101506 */
[----:B------:R-:W-:Y:S01]  /*22600*/  ISETP.LT.AND P3, PT, R27, c[0x0][0x178], !P1 ;  /* 0x00005e001b007a0c */ /* 0x000fe20004f61270 */
[----:B-1----:R-:W-:Y:S01]  /*22610*/  IMAD.WIDE R22, R4, 0x2, R2 ;  /* 0x0000000204167825 */ /* 0x002fe200078e0202 */
[----:B------:R-:W-:Y:S02]  /*22620*/  ISETP.LT.AND P1, PT, R15, c[0x0][0x178], !P1 ;  /* 0x00005e000f007a0c */ /* 0x000fe40004f21270 */
[----:B------:R-:W-:Y:S02]  /*22630*/  ISETP.GE.AND P4, PT, R0, c[0x0][0x17c], PT ;  /* 0x00005f0000007a0c */ /* 0x000fe40003f86270 */
[----:B------:R-:W-:Y:S01]  /*22640*/  IADD3 R0, R19, 0xa, RZ ;  /* 0x0000000a13007810 */ /* 0x000fe20007ffe0ff */
[C---:B0-----:R-:W-:Y:S01]  /*22650*/  IMAD.WIDE R6, R4.reuse, 0x2, R28 ;  /* 0x0000000204067825 */ /* 0x041fe200078e021c */
[----:B------:R-:W-:Y:S01]  /*22660*/  IADD3 R4, R4, c[0x0][0x198], RZ ;  /* 0x0000660004047a10 */ /* 0x000fe20007ffe0ff */
[----:B---3--:R0:W-:Y:S01]  /*22670*/  @P2 STG.E.U16 [R22.64], R12 ;  /* 0x0000000c16002986 */ /* 0x0081e2000c101506 */
[----:B------:R-:W-:-:S02]  /*22680*/  ISETP.GE.AND P0, PT, R0, c[0x0][0x17c], PT ;  /* 0x00005f0000007a0c */ /* 0x000fc40003f06270 */
[----:B------:R-:W-:Y:S01]  /*22690*/  IADD3 R0, R19, 0xb, RZ ;  /* 0x0000000b13007810 */ /* 0x000fe20007ffe0ff */
[----:B------:R1:W-:Y:S01]  /*226a0*/  @P6 STG.E.U16 [R6.64], R24 ;  /* 0x0000001806006986 */ /* 0x0003e2000c101506 */
[----:B------:R-:W-:Y:S02]  /*226b0*/  ISETP.LT.AND P6, PT, R27, c[0x0][0x178], !P5 ;  /* 0x00005e001b007a0c */ /* 0x000fe40006fc1270 */
[----:B------:R-:W-:Y:S02]  /*226c0*/  ISETP.GE.AND P2, PT, R0, c[0x0][0x17c], PT ;  /* 0x00005f0000007a0c */ /* 0x000fe40003f46270 */
[----:B0-----:R-:W-:Y:S01]  /*226d0*/  PRMT R12, R12, 0x7632, R12 ;  /* 0x000076320c0c7816 */ /* 0x001fe2000000000c */
[----:B------:R-:W-:Y:S01]  /*226e0*/  IMAD.WIDE R22, R4, 0x2, R2 ;  /* 0x0000000204167825 */ /* 0x000fe200078e0202 */
[----:B-1----:R-:W-:-:S03]  /*226f0*/  PRMT R24, R24, 0x7632, R24 ;  /* 0x0000763218187816 */ /* 0x002fc60000000018 */
[C-C-:B------:R-:W-:Y:S01]  /*22700*/  IMAD.WIDE R6, R4.reuse, 0x2, R28.reuse ;  /* 0x0000000204067825 */ /* 0x140fe200078e021c */
[----:B------:R-:W-:Y:S01]  /*22710*/  IADD3 R4, R4, c[0x0][0x198], RZ ;  /* 0x0000660004047a10 */ /* 0x000fe20007ffe0ff */
[----:B------:R0:W-:Y:S01]  /*22720*/  @P3 STG.E.U16 [R22.64], R12 ;  /* 0x0000000c16003986 */ /* 0x0001e2000c101506 */
[----:B------:R-:W-:Y:S02]  /*22730*/  ISETP.LT.AND P5, PT, R15, c[0x0][0x178], !P5 ;  /* 0x00005e000f007a0c */ /* 0x000fe40006fa1270 */
[----:B------:R-:W-:Y:S01]  /*22740*/  IADD3 R0, R19, 0xc, RZ ;  /* 0x0000000c13007810 */ /* 0x000fe20007ffe0ff */
[----:B------:R1:W-:Y:S01]  /*22750*/  @P1 STG.E.U16 [R6.64], R24 ;  /* 0x0000001806001986 */ /* 0x0003e2000c101506 */
[----:B------:R-:W-:Y:S02]  /*22760*/  ISETP.LT.AND P1, PT, R27, c[0x0][0x178], !P4 ;  /* 0x00005e001b007a0c */ /* 0x000fe40006721270 */
[----:B------:R-:W-:Y:S02]  /*22770*/  ISETP.GE.AND P3, PT, R0, c[0x0][0x17c], PT ;  /* 0x00005f0000007a0c */ /* 0x000fe40003f66270 */
[C---:B------:R-:W-:Y:S01]  /*22780*/  IADD3 R0, R4.reuse, c[0x0][0x198], RZ ;  /* 0x0000660004007a10 */ /* 0x040fe20007ffe0ff */
[----:B0-----:R-:W-:-:S04]  /*22790*/  IMAD.WIDE R22, R4, 0x2, R28 ;  /* 0x0000000204167825 */ /* 0x001fc800078e021c */
[----:B-1----:R-:W-:Y:S01]  /*227a0*/  IMAD.WIDE R6, R4, 0x2, R2 ;  /* 0x0000000204067825 */ /* 0x002fe200078e0202 */
[----:B-----5:R-:W-:-:S04]  /*227b0*/  PRMT R4, R10, 0x7632, R4 ;  /* 0x000076320a047816 */ /* 0x020fc80000000004 */
[----:B------:R0:W-:Y:S01]  /*227c0*/  @P6 STG.E.U16 [R6.64], R10 ;  /* 0x0000000a06006986 */ /* 0x0001e2000c101506 */
[----:B------:R-:W-:-:S03]  /*227d0*/  ISETP.LT.AND P4, PT, R15, c[0x0][0x178], !P4 ;  /* 0x00005e000f007a0c */ /* 0x000fc60006781270 */
[----:B------:R1:W-:Y:S01]  /*227e0*/  @P5 STG.E.U16 [R22.64], R9 ;  /* 0x0000000916005986 */ /* 0x0003e2000c101506 */
[----:B------:R-:W-:Y:S02]  /*227f0*/  ISETP.LT.AND P5, PT, R27, c[0x0][0x178], !P0 ;  /* 0x00005e001b007a0c */ /* 0x000fe400047a1270 */
[----:B------:R-:W-:Y:S01]  /*22800*/  ISETP.LT.AND P0, PT, R15, c[0x0][0x178], !P0 ;  /* 0x00005e000f007a0c */ /* 0x000fe20004701270 */
[----:B0-----:R-:W-:-:S05]  /*22810*/  IMAD.WIDE R6, R0, 0x2, R2 ;  /* 0x0000000200067825 */ /* 0x001fca00078e0202 */
[----:B------:R0:W-:Y:S01]  /*22820*/  @P1 STG.E.U16 [R6.64], R4 ;  /* 0x0000000406001986 */ /* 0x0001e2000c101506 */
[----:B------:R-:W-:Y:S01]  /*22830*/  PRMT R16, R9, 0x7632, R16 ;  /* 0x0000763209107816 */ /* 0x000fe20000000010 */
[----:B-1----:R-:W-:Y:S01]  /*22840*/  IMAD.WIDE R22, R0, 0x2, R28 ;  /* 0x0000000200167825 */ /* 0x002fe200078e021c */
[----:B------:R-:W-:Y:S02]  /*22850*/  ISETP.GE.AND P6, PT, R8, c[0x0][0x17c], PT ;  /* 0x00005f0008007a0c */ /* 0x000fe40003fc6270 */
[----:B0-----:R-:W-:Y:S02]  /*22860*/  IADD3 R4, R0, c[0x0][0x198], RZ ;  /* 0x0000660000047a10 */ /* 0x001fe40007ffe0ff */
[----:B------:R0:W-:Y:S03]  /*22870*/  @P4 STG.E.U16 [R22.64], R16 ;  /* 0x0000001016004986 */ /* 0x0001e6000c101506 */
[----:B------:R-:W-:-:S04]  /*22880*/  IMAD.WIDE R6, R4, 0x2, R2 ;  /* 0x0000000204067825 */ /* 0x000fc800078e0202 */
[----:B------:R-:W-:Y:S01]  /*22890*/  IMAD.WIDE R8, R4, 0x2, R28 ;  /* 0x0000000204087825 */ /* 0x000fe200078e021c */
[----:B------:R1:W-:Y:S01]  /*228a0*/  @P5 STG.E.U16 [R6.64], R11 ;  /* 0x0000000b06005986 */ /* 0x0003e2000c101506 */
[----:B------:R-:W-:-:S03]  /*228b0*/  IADD3 R0, R19, 0xf, RZ ;  /* 0x0000000f13007810 */ /* 0x000fc60007ffe0ff */
[----:B------:R2:W-:Y:S01]  /*228c0*/  @P0 STG.E.U16 [R8.64], R5 ;  /* 0x0000000508000986 */ /* 0x0005e2000c101506 */
[----:B------:R-:W-:Y:S02]  /*228d0*/  ISETP.LT.AND P0, PT, R27, c[0x0][0x178], !P2 ;  /* 0x00005e001b007a0c */ /* 0x000fe40005701270 */
[----:B------:R-:W-:Y:S01]  /*228e0*/  ISETP.LT.AND P2, PT, R15, c[0x0][0x178], !P2 ;  /* 0x00005e000f007a0c */ /* 0x000fe20005741270 */
[----:B0-----:R-:W3:Y:S01]  /*228f0*/  LDL.LU.64 R22, [R1+0xd90] ;  /* 0x000d900001167983 */ /* 0x001ee20000300a00 */
[----:B------:R-:W-:Y:S02]  /*22900*/  IADD3 R4, R4, c[0x0][0x198], RZ ;  /* 0x0000660004047a10 */ /* 0x000fe40007ffe0ff */
[----:B------:R-:W-:Y:S02]  /*22910*/  ISETP.LT.AND P5, PT, R27, c[0x0][0x178], !P3 ;  /* 0x00005e001b007a0c */ /* 0x000fe40005fa1270 */
[----:B------:R-:W-:Y:S02]  /*22920*/  ISETP.LT.AND P3, PT, R15, c[0x0][0x178], !P3 ;  /* 0x00005e000f007a0c */ /* 0x000fe40005f61270 */
[----:B------:R-:W-:-:S02]  /*22930*/  ISETP.GE.AND P4, PT, R0, c[0x0][0x17c], PT ;  /* 0x00005f0000007a0c */ /* 0x000fc40003f86270 */
[C---:B------:R-:W-:Y:S01]  /*22940*/  IADD3 R0, R4.reuse, c[0x0][0x198], RZ ;  /* 0x0000660004007a10 */ /* 0x040fe20007ffe0ff */
[C---:B-1----:R-:W-:Y:S01]  /*22950*/  IMAD.WIDE R6, R4.reuse, 0x2, R2 ;  /* 0x0000000204067825 */ /* 0x042fe200078e0202 */
[----:B------:R-:W-:Y:S02]  /*22960*/  PRMT R20, R11, 0x7632, R20 ;  /* 0x000076320b147816 */ /* 0x000fe40000000014 */
[----:B------:R-:W-:Y:S01]  /*22970*/  PRMT R16, R5, 0x7632, R16 ;  /* 0x0000763205107816 */ /* 0x000fe20000000010 */
[----:B------:R-:W-:-:S04]  /*22980*/  IMAD.WIDE R10, R4, 0x2, R28 ;  /* 0x00000002040a7825 */ /* 0x000fc800078e021c */
[C---:B--2---:R-:W-:Y:S01]  /*22990*/  IMAD.WIDE R8, R0.reuse, 0x2, R2 ;  /* 0x0000000200087825 */ /* 0x044fe200078e0202 */
[----:B------:R0:W-:Y:S03]  /*229a0*/  @P0 STG.E.U16 [R6.64], R20 ;  /* 0x0000001406000986 */ /* 0x0001e6000c101506 */
[----:B------:R-:W-:Y:S01]  /*229b0*/  IMAD.WIDE R4, R0, 0x2, R28 ;  /* 0x0000000200047825 */ /* 0x000fe200078e021c */
[----:B------:R-:W-:Y:S04]  /*229c0*/  @P2 STG.E.U16 [R10.64], R16 ;  /* 0x000000100a002986 */ /* 0x000fe8000c101506 */
[----:B------:R1:W-:Y:S04]  /*229d0*/  @P5 STG.E.U16 [R8.64], R17 ;  /* 0x0000001108005986 */ /* 0x0003e8000c101506 */
[----:B------:R2:W-:Y:S01]  /*229e0*/  @P3 STG.E.U16 [R4.64], R21 ;  /* 0x0000001504003986 */ /* 0x0005e2000c101506 */
[----:B------:R-:W-:-:S03]  /*229f0*/  ISETP.LT.AND P3, PT, R27, c[0x0][0x178], !P6 ;  /* 0x00005e001b007a0c */ /* 0x000fc60007761270 */
[----:B0-----:R-:W4:Y:S01]  /*22a00*/  LDL.LU.64 R6, [R1+0xd88] ;  /* 0x000d880001067983 */ /* 0x001f220000300a00 */
[----:B-1----:R-:W-:-:S03]  /*22a10*/  IADD3 R8, R0, c[0x0][0x198], RZ ;  /* 0x0000660000087a10 */ /* 0x002fc60007ffe0ff */
[----:B------:R-:W5:Y:S01]  /*22a20*/  LDL.LU.64 R10, [R1+0xd80] ;  /* 0x000d8000010a7983 */ /* 0x000f620000300a00 */
[----:B------:R-:W-:Y:S01]  /*22a30*/  PRMT R17, R17, 0x7632, R17 ;  /* 0x0000763211117816 */ /* 0x000fe20000000011 */
[----:B--2---:R-:W-:Y:S02]  /*22a40*/  IMAD.WIDE R4, R8, 0x2, R2 ;  /* 0x0000000208047825 */ /* 0x004fe400078e0202 */
[----:B------:R-:W2:Y:S04]  /*22a50*/  LDL.LU R24, [R1+0x28] ;  /* 0x0000280001187983 */ /* 0x000ea80000300800 */
[----:B------:R0:W-:Y:S04]  /*22a60*/  @P3 STG.E.U16 [R4.64], R17 ;  /* 0x0000001104003986 */ /* 0x0001e8000c101506 */
[----:B0-----:R-:W2:Y:S01]  /*22a70*/  LDL.LU R17, [R1+0x38] ;  /* 0x0000380001117983 */ /* 0x001ea20000300800 */
[----:B------:R-:W-:-:S02]  /*22a80*/  IADD3 R12, R19, 0xe, RZ ;  /* 0x0000000e130c7810 */ /* 0x000fc40007ffe0ff */
[----:B------:R-:W-:Y:S02]  /*22a90*/  ISETP.LT.AND P6, PT, R15, c[0x0][0x178], !P6 ;  /* 0x00005e000f007a0c */ /* 0x000fe400077c1270 */
[----:B------:R-:W-:Y:S02]  /*22aa0*/  ISETP.GE.AND P1, PT, R12, c[0x0][0x17c], PT ;  /* 0x00005f000c007a0c */ /* 0x000fe40003f26270 */
[C---:B------:R-:W-:Y:S01]  /*22ab0*/  IADD3 R0, R8.reuse, c[0x0][0x198], RZ ;  /* 0x0000660008007a10 */ /* 0x040fe20007ffe0ff */
[----:B------:R-:W-:Y:S01]  /*22ac0*/  IMAD.WIDE R8, R8, 0x2, R28 ;  /* 0x0000000208087825 */ /* 0x000fe200078e021c */
[----:B------:R-:W-:Y:S02]  /*22ad0*/  PRMT R21, R21, 0x7632, R21 ;  /* 0x0000763215157816 */ /* 0x000fe40000000015 */
[----:B------:R-:W-:Y:S02]  /*22ae0*/  ISETP.LT.AND P5, PT, R27, c[0x0][0x178], !P1 ;  /* 0x00005e001b007a0c */ /* 0x000fe40004fa1270 */
[----:B------:R-:W-:-:S02]  /*22af0*/  ISETP.LT.AND P1, PT, R15, c[0x0][0x178], !P1 ;  /* 0x00005e000f007a0c */ /* 0x000fc40004f21270 */
[----:B------:R-:W-:Y:S01]  /*22b00*/  IADD3 R12, R19, 0x10, RZ ;  /* 0x00000010130c7810 */ /* 0x000fe20007ffe0ff */
[----:B------:R0:W-:Y:S01]  /*22b10*/  @P6 STG.E.U16 [R8.64], R21 ;  /* 0x0000001508006986 */ /* 0x0001e2000c101506 */
[----:B------:R-:W-:Y:S01]  /*22b20*/  ISETP.LT.AND P6, PT, R27, c[0x0][0x178], !P4 ;  /* 0x00005e001b007a0c */ /* 0x000fe200067c1270 */
[----:B------:R-:W-:Y:S01]  /*22b30*/  IMAD.WIDE R4, R0, 0x2, R2 ;  /* 0x0000000200047825 */ /* 0x000fe200078e0202 */
[----:B------:R-:W-:Y:S02]  /*22b40*/  ISETP.GE.AND P0, PT, R12, c[0x0][0x17c], PT ;  /* 0x00005f000c007a0c */ /* 0x000fe40003f06270 */
[----:B------:R-:W-:Y:S02]  /*22b50*/  ISETP.LT.AND P4, PT, R15, c[0x0][0x178], !P4 ;  /* 0x00005e000f007a0c */ /* 0x000fe40006781270 */
[----:B------:R-:W-:Y:S01]  /*22b60*/  IADD3 R12, R19, 0x11, RZ ;  /* 0x00000011130c7810 */ /* 0x000fe20007ffe0ff */
[C---:B0-----:R-:W-:Y:S01]  /*22b70*/  IMAD.WIDE R8, R0.reuse, 0x2, R28 ;  /* 0x0000000200087825 */ /* 0x041fe200078e021c */
[----:B------:R-:W-:Y:S01]  /*22b80*/  IADD3 R0, R0, c[0x0][0x198], RZ ;  /* 0x0000660000007a10 */ /* 0x000fe20007ffe0ff */
[----:B------:R0:W-:Y:S01]  /*22b90*/  @P5 STG.E.U16 [R4.64], R13 ;  /* 0x0000000d04005986 */ /* 0x0001e2000c101506 */
[----:B------:R-:W-:-:S02]  /*22ba0*/  ISETP.GE.AND P2, PT, R12, c[0x0][0x17c], PT ;  /* 0x00005f000c007a0c */ /* 0x000fc40003f46270 */
[----:B------:R-:W-:Y:S01]  /*22bb0*/  IADD3 R12, R19, 0x13, RZ ;  /* 0x00000013130c7810 */ /* 0x000fe20007ffe0ff */
[----:B------:R1:W-:Y:S01]  /*22bc0*/  @P1 STG.E.U16 [R8.64], R25 ;  /* 0x0000001908001986 */ /* 0x0003e2000c101506 */
[----:B------:R-:W-:Y:S02]  /*22bd0*/  ISETP.LT.AND P1, PT, R27, c[0x0][0x178], !P0 ;  /* 0x00005e001b007a0c */ /* 0x000fe40004721270 */
[----:B------:R-:W-:Y:S02]  /*22be0*/  ISETP.LT.AND P0, PT, R15, c[0x0][0x178], !P0 ;  /* 0x00005e000f007a0c */ /* 0x000fe40004701270 */
[----:B0-----:R-:W-:Y:S01]  /*22bf0*/  PRMT R13, R13, 0x7632, R13 ;  /* 0x000076320d0d7816 */ /* 0x001fe2000000000d */
[----:B------:R-:W-:Y:S01]  /*22c00*/  IMAD.WIDE R4, R0, 0x2, R2 ;  /* 0x0000000200047825 */ /* 0x000fe200078e0202 */
[----:B------:R-:W-:Y:S02]  /*22c10*/  ISETP.GE.AND P5, PT, R12, c[0x0][0x17c], PT ;  /* 0x00005f000c007a0c */ /* 0x000fe40003fa6270 */
[----:B-1----:R-:W-:Y:S01]  /*22c20*/  PRMT R25, R25, 0x7632, R25 ;  /* 0x0000763219197816 */ /* 0x002fe20000000019 */
[----:B------:R-:W-:Y:S01]  /*22c30*/  IMAD.WIDE R8, R0, 0x2, R28 ;  /* 0x0000000200087825 */ /* 0x000fe200078e021c */
[----:B------:R0:W-:Y:S01]  /*22c40*/  @P6 STG.E.U16 [R4.64], R13 ;  /* 0x0000000d04006986 */ /* 0x0001e2000c101506 */
[----:B------:R-:W-:-:S03]  /*22c50*/  IADD3 R12, R19, 0x14, RZ ;  /* 0x00000014130c7810 */ /* 0x000fc60007ffe0ff */
[----:B------:R1:W-:Y:S01]  /*22c60*/  @P4 STG.E.U16 [R8.64], R25 ;  /* 0x0000001908004986 */ /* 0x0003e2000c101506 */
[----:B------:R-:W-:Y:S02]  /*22c70*/  ISETP.LT.AND P4, PT, R27, c[0x0][0x178], !P2 ;  /* 0x00005e001b007a0c */ /* 0x000fe40005781270 */
[----:B------:R-:W-:Y:S02]  /*22c80*/  ISETP.GE.AND P6, PT, R12, c[0x0][0x17c], PT ;  /* 0x00005f000c007a0c */ /* 0x000fe40003fc6270 */
[----:B0-----:R-:W-:Y:S02]  /*22c90*/  IADD3 R4, R0, c[0x0][0x198], RZ ;  /* 0x0000660000047a10 */ /* 0x001fe40007ffe0ff */
[----:B------:R-:W-:Y:S02]  /*22ca0*/  ISETP.LT.AND P2, PT, R15, c[0x0][0x178], !P2 ;  /* 0x00005e000f007a0c */ /* 0x000fe40005741270 */
[C---:B------:R-:W-:Y:S01]  /*22cb0*/  IADD3 R12, R4.reuse, c[0x0][0x198], RZ ;  /* 0x00006600040c7a10 */ /* 0x040fe20007ffe0ff */
[----:B-1----:R-:W-:-:S04]  /*22cc0*/  IMAD.WIDE R8, R4, 0x2, R2 ;  /* 0x0000000204087825 */ /* 0x002fc800078e0202 */
[----:B------:R-:W-:Y:S01]  /*22cd0*/  IMAD.WIDE R4, R4, 0x2, R28 ;  /* 0x0000000204047825 */ /* 0x000fe200078e021c */
[----:B-----5:R-:W-:Y:S01]  /*22ce0*/  PRMT R20, R10, 0x7632, R20 ;  /* 0x000076320a147816 */ /* 0x020fe20000000014 */
[----:B--2---:R0:W-:Y:S01]  /*22cf0*/  @P1 STG.E.U16 [R8.64], R17 ;  /* 0x0000001108001986 */ /* 0x0041e2000c101506 */
[----:B------:R-:W-:-:S03]  /*22d00*/  PRMT R13, R17, 0x7632, R13 ;  /* 0x00007632110d7816 */ /* 0x000fc6000000000d */
[----:B------:R1:W-:Y:S01]  /*22d10*/  @P0 STG.E.U16 [R4.64], R10 ;  /* 0x0000000a04000986 */ /* 0x0003e2000c101506 */
[----:B0-----:R-:W-:-:S04]  /*22d20*/  IMAD.WIDE R8, R12, 0x2, R2 ;  /* 0x000000020c087825 */ /* 0x001fc800078e0202 */
[----:B-1----:R-:W-:Y:S01]  /*22d30*/  IMAD.WIDE R4, R12, 0x2, R28 ;  /* 0x000000020c047825 */ /* 0x002fe200078e021c */
[----:B------:R-:W-:Y:S04]  /*22d40*/  @P4 STG.E.U16 [R8.64], R13 ;  /* 0x0000000d08004986 */ /* 0x000fe8000c101506 */
[----:B------:R0:W-:Y:S04]  /*22d50*/  @P2 STG.E.U16 [R4.64], R20 ;  /* 0x0000001404002986 */ /* 0x0001e8000c101506 */
[----:B0-----:R-:W2:Y:S01]  /*22d60*/  LDL.LU R20, [R1+0x3c] ;  /* 0x00003c0001147983 */ /* 0x001ea20000300800 */
[----:B------:R-:W-:-:S04]  /*22d70*/  IADD3 R16, R19, 0x12, RZ ;  /* 0x0000001213107810 */ /* 0x000fc80007ffe0ff */
[----:B------:R-:W-:-:S04]  /*22d80*/  ISETP.GE.AND P3, PT, R16, c[0x0][0x17c], PT ;  /* 0x00005f0010007a0c */ /* 0x000fc80003f66270 */
[----:B------:R-:W-:Y:S02]  /*22d90*/  ISETP.LT.AND P0, PT, R27, c[0x0][0x178], !P3 ;  /* 0x00005e001b007a0c */ /* 0x000fe40005f01270 */
[----:B------:R-:W-:Y:S02]  /*22da0*/  ISETP.LT.AND P3, PT, R15, c[0x0][0x178], !P3 ;  /* 0x00005e000f007a0c */ /* 0x000fe40005f61270 */
[----:B------:R-:W-:Y:S02]  /*22db0*/  IADD3 R17, R12, c[0x0][0x198], RZ ;  /* 0x000066000c117a10 */ /* 0x000fe40007ffe0ff */
[----:B------:R-:W-:Y:S02]  /*22dc0*/  ISETP.LT.AND P4, PT, R27, c[0x0][0x178], !P5 ;  /* 0x00005e001b007a0c */ /* 0x000fe40006f81270 */
[C---:B------:R-:W-:Y:S01]  /*22dd0*/  IADD3 R10, R17.reuse, c[0x0][0x198], RZ ;  /* 0x00006600110a7a10 */ /* 0x040fe20007ffe0ff */
[----:B------:R-:W-:Y:S01]  /*22de0*/  IMAD.WIDE R4, R17, 0x2, R2 ;  /* 0x0000000211047825 */ /* 0x000fe200078e0202 */
[----:B------:R-:W-:-:S03]  /*22df0*/  ISETP.LT.AND P5, PT, R15, c[0x0][0x178], !P5 ;  /* 0x00005e000f007a0c */ /* 0x000fc60006fa1270 */
[----:B------:R-:W-:Y:S01]  /*22e00*/  IMAD.WIDE R8, R17, 0x2, R28 ;  /* 0x0000000211087825 */ /* 0x000fe200078e021c */
[----:B------:R-:W-:Y:S01]  /*22e10*/  PRMT R16, R24, 0x7632, R16 ;  /* 0x0000763218107816 */ /* 0x000fe20000000010 */
[----:B------:R0:W-:Y:S02]  /*22e20*/  @P0 STG.E.U16 [R4.64], R24 ;  /* 0x0000001804000986 */ /* 0x0001e4000c101506 */
[----:B------:R-:W-:Y:S02]  /*22e30*/  IMAD.WIDE R12, R10, 0x2, R2 ;  /* 0x000000020a0c7825 */ /* 0x000fe400078e0202 */
[----:B----4-:R-:W-:Y:S01]  /*22e40*/  @P3 STG.E.U16 [R8.64], R6 ;  /* 0x0000000608003986 */ /* 0x010fe2000c101506 */
[----:B------:R-:W-:Y:S02]  /*22e50*/  ISETP.LT.AND P3, PT, R27, c[0x0][0x178], !P6 ;  /* 0x00005e001b007a0c */ /* 0x000fe40007761270 */
[----:B------:R-:W-:Y:S01]  /*22e60*/  IADD3 R0, R19, 0x15, RZ ;  /* 0x0000001513007810 */ /* 0x000fe20007ffe0ff */
[----:B------:R1:W-:Y:S01]  /*22e70*/  @P4 STG.E.U16 [R12.64], R16 ;  /* 0x000000100c004986 */ /* 0x0003e2000c101506 */
[----:B------:R-:W-:-:S02]  /*22e80*/  ISETP.LT.AND P6, PT, R15, c[0x0][0x178], !P6 ;  /* 0x00005e000f007a0c */ /* 0x000fc400077c1270 */
[C---:B------:R-:W-:Y:S01]  /*22e90*/  IADD3 R21, R10.reuse, c[0x0][0x198], RZ ;  /* 0x000066000a157a10 */ /* 0x040fe20007ffe0ff */
[----:B0-----:R-:W-:Y:S01]  /*22ea0*/  IMAD.WIDE R4, R10, 0x2, R28 ;  /* 0x000000020a047825 */ /* 0x001fe200078e021c */
[----:B------:R-:W-:Y:S01]  /*22eb0*/  ISETP.GE.AND P1, PT, R0, c[0x0][0x17c], PT ;  /* 0x00005f0000007a0c */ /* 0x000fe20003f26270 */
[----:B------:R-:W4:Y:S01]  /*22ec0*/  LDL.LU R24, [R1+0x2c] ;  /* 0x00002c0001187983 */ /* 0x000f220000300800 */
[----:B------:R-:W-:Y:S02]  /*22ed0*/  IADD3 R0, R19, 0x16, RZ ;  /* 0x0000001613007810 */ /* 0x000fe40007ffe0ff */
[----:B-1----:R-:W-:Y:S01]  /*22ee0*/  PRMT R13, R6, 0x7632, R13 ;  /* 0x00007632060d7816 */ /* 0x002fe2000000000d */
[----:B------:R-:W-:Y:S01]  /*22ef0*/  IMAD.WIDE R8, R21, 0x2, R2 ;  /* 0x0000000215087825 */ /* 0x000fe200078e0202 */
[----:B------:R-:W-:-:S03]  /*22f00*/  ISETP.LT.AND P4, PT, R27, c[0x0][0x178], !P1 ;  /* 0x00005e001b007a0c */ /* 0x000fc60004f81270 */
[----:B------:R0:W-:Y:S01]  /*22f10*/  @P5 STG.E.U16 [R4.64], R13 ;  /* 0x0000000d04005986 */ /* 0x0001e2000c101506 */
[----:B------:R-:W-:Y:S02]  /*22f20*/  ISETP.GE.AND P2, PT, R0, c[0x0][0x17c], PT ;  /* 0x00005f0000007a0c */ /* 0x000fe40003f46270 */
[----:B------:R-:W-:Y:S01]  /*22f30*/  IADD3 R17, R21, c[0x0][0x198], RZ ;  /* 0x0000660015117a10 */ /* 0x000fe20007ffe0ff */
[----:B------:R1:W-:Y:S01]  /*22f40*/  @P3 STG.E.U16 [R8.64], R18 ;  /* 0x0000001208003986 */ /* 0x0003e2000c101506 */
[----:B------:R-:W-:Y:S01]  /*22f50*/  ISETP.LT.AND P1, PT, R15, c[0x0][0x178], !P1 ;  /* 0x00005e000f007a0c */ /* 0x000fe20004f21270 */
[----:B0-----:R-:W-:Y:S01]  /*22f60*/  IMAD.WIDE R4, R21, 0x2, R28 ;  /* 0x0000000215047825 */ /* 0x001fe200078e021c */
[----:B------:R-:W-:-:S04]  /*22f70*/  PRMT R10, R18, 0x7632, R10 ;  /* 0x00007632120a7816 */ /* 0x000fc8000000000a */
[----:B---3--:R0:W-:Y:S01]  /*22f80*/  @P6 STG.E.U16 [R4.64], R22 ;  /* 0x0000001604006986 */ /* 0x0081e2000c101506 */
[----:B------:R-:W-:Y:S01]  /*22f90*/  ISETP.LT.AND P6, PT, R27, c[0x0][0x178], !P2 ;  /* 0x00005e001b007a0c */ /* 0x000fe200057c1270 */
[C---:B-1----:R-:W-:Y:S01]  /*22fa0*/  IMAD.WIDE R8, R17.reuse, 0x2, R2 ;  /* 0x0000000211087825 */ /* 0x042fe200078e0202 */
[----:B------:R-:W-:Y:S02]  /*22fb0*/  IADD3 R21, R17, c[0x0][0x198], RZ ;  /* 0x0000660011157a10 */ /* 0x000fe40007ffe0ff */
[----:B------:R-:W-:Y:S02]  /*22fc0*/  IADD3 R0, R19, 0x17, RZ ;  /* 0x0000001713007810 */ /* 0x000fe40007ffe0ff */
[----:B------:R1:W-:Y:S01]  /*22fd0*/  @P4 STG.E.U16 [R8.64], R10 ;  /* 0x0000000a08004986 */ /* 0x0003e2000c101506 */
[----:B------:R-:W-:Y:S01]  /*22fe0*/  PRMT R16, R22, 0x7632, R16 ;  /* 0x0000763216107816 */ /* 0x000fe20000000010 */
[----:B0-----:R-:W-:Y:S01]  /*22ff0*/  IMAD.WIDE R4, R17, 0x2, R28 ;  /* 0x0000000211047825 */ /* 0x001fe200078e021c */
[----:B------:R-:W-:-:S03]  /*23000*/  ISETP.GE.AND P0, PT, R0, c[0x0][0x17c], PT ;  /* 0x00005f0000007a0c */ /* 0x000fc60003f06270 */
[----:B-1----:R-:W-:Y:S01]  /*23010*/  IMAD.WIDE R8, R21, 0x2, R2 ;  /* 0x0000000215087825 */ /* 0x002fe200078e0202 */
[----:B------:R0:W-:Y:S01]  /*23020*/  @P1 STG.E.U16 [R4.64], R16 ;  /* 0x0000001004001986 */ /* 0x0001e2000c101506 */
[----:B------:R-:W-:-:S03]  /*23030*/  ISETP.LT.AND P2, PT, R15, c[0x0][0x178], !P2 ;  /* 0x00005e000f007a0c */ /* 0x000fc60005741270 */
[----:B------:R1:W-:Y:S01]  /*23040*/  @P6 STG.E.U16 [R8.64], R14 ;  /* 0x0000000e08006986 */ /* 0x0003e2000c101506 */
[----:B------:R-:W-:Y:S01]  /*23050*/  ISETP.LT.AND P6, PT, R27, c[0x0][0x178], !P0 ;  /* 0x00005e001b007a0c */ /* 0x000fe200047c1270 */
[----:B------:R-:W-:Y:S01]  /*23060*/  IMAD.WIDE R12, R21, 0x2, R28 ;  /* 0x00000002150c7825 */ /* 0x000fe200078e021c */
[----:B------:R-:W-:Y:S02]  /*23070*/  ISETP.LT.AND P0, PT, R15, c[0x0][0x178], !P0 ;  /* 0x00005e000f007a0c */ /* 0x000fe40004701270 */
[C---:B------:R-:W-:Y:S02]  /*23080*/  IADD3 R0, R19.reuse, 0x18, RZ ;  /* 0x0000001813007810 */ /* 0x040fe40007ffe0ff */
[----:B------:R-:W-:Y:S02]  /*23090*/  IADD3 R6, R19, 0x1a, RZ ;  /* 0x0000001a13067810 */ /* 0x000fe40007ffe0ff */
[----:B------:R-:W-:Y:S02]  /*230a0*/  IADD3 R21, R21, c[0x0][0x198], RZ ;  /* 0x0000660015157a10 */ /* 0x000fe40007ffe0ff */
[----:B------:R-:W-:-:S02]  /*230b0*/  ISETP.GE.AND P5, PT, R0, c[0x0][0x17c], PT ;  /* 0x00005f0000007a0c */ /* 0x000fc40003fa6270 */
[----:B------:R-:W-:Y:S01]  /*230c0*/  IADD3 R0, R19, 0x19, RZ ;  /* 0x0000001913007810 */ /* 0x000fe20007ffe0ff */
[C---:B0-----:R-:W-:Y:S01]  /*230d0*/  IMAD.WIDE R4, R21.reuse, 0x2, R2 ;  /* 0x0000000215047825 */ /* 0x041fe200078e0202 */
[----:B------:R-:W-:Y:S02]  /*230e0*/  ISETP.GE.AND P4, PT, R6, c[0x0][0x17c], PT ;  /* 0x00005f0006007a0c */ /* 0x000fe40003f86270 */
[----:B------:R-:W-:Y:S01]  /*230f0*/  PRMT R6, R14, 0x7632, R6 ;  /* 0x000076320e067816 */ /* 0x000fe20000000006 */
[C---:B-1----:R-:W-:Y:S01]  /*23100*/  IMAD.WIDE R8, R21.reuse, 0x2, R28 ;  /* 0x0000000215087825 */ /* 0x042fe200078e021c */
[----:B------:R-:W-:Y:S01]  /*23110*/  PRMT R10, R26, 0x7632, R10 ;  /* 0x000076321a0a7816 */ /* 0x000fe2000000000a */
[----:B------:R0:W-:Y:S01]  /*23120*/  @P2 STG.E.U16 [R12.64], R26 ;  /* 0x0000001a0c002986 */ /* 0x0001e2000c101506 */
[----:B------:R-:W-:Y:S02]  /*23130*/  ISETP.GE.AND P3, PT, R0, c[0x0][0x17c], PT ;  /* 0x00005f0000007a0c */ /* 0x000fe40003f66270 */
[----:B------:R-:W-:Y:S01]  /*23140*/  IADD3 R25, R21, c[0x0][0x198], RZ ;  /* 0x0000660015197a10 */ /* 0x000fe20007ffe0ff */
[----:B------:R1:W-:Y:S01]  /*23150*/  @P6 STG.E.U16 [R4.64], R6 ;  /* 0x0000000604006986 */ /* 0x0003e2000c101506 */
[----:B------:R-:W-:-:S02]  /*23160*/  IADD3 R0, R19, 0x1b, RZ ;  /* 0x0000001b13007810 */ /* 0x000fc40007ffe0ff */
[----:B------:R-:W-:Y:S01]  /*23170*/  ISETP.LT.AND P2, PT, R27, c[0x0][0x178], !P5 ;  /* 0x00005e001b007a0c */ /* 0x000fe20006f41270 */
[----:B------:R3:W-:Y:S01]  /*23180*/  @P0 STG.E.U16 [R8.64], R10 ;  /* 0x0000000a08000986 */ /* 0x0007e2000c101506 */
[----:B------:R-:W-:Y:S02]  /*23190*/  ISETP.LT.AND P5, PT, R15, c[0x0][0x178], !P5 ;  /* 0x00005e000f007a0c */ /* 0x000fe40006fa1270 */
[----:B------:R-:W-:Y:S01]  /*231a0*/  ISETP.LT.AND P0, PT, R27, c[0x0][0x178], !P3 ;  /* 0x00005e001b007a0c */ /* 0x000fe20005f01270 */
[----:B0-----:R-:W-:Y:S01]  /*231b0*/  IMAD.WIDE R12, R25, 0x2, R2 ;  /* 0x00000002190c7825 */ /* 0x001fe200078e0202 */
[----:B------:R-:W-:Y:S02]  /*231c0*/  ISETP.GE.AND P1, PT, R0, c[0x0][0x17c], PT ;  /* 0x00005f0000007a0c */ /* 0x000fe40003f26270 */
[----:B------:R-:W-:Y:S01]  /*231d0*/  IADD3 R0, R19, 0x1c, RZ ;  /* 0x0000001c13007810 */ /* 0x000fe20007ffe0ff */
[C---:B------:R-:W-:Y:S01]  /*231e0*/  IMAD.WIDE R16, R25.reuse, 0x2, R28 ;  /* 0x0000000219107825 */ /* 0x040fe200078e021c */
[----:B------:R-:W-:-:S02]  /*231f0*/  IADD3 R25, R25, c[0x0][0x198], RZ ;  /* 0x0000660019197a10 */ /* 0x000fc40007ffe0ff */
[----:B------:R-:W-:-:S03]  /*23200*/  ISETP.GE.AND P6, PT, R0, c[0x0][0x17c], PT ;  /* 0x00005f0000007a0c */ /* 0x000fc60003fc6270 */
[----:B-1----:R-:W-:Y:S01]  /*23210*/  IMAD.WIDE R4, R25, 0x2, R2 ;  /* 0x0000000219047825 */ /* 0x002fe200078e0202 */
[C---:B------:R-:W-:Y:S02]  /*23220*/  IADD3 R6, R19.reuse, 0x1e, RZ ;  /* 0x0000001e13067810 */ /* 0x040fe40007ffe0ff */
[----:B---3--:R-:W-:Y:S02]  /*23230*/  IADD3 R10, R19, 0x1d, RZ ;  /* 0x0000001d130a7810 */ /* 0x008fe40007ffe0ff */
[----:B--2---:R-:W-:Y:S01]  /*23240*/  PRMT R0, R20, 0x7632, R0 ;  /* 0x0000763214007816 */ /* 0x004fe20000000000 */
[----:B------:R0:W-:Y:S04]  /*23250*/  @P2 STG.E.U16 [R12.64], R20 ;  /* 0x000000140c002986 */ /* 0x0001e8000c101506 */
[----:B------:R1:W-:Y:S04]  /*23260*/  @P5 STG.E.U16 [R16.64], R11 ;  /* 0x0000000b10005986 */ /* 0x0003e8000c101506 */
[----:B------:R2:W-:Y:S01]  /*23270*/  @P0 STG.E.U16 [R4.64], R0 ;  /* 0x0000000004000986 */ /* 0x0005e2000c101506 */
[----:B------:R-:W-:-:S02]  /*23280*/  ISETP.GE.AND P0, PT, R6, c[0x0][0x17c], PT ;  /* 0x00005f0006007a0c */ /* 0x000fc40003f06270 */
[----:B------:R-:W-:Y:S02]  /*23290*/  IADD3 R6, R19, 0x1f, RZ ;  /* 0x0000001f13067810 */ /* 0x000fe40007ffe0ff */
[----:B------:R-:W3:Y:S01]  /*232a0*/  LDL.LU R19, [R1+0xd7c] ;  /* 0x000d7c0001137983 */ /* 0x000ee20000300800 */
[----:B------:R-:W-:Y:S02]  /*232b0*/  ISETP.LT.AND P3, PT, R15, c[0x0][0x178], !P3 ;  /* 0x00005e000f007a0c */ /* 0x000fe40005f61270 */
[----:B------:R-:W-:Y:S02]  /*232c0*/  ISETP.LT.AND P2, PT, R27, c[0x0][0x178], !P4 ;  /* 0x00005e001b007a0c */ /* 0x000fe40006741270 */
[C---:B------:R-:W-:Y:S01]  /*232d0*/  IADD3 R21, R25.reuse, c[0x0][0x198], RZ ;  /* 0x0000660019157a10 */ /* 0x040fe20007ffe0ff */
[----:B------:R-:W-:Y:S01]  /*232e0*/  IMAD.WIDE R8, R25, 0x2, R28 ;  /* 0x0000000219087825 */ /* 0x000fe200078e021c */
[----:B------:R-:W-:-:S03]  /*232f0*/  PRMT R14, R11, 0x7632, R14 ;  /* 0x000076320b0e7816 */ /* 0x000fc6000000000e */
[----:B0-----:R-:W-:Y:S01]  /*23300*/  IMAD.WIDE R12, R21, 0x2, R2 ;  /* 0x00000002150c7825 */ /* 0x001fe200078e0202 */
[----:B------:R-:W-:-:S03]  /*23310*/  ISETP.LT.AND P4, PT, R15, c[0x0][0x178], !P4 ;  /* 0x00005e000f007a0c */ /* 0x000fc60006781270 */
[----:B------:R0:W-:Y:S01]  /*23320*/  @P3 STG.E.U16 [R8.64], R14 ;  /* 0x0000000e08003986 */ /* 0x0001e2000c101506 */
[----:B-1----:R-:W-:Y:S02]  /*23330*/  IADD3 R11, R21, c[0x0][0x198], RZ ;  /* 0x00006600150b7a10 */ /* 0x002fe40007ffe0ff */
[C---:B------:R-:W-:Y:S01]  /*23340*/  ISETP.LT.AND P3, PT, R27.reuse, c[0x0][0x178], !P6 ;  /* 0x00005e001b007a0c */ /* 0x040fe20007761270 */
[----:B----4-:R1:W-:Y:S01]  /*23350*/  @P2 STG.E.U16 [R12.64], R24 ;  /* 0x000000180c002986 */ /* 0x0103e2000c101506 */
[----:B------:R-:W-:Y:S02]  /*23360*/  ISETP.LT.AND P2, PT, R27, c[0x0][0x178], !P1 ;  /* 0x00005e001b007a0c */ /* 0x000fe40004f41270 */
[----:B------:R-:W-:Y:S01]  /*23370*/  ISETP.LT.AND P1, PT, R15, c[0x0][0x178], !P1 ;  /* 0x00005e000f007a0c */ /* 0x000fe20004f21270 */
[----:B--2---:R-:W-:Y:S01]  /*23380*/  IMAD.WIDE R4, R21, 0x2, R28 ;  /* 0x0000000215047825 */ /* 0x004fe200078e021c */
[C---:B------:R-:W-:Y:S02]  /*23390*/  IADD3 R17, R11.reuse, c[0x0][0x198], RZ ;  /* 0x000066000b117a10 */ /* 0x040fe40007ffe0ff */
[----:B------:R-:W-:Y:S01]  /*233a0*/  ISETP.GE.AND P5, PT, R10, c[0x0][0x17c], PT ;  /* 0x00005f000a007a0c */ /* 0x000fe20003fa6270 */
[----:B0-----:R-:W-:Y:S01]  /*233b0*/  IMAD.WIDE R8, R11, 0x2, R2 ;  /* 0x000000020b087825 */ /* 0x001fe200078e0202 */
[----:B------:R-:W-:-:S02]  /*233c0*/  PRMT R16, R24, 0x7632, R16 ;  /* 0x0000763218107816 */ /* 0x000fc40000000010 */
[----:B------:R-:W-:Y:S01]  /*233d0*/  PRMT R0, R7, 0x7632, R0 ;  /* 0x0000763207007816 */ /* 0x000fe20000000000 */
[----:B------:R-:W-:Y:S01]  /*233e0*/  IMAD.WIDE R10, R11, 0x2, R28 ;  /* 0x000000020b0a7825 */ /* 0x000fe200078e021c */
[----:B------:R0:W-:Y:S01]  /*233f0*/  @P4 STG.E.U16 [R4.64], R7 ;  /* 0x0000000704004986 */ /* 0x0001e2000c101506 */
[----:B------:R-:W-:Y:S02]  /*23400*/  ISETP.GE.AND P4, PT, R6, c[0x0][0x17c], PT ;  /* 0x00005f0006007a0c */ /* 0x000fe40003f86270 */
[----:B-1----:R-:W-:Y:S01]  /*23410*/  IMAD.WIDE R12, R17, 0x2, R2 ;  /* 0x00000002110c7825 */ /* 0x002fe200078e0202 */
[----:B------:R-:W-:Y:S01]  /*23420*/  @P2 STG.E.U16 [R8.64], R16 ;  /* 0x0000001008002986 */ /* 0x000fe2000c101506 */
[----:B------:R-:W-:-:S03]  /*23430*/  ISETP.LT.AND P2, PT, R27, c[0x0][0x178], !P0 ;  /* 0x00005e001b007a0c */ /* 0x000fc60004741270 */
[----:B------:R1:W-:Y:S01]  /*23440*/  @P1 STG.E.U16 [R10.64], R0 ;  /* 0x000000000a001986 */ /* 0x0003e2000c101506 */
[----:B------:R-:W-:Y:S02]  /*23450*/  ISETP.LT.AND P1, PT, R27, c[0x0][0x178], !P4 ;  /* 0x00005e001b007a0c */ /* 0x000fe40006721270 */
[C---:B------:R-:W-:Y:S02]  /*23460*/  ISETP.LT.AND P6, PT, R15.reuse, c[0x0][0x178], !P6 ;  /* 0x00005e000f007a0c */ /* 0x040fe400077c1270 */
[C---:B------:R-:W-:Y:S02]  /*23470*/  ISETP.LT.AND P0, PT, R15.reuse, c[0x0][0x178], !P0 ;  /* 0x00005e000f007a0c */ /* 0x040fe40004701270 */
[----:B------:R-:W-:Y:S01]  /*23480*/  ISETP.LT.AND P4, PT, R15, c[0x0][0x178], !P4 ;  /* 0x00005e000f007a0c */ /* 0x000fe20006781270 */
[----:B---3--:R2:W-:Y:S01]  /*23490*/  @P3 STG.E.U16 [R12.64], R19 ;  /* 0x000000130c003986 */ /* 0x0085e2000c101506 */
[----:B------:R-:W-:Y:S02]  /*234a0*/  ISETP.LT.AND P3, PT, R27, c[0x0][0x178], !P5 ;  /* 0x00005e001b007a0c */ /* 0x000fe40006f61270 */
[----:B------:R-:W-:Y:S01]  /*234b0*/  ISETP.LT.AND P5, PT, R15, c[0x0][0x178], !P5 ;  /* 0x00005e000f007a0c */ /* 0x000fe20006fa1270 */
[----:B------:R-:W3:Y:S04]  /*234c0*/  LDL.LU R27, [R1+0xd78] ;  /* 0x000d7800011b7983 */ /* 0x000ee80000300800 */
[----:B------:R-:W4:Y:S01]  /*234d0*/  LDL.LU R15, [R1+0xd74] ;  /* 0x000d7400010f7983 */ /* 0x000f220000300800 */
[C---:B------:R-:W-:Y:S01]  /*234e0*/  IADD3 R21, R17.reuse, c[0x0][0x198], RZ ;  /* 0x0000660011157a10 */ /* 0x040fe20007ffe0ff */
[----:B0-----:R-:W-:-:S03]  /*234f0*/  IMAD.WIDE R4, R17, 0x2, R28 ;  /* 0x0000000211047825 */ /* 0x001fc600078e021c */
[C---:B------:R-:W-:Y:S01]  /*23500*/  IADD3 R25, R21.reuse, c[0x0][0x198], RZ ;  /* 0x0000660015197a10 */ /* 0x040fe20007ffe0ff */
[----:B------:R-:W-:Y:S01]  /*23510*/  IMAD.WIDE R6, R21, 0x2, R2 ;  /* 0x0000000215067825 */ /* 0x000fe200078e0202 */
[----:B-1----:R-:W-:Y:S02]  /*23520*/  PRMT R0, R19, 0x7632, R0 ;  /* 0x0000763213007816 */ /* 0x002fe40000000000 */
[----:B------:R-:W-:Y:S01]  /*23530*/  IADD3 R17, R25, c[0x0][0x198], RZ ;  /* 0x0000660019117a10 */ /* 0x000fe20007ffe0ff */
[----:B------:R-:W-:Y:S01]  /*23540*/  IMAD.WIDE R8, R21, 0x2, R28 ;  /* 0x0000000215087825 */ /* 0x000fe200078e021c */
[----:B------:R-:W-:Y:S01]  /*23550*/  PRMT R14, R23, 0x7632, R14 ;  /* 0x00007632170e7816 */ /* 0x000fe2000000000e */
[----:B------:R4:W-:Y:S02]  /*23560*/  @P6 STG.E.U16 [R4.64], R23 ;  /* 0x0000001704006986 */ /* 0x0009e4000c101506 */
[C---:B------:R-:W-:Y:S02]  /*23570*/  IMAD.WIDE R10, R25.reuse, 0x2, R2 ;  /* 0x00000002190a7825 */ /* 0x040fe400078e0202 */
[----:B------:R0:W-:Y:S02]  /*23580*/  @P3 STG.E.U16 [R6.64], R0 ;  /* 0x0000000006003986 */ /* 0x0001e4000c101506 */
[----:B--2---:R-:W-:-:S02]  /*23590*/  IMAD.WIDE R12, R25, 0x2, R28 ;  /* 0x00000002190c7825 */ /* 0x004fc400078e021c */
[----:B------:R0:W-:Y:S02]  /*235a0*/  @P5 STG.E.U16 [R8.64], R14 ;  /* 0x0000000e08005986 */ /* 0x0001e4000c101506 */
[----:B------:R-:W-:-:S04]  /*235b0*/  IMAD.WIDE R2, R17, 0x2, R2 ;  /* 0x0000000211027825 */ /* 0x000fc800078e0202 */
[----:B------:R-:W-:Y:S01]  /*235c0*/  IMAD.WIDE R28, R17, 0x2, R28 ;  /* 0x00000002111c7825 */ /* 0x000fe200078e021c */
[----:B----4-:R-:W-:Y:S01]  /*235d0*/  PRMT R5, R15, 0x7632, R5 ;  /* 0x000076320f057816 */ /* 0x010fe20000000005 */
[----:B------:R0:W-:Y:S04]  /*235e0*/  @P2 STG.E.U16 [R10.64], R15 ;  /* 0x0000000f0a002986 */ /* 0x0001e8000c101506 */
[----:B---3--:R0:W-:Y:S04]  /*235f0*/  @P0 STG.E.U16 [R12.64], R27 ;  /* 0x0000001b0c000986 */ /* 0x0081e8000c101506 */
[----:B------:R0:W-:Y:S01]  /*23600*/  @P1 STG.E.U16 [R2.64], R5 ;  /* 0x0000000502001986 */ /* 0x0001e2000c101506 */
[----:B------:R-:W-:Y:S05]  /*23610*/  @!P4 EXIT ;  /* 0x000000000000c94d */ /* 0x000fea0003800000 */
[----:B0-----:R-:W-:-:S05]  /*23620*/  PRMT R14, R27, 0x7632, R14 ;  /* 0x000076321b0e7816 */ /* 0x001fca000000000e */
[----:B------:R-:W-:Y:S01]  /*23630*/  STG.E.U16 [R28.64], R14 ;  /* 0x0000000e1c007986 */ /* 0x000fe2000c101506 */
[----:B------:R-:W-:Y:S05]  /*23640*/  EXIT ;  /* 0x000000000000794d */ /* 0x000fea0003800000 */
.L_x_4:
[----:B------:R-:W-:-:S00]  /*23650*/  BRA `(.L_x_4) ;  /* 0xfffffff000007947 */ /* 0x000fc0000383ffff */
[----:B------:R-:W-:-:S00]  /*23660*/  NOP ;  /* 0x0000000000007918 */ /* 0x000fc00000000000 */
        /* <DEDUP_REMOVED lines=9> */
.L_x_5:


//--------------------- .nv.shared.matmul_kernel  --------------------------
	.section	.nv.shared.matmul_kernel,"aw",@nobits
	.sectionflags	@""
	.align	16
